//
// Generated by NVIDIA NVVM Compiler
//
// Compiler Build ID: CL-36424714
// Cuda compilation tools, release 13.0, V13.0.88
// Based on NVVM 20.0.0
//

.version 9.0
.target sm_100
.address_size 64

	// .globl	_Z6kernelPPdPiiiiPtiiS2_iiS2_iiS2_i

.visible .entry _Z6kernelPPdPiiiiPtiiS2_iiS2_iiS2_i(
	.param .u64 .ptr .align 1 _Z6kernelPPdPiiiiPtiiS2_iiS2_iiS2_i_param_0,
	.param .u64 .ptr .align 1 _Z6kernelPPdPiiiiPtiiS2_iiS2_iiS2_i_param_1,
	.param .u32 _Z6kernelPPdPiiiiPtiiS2_iiS2_iiS2_i_param_2,
	.param .u32 _Z6kernelPPdPiiiiPtiiS2_iiS2_iiS2_i_param_3,
	.param .u32 _Z6kernelPPdPiiiiPtiiS2_iiS2_iiS2_i_param_4,
	.param .u64 .ptr .align 1 _Z6kernelPPdPiiiiPtiiS2_iiS2_iiS2_i_param_5,
	.param .u32 _Z6kernelPPdPiiiiPtiiS2_iiS2_iiS2_i_param_6,
	.param .u32 _Z6kernelPPdPiiiiPtiiS2_iiS2_iiS2_i_param_7,
	.param .u64 .ptr .align 1 _Z6kernelPPdPiiiiPtiiS2_iiS2_iiS2_i_param_8,
	.param .u32 _Z6kernelPPdPiiiiPtiiS2_iiS2_iiS2_i_param_9,
	.param .u32 _Z6kernelPPdPiiiiPtiiS2_iiS2_iiS2_i_param_10,
	.param .u64 .ptr .align 1 _Z6kernelPPdPiiiiPtiiS2_iiS2_iiS2_i_param_11,
	.param .u32 _Z6kernelPPdPiiiiPtiiS2_iiS2_iiS2_i_param_12,
	.param .u32 _Z6kernelPPdPiiiiPtiiS2_iiS2_iiS2_i_param_13,
	.param .u64 .ptr .align 1 _Z6kernelPPdPiiiiPtiiS2_iiS2_iiS2_i_param_14,
	.param .u32 _Z6kernelPPdPiiiiPtiiS2_iiS2_iiS2_i_param_15
)
{
	.local .align 4 .b8 	__local_depot0[1480];
	.reg .b64 	%SP;
	.reg .b64 	%SPL;
	.reg .pred 	%p<10757>;
	.reg .b16 	%rs<14274>;
	.reg .b32 	%r<13439>;
	.reg .b64 	%rd<4318>;
	.reg .b64 	%fd<55>;

	mov.u64 	%SPL, __local_depot0;
	cvta.local.u64 	%SP, %SPL;
	ld.param.u32 	%r2721, [_Z6kernelPPdPiiiiPtiiS2_iiS2_iiS2_i_param_2];
	add.u64 	%rd1, %SPL, 108;
	add.u64 	%rd2, %SPL, 164;
	add.u64 	%rd3, %SPL, 220;
	add.u64 	%rd4, %SPL, 276;
	add.u64 	%rd5, %SPL, 332;
	add.u64 	%rd6, %SPL, 388;
	add.u64 	%rd7, %SPL, 444;
	add.u64 	%rd8, %SPL, 500;
	add.u64 	%rd9, %SPL, 556;
	add.u64 	%rd10, %SPL, 612;
	add.u64 	%rd11, %SPL, 668;
	add.u64 	%rd12, %SPL, 724;
	add.u64 	%rd13, %SPL, 780;
	add.u64 	%rd14, %SPL, 836;
	add.u64 	%rd15, %SPL, 888;
	add.u64 	%rd16, %SPL, 940;
	add.u64 	%rd17, %SPL, 1042;
	add.u64 	%rd18, %SPL, 1144;
	add.u64 	%rd19, %SPL, 1200;
	add.u64 	%rd20, %SPL, 1256;
	add.u64 	%rd21, %SPL, 1312;
	add.u64 	%rd22, %SPL, 1368;
	add.u64 	%rd23, %SPL, 1424;
	mov.u32 	%r2722, %ntid.x;
	mov.u32 	%r2723, %ctaid.x;
	mov.u32 	%r2724, %tid.x;
	mad.lo.s32 	%r2725, %r2722, %r2723, %r2724;
	mov.u32 	%r2726, %ntid.y;
	mov.u32 	%r2727, %ctaid.y;
	mov.u32 	%r2728, %tid.y;
	mad.lo.s32 	%r1, %r2726, %r2727, %r2728;
	mad.lo.s32 	%r2, %r2721, %r1, %r2725;
	mov.b16 	%rs7413, 1;
	st.local.u8 	[%rd1], %rs7413;
	mov.b32 	%r2729, 0;
	st.local.u32 	[%rd1+4], %r2729;
	st.local.u32 	[%rd1+8], %r2729;
	st.local.u32 	[%rd1+12], %r2729;
	st.local.u32 	[%rd1+16], %r2729;
	st.local.u32 	[%rd1+20], %r2729;
	st.local.u32 	[%rd1+24], %r2729;
	st.local.u32 	[%rd1+28], %r2729;
	st.local.u32 	[%rd1+32], %r2729;
	st.local.u32 	[%rd1+36], %r2729;
	st.local.u32 	[%rd1+40], %r2729;
	st.local.u32 	[%rd1+44], %r2729;
	st.local.u32 	[%rd1+48], %r2729;
	mov.b32 	%r2730, 1;
	st.local.u32 	[%rd1+52], %r2730;
	mov.b16 	%rs7414, 2;
	st.local.u16 	[%rd1+2], %rs7414;
	cvt.rn.f64.s32 	%fd3, %r2725;
	add.u64 	%rd959, %SP, 0;
	add.u64 	%rd24, %SPL, 0;
	add.u64 	%rd960, %SP, 52;
	add.u64 	%rd25, %SPL, 52;
	cvt.rzi.s32.f64 	%r2731, %fd3;
	setp.gt.s32 	%p1567, %r2731, -1;
	selp.u16 	%rs7415, 1, 0, %p1567;
	abs.s32 	%r2732, %r2731;
	mul.hi.u32 	%r2733, %r2732, -776530087;
	shr.u32 	%r2734, %r2733, 13;
	mul.lo.s32 	%r2735, %r2734, 10000;
	sub.s32 	%r2736, %r2732, %r2735;
	mul.hi.u32 	%r2737, %r2734, 429497;
	mul.lo.s32 	%r2738, %r2737, 10000;
	sub.s32 	%r2739, %r2734, %r2738;
	mul.hi.u32 	%r2740, %r2732, 1441151881;
	shr.u32 	%r2741, %r2740, 25;
	st.local.u8 	[%rd24], %rs7415;
	mov.b16 	%rs7416, 0;
	st.local.u16 	[%rd24+2], %rs7416;
	st.local.u16 	[%rd24+4], %rs7416;
	st.local.u16 	[%rd24+6], %rs7416;
	st.local.u16 	[%rd24+8], %rs7416;
	st.local.u16 	[%rd24+10], %rs7416;
	st.local.u16 	[%rd24+12], %rs7416;
	st.local.u16 	[%rd24+14], %rs7416;
	st.local.u16 	[%rd24+16], %rs7416;
	st.local.u16 	[%rd24+18], %rs7416;
	st.local.u16 	[%rd24+20], %rs7416;
	st.local.u16 	[%rd24+22], %rs7416;
	st.local.u16 	[%rd24+24], %rs7416;
	st.local.u16 	[%rd24+26], %rs7416;
	st.local.u16 	[%rd24+28], %rs7416;
	st.local.u16 	[%rd24+30], %rs7416;
	st.local.u16 	[%rd24+32], %rs7416;
	st.local.u16 	[%rd24+34], %rs7416;
	st.local.u16 	[%rd24+36], %rs7416;
	st.local.u16 	[%rd24+38], %rs7416;
	st.local.u16 	[%rd24+40], %rs7416;
	st.local.u16 	[%rd24+42], %rs7416;
	st.local.u16 	[%rd24+44], %rs7416;
	st.local.u16 	[%rd24+46], %r2741;
	st.local.u16 	[%rd24+48], %r2739;
	st.local.u16 	[%rd24+50], %r2736;
	cvt.rn.f64.s32 	%fd4, %r2731;
	sub.f64 	%fd1, %fd3, %fd4;
	st.local.u16 	[%rd25+2], %rs7416;
	st.local.u32 	[%rd25+4], %r2729;
	st.local.u32 	[%rd25+8], %r2729;
	st.local.u32 	[%rd25+12], %r2729;
	st.local.u32 	[%rd25+16], %r2729;
	st.local.u32 	[%rd25+20], %r2729;
	st.local.u32 	[%rd25+24], %r2729;
	st.local.u32 	[%rd25+28], %r2729;
	st.local.u32 	[%rd25+32], %r2729;
	st.local.u32 	[%rd25+36], %r2729;
	st.local.u32 	[%rd25+40], %r2729;
	st.local.u32 	[%rd25+44], %r2729;
	st.local.u32 	[%rd25+48], %r2729;
	st.local.u32 	[%rd25+52], %r2729;
	setp.gt.s32 	%p1568, %r2725, -1;
	selp.u16 	%rs1, 1, 0, %p1568;
	st.local.u8 	[%rd25], %rs1;
	setp.lt.u32 	%p1569, %r2732, 100000000;
	selp.b32 	%r2742, -1, 22, %p1569;
	setp.eq.s32 	%p1570, %r2739, 0;
	selp.b32 	%r2743, %r2742, 23, %p1570;
	setp.eq.s32 	%p1571, %r2736, 0;
	selp.b32 	%r12707, %r2743, 24, %p1571;
	setp.ne.s32 	%p1572, %r12707, -1;
	@%p1572 bra 	$L__BB0_2;
	mov.b32 	%r2745, 0;
	st.local.u32 	[%rd25+52], %r2745;
	mov.b32 	%r12707, 25;
$L__BB0_2:
	sub.s32 	%r5, 25, %r12707;
	setp.gt.u32 	%p1573, %r12707, 24;
	@%p1573 bra 	$L__BB0_9;
	max.u32 	%r6, %r5, 1;
	and.b32  	%r7, %r6, 3;
	setp.gt.u32 	%p1574, %r12707, 21;
	mov.b32 	%r12710, 0;
	@%p1574 bra 	$L__BB0_6;
	and.b32  	%r12710, %r6, 28;
	mov.b32 	%r12708, 0;
$L__BB0_5:
	add.s32 	%r2748, %r12708, %r12707;
	mul.wide.u32 	%rd961, %r2748, 2;
	add.s64 	%rd962, %rd24, %rd961;
	ld.local.u16 	%rs7417, [%rd962+2];
	mul.wide.u32 	%rd963, %r12708, 2;
	add.s64 	%rd964, %rd25, %rd963;
	st.local.u16 	[%rd964+2], %rs7417;
	ld.local.u16 	%rs7418, [%rd962+4];
	ld.local.u16 	%rs7419, [%rd962+6];
	mov.b32 	%r2749, {%rs7418, %rs7419};
	st.local.u32 	[%rd964+4], %r2749;
	ld.local.u16 	%rs7420, [%rd962+8];
	st.local.u16 	[%rd964+8], %rs7420;
	add.s32 	%r12708, %r12708, 4;
	setp.ne.s32 	%p1575, %r12708, %r12710;
	@%p1575 bra 	$L__BB0_5;
$L__BB0_6:
	setp.eq.s32 	%p1576, %r7, 0;
	@%p1576 bra 	$L__BB0_9;
	mov.b32 	%r12711, 0;
$L__BB0_8:
	.pragma "nounroll";
	add.s32 	%r2751, %r12710, %r12707;
	mul.wide.s32 	%rd965, %r2751, 2;
	add.s64 	%rd966, %rd24, %rd965;
	ld.local.u16 	%rs7421, [%rd966+2];
	mul.wide.u32 	%rd967, %r12710, 2;
	add.s64 	%rd968, %rd25, %rd967;
	st.local.u16 	[%rd968+2], %rs7421;
	add.s32 	%r12710, %r12710, 1;
	add.s32 	%r12711, %r12711, 1;
	setp.ne.s32 	%p1577, %r12711, %r7;
	@%p1577 bra 	$L__BB0_8;
$L__BB0_9:
	st.local.u32 	[%rd25+52], %r5;
	setp.lt.f64 	%p1578, %fd1, 0d0000000000000000;
	neg.f64 	%fd5, %fd1;
	selp.f64 	%fd6, %fd5, %fd1, %p1578;
	mul.f64 	%fd7, %fd6, 0d40C3880000000000;
	cvt.rzi.s32.f64 	%r2752, %fd7;
	mul.wide.u32 	%rd969, %r5, 2;
	add.s64 	%rd970, %rd25, %rd969;
	st.local.u16 	[%rd970+2], %r2752;
	cvt.rn.f64.s32 	%fd8, %r2752;
	sub.f64 	%fd9, %fd7, %fd8;
	mul.f64 	%fd10, %fd9, 0d40C3880000000000;
	cvt.rzi.s32.f64 	%r2753, %fd10;
	sub.s32 	%r2754, 26, %r12707;
	mul.wide.u32 	%rd971, %r2754, 2;
	add.s64 	%rd972, %rd25, %rd971;
	st.local.u16 	[%rd972+2], %r2753;
	cvt.rn.f64.s32 	%fd11, %r2753;
	sub.f64 	%fd12, %fd10, %fd11;
	mul.f64 	%fd13, %fd12, 0d40C3880000000000;
	cvt.rzi.s32.f64 	%r2755, %fd13;
	sub.s32 	%r2756, 27, %r12707;
	mul.wide.u32 	%rd973, %r2756, 2;
	add.s64 	%rd974, %rd25, %rd973;
	st.local.u16 	[%rd974+2], %r2755;
	cvt.rn.f64.s32 	%fd14, %r2755;
	sub.f64 	%fd15, %fd13, %fd14;
	mul.f64 	%fd16, %fd15, 0d40C3880000000000;
	cvt.rzi.s32.f64 	%r2757, %fd16;
	sub.s32 	%r2758, 28, %r12707;
	mul.wide.u32 	%rd975, %r2758, 2;
	add.s64 	%rd976, %rd25, %rd975;
	st.local.u16 	[%rd976+2], %r2757;
	cvt.rn.f64.s32 	%fd17, %r2757;
	sub.f64 	%fd18, %fd16, %fd17;
	mul.f64 	%fd19, %fd18, 0d40C3880000000000;
	cvt.rzi.s32.f64 	%r2759, %fd19;
	sub.s32 	%r2760, 29, %r12707;
	mul.wide.u32 	%rd977, %r2760, 2;
	add.s64 	%rd978, %rd25, %rd977;
	st.local.u16 	[%rd978+2], %r2759;
	cvt.rn.f64.s32 	%fd20, %r2759;
	sub.f64 	%fd21, %fd19, %fd20;
	mul.f64 	%fd22, %fd21, 0d40C3880000000000;
	cvt.rzi.s32.f64 	%r2761, %fd22;
	sub.s32 	%r2762, 30, %r12707;
	mul.wide.u32 	%rd979, %r2762, 2;
	add.s64 	%rd980, %rd25, %rd979;
	st.local.u16 	[%rd980+2], %r2761;
	cvt.rn.f64.s32 	%fd23, %r2761;
	sub.f64 	%fd24, %fd22, %fd23;
	mul.f64 	%fd25, %fd24, 0d40C3880000000000;
	cvt.rzi.s32.f64 	%r2763, %fd25;
	sub.s32 	%r2764, 31, %r12707;
	mul.wide.u32 	%rd981, %r2764, 2;
	add.s64 	%rd982, %rd25, %rd981;
	st.local.u16 	[%rd982+2], %r2763;
	cvt.rn.f64.s32 	%fd26, %r2763;
	sub.f64 	%fd27, %fd25, %fd26;
	mul.f64 	%fd28, %fd27, 0d40C3880000000000;
	cvt.rzi.s32.f64 	%r2765, %fd28;
	sub.s32 	%r2766, 32, %r12707;
	mul.wide.u32 	%rd983, %r2766, 2;
	add.s64 	%rd984, %rd25, %rd983;
	st.local.u16 	[%rd984+2], %r2765;
	ld.local.u16 	%rs2, [%rd25+2];
	ld.local.u32 	%r2767, [%rd25+4];
	mov.b32 	{%rs3, %rs4}, %r2767;
	ld.local.u32 	%r2768, [%rd25+8];
	mov.b32 	{%rs5, %rs6}, %r2768;
	ld.local.u32 	%r2769, [%rd25+12];
	mov.b32 	{%rs7, %rs8}, %r2769;
	ld.local.u32 	%r2770, [%rd25+16];
	mov.b32 	{%rs9, %rs10}, %r2770;
	ld.local.u32 	%r2771, [%rd25+20];
	mov.b32 	{%rs11, %rs12}, %r2771;
	ld.local.u32 	%r2772, [%rd25+24];
	mov.b32 	{%rs13, %rs14}, %r2772;
	ld.local.u32 	%r2773, [%rd25+28];
	mov.b32 	{%rs15, %rs16}, %r2773;
	ld.local.u32 	%r2774, [%rd25+32];
	mov.b32 	{%rs17, %rs18}, %r2774;
	ld.local.u32 	%r2775, [%rd25+36];
	mov.b32 	{%rs19, %rs20}, %r2775;
	ld.local.u32 	%r2776, [%rd25+40];
	mov.b32 	{%rs21, %rs22}, %r2776;
	ld.local.u32 	%r2777, [%rd25+44];
	mov.b32 	{%rs23, %rs24}, %r2777;
	ld.local.u32 	%r2778, [%rd25+48];
	mov.b32 	{%rs25, %rs26}, %r2778;
	ld.local.u32 	%r16, [%rd25+52];
	st.local.u8 	[%rd2], %rs1;
	st.local.u16 	[%rd2+2], %rs2;
	st.local.u32 	[%rd2+4], %r2767;
	st.local.u32 	[%rd2+8], %r2768;
	st.local.u32 	[%rd2+12], %r2769;
	st.local.u32 	[%rd2+16], %r2770;
	st.local.u32 	[%rd2+20], %r2771;
	st.local.u32 	[%rd2+24], %r2772;
	st.local.u32 	[%rd2+28], %r2773;
	st.local.u32 	[%rd2+32], %r2774;
	st.local.u32 	[%rd2+36], %r2775;
	st.local.u32 	[%rd2+40], %r2776;
	st.local.u32 	[%rd2+44], %r2777;
	st.local.u32 	[%rd2+48], %r2778;
	st.local.u32 	[%rd2+52], %r16;
	cvt.rn.f64.u32 	%fd29, %r1;
	cvta.to.local.u64 	%rd26, %rd959;
	cvta.to.local.u64 	%rd27, %rd960;
	cvt.rzi.s32.f64 	%r2779, %fd29;
	setp.gt.s32 	%p1579, %r2779, -1;
	selp.u16 	%rs7422, 1, 0, %p1579;
	abs.s32 	%r2780, %r2779;
	mul.hi.u32 	%r2781, %r2780, -776530087;
	shr.u32 	%r2782, %r2781, 13;
	mul.lo.s32 	%r2783, %r2782, 10000;
	sub.s32 	%r2784, %r2780, %r2783;
	mul.hi.u32 	%r2785, %r2782, 429497;
	mul.lo.s32 	%r2786, %r2785, 10000;
	sub.s32 	%r2787, %r2782, %r2786;
	mul.hi.u32 	%r2788, %r2780, 1441151881;
	shr.u32 	%r2789, %r2788, 25;
	st.local.u8 	[%rd26], %rs7422;
	mov.b16 	%rs7423, 0;
	st.local.u16 	[%rd26+2], %rs7423;
	st.local.u16 	[%rd26+4], %rs7423;
	st.local.u16 	[%rd26+6], %rs7423;
	st.local.u16 	[%rd26+8], %rs7423;
	st.local.u16 	[%rd26+10], %rs7423;
	st.local.u16 	[%rd26+12], %rs7423;
	st.local.u16 	[%rd26+14], %rs7423;
	st.local.u16 	[%rd26+16], %rs7423;
	st.local.u16 	[%rd26+18], %rs7423;
	st.local.u16 	[%rd26+20], %rs7423;
	st.local.u16 	[%rd26+22], %rs7423;
	st.local.u16 	[%rd26+24], %rs7423;
	st.local.u16 	[%rd26+26], %rs7423;
	st.local.u16 	[%rd26+28], %rs7423;
	st.local.u16 	[%rd26+30], %rs7423;
	st.local.u16 	[%rd26+32], %rs7423;
	st.local.u16 	[%rd26+34], %rs7423;
	st.local.u16 	[%rd26+36], %rs7423;
	st.local.u16 	[%rd26+38], %rs7423;
	st.local.u16 	[%rd26+40], %rs7423;
	st.local.u16 	[%rd26+42], %rs7423;
	st.local.u16 	[%rd26+44], %rs7423;
	st.local.u16 	[%rd26+46], %r2789;
	st.local.u16 	[%rd26+48], %r2787;
	st.local.u16 	[%rd26+50], %r2784;
	cvt.rn.f64.s32 	%fd30, %r2779;
	sub.f64 	%fd2, %fd29, %fd30;
	mov.b16 	%rs7424, 1;
	st.local.u8 	[%rd27], %rs7424;
	st.local.u16 	[%rd27+2], %rs7423;
	mov.b32 	%r2790, 0;
	st.local.u32 	[%rd27+4], %r2790;
	st.local.u32 	[%rd27+8], %r2790;
	st.local.u32 	[%rd27+12], %r2790;
	st.local.u32 	[%rd27+16], %r2790;
	st.local.u32 	[%rd27+20], %r2790;
	st.local.u32 	[%rd27+24], %r2790;
	st.local.u32 	[%rd27+28], %r2790;
	st.local.u32 	[%rd27+32], %r2790;
	st.local.u32 	[%rd27+36], %r2790;
	st.local.u32 	[%rd27+40], %r2790;
	st.local.u32 	[%rd27+44], %r2790;
	st.local.u32 	[%rd27+48], %r2790;
	st.local.u32 	[%rd27+52], %r2790;
	setp.lt.u32 	%p1580, %r2780, 100000000;
	selp.b32 	%r2791, -1, 22, %p1580;
	setp.eq.s32 	%p1581, %r2787, 0;
	selp.b32 	%r2792, %r2791, 23, %p1581;
	setp.eq.s32 	%p1582, %r2784, 0;
	selp.b32 	%r12712, %r2792, 24, %p1582;
	setp.ne.s32 	%p1583, %r12712, -1;
	@%p1583 bra 	$L__BB0_11;
	mov.b32 	%r2794, 0;
	st.local.u32 	[%rd27+52], %r2794;
	mov.b32 	%r12712, 25;
$L__BB0_11:
	sub.s32 	%r19, 25, %r12712;
	setp.gt.u32 	%p1584, %r12712, 24;
	@%p1584 bra 	$L__BB0_18;
	max.u32 	%r20, %r19, 1;
	and.b32  	%r21, %r20, 3;
	setp.gt.u32 	%p1585, %r12712, 21;
	mov.b32 	%r12715, 0;
	@%p1585 bra 	$L__BB0_15;
	and.b32  	%r12715, %r20, 28;
	mov.b32 	%r12713, 0;
$L__BB0_14:
	add.s32 	%r2797, %r12713, %r12712;
	mul.wide.u32 	%rd987, %r2797, 2;
	add.s64 	%rd988, %rd26, %rd987;
	ld.local.u16 	%rs7425, [%rd988+2];
	mul.wide.u32 	%rd989, %r12713, 2;
	add.s64 	%rd990, %rd27, %rd989;
	st.local.u16 	[%rd990+2], %rs7425;
	ld.local.u16 	%rs7426, [%rd988+4];
	ld.local.u16 	%rs7427, [%rd988+6];
	mov.b32 	%r2798, {%rs7426, %rs7427};
	st.local.u32 	[%rd990+4], %r2798;
	ld.local.u16 	%rs7428, [%rd988+8];
	st.local.u16 	[%rd990+8], %rs7428;
	add.s32 	%r12713, %r12713, 4;
	setp.ne.s32 	%p1586, %r12713, %r12715;
	@%p1586 bra 	$L__BB0_14;
$L__BB0_15:
	setp.eq.s32 	%p1587, %r21, 0;
	@%p1587 bra 	$L__BB0_18;
	mov.b32 	%r12716, 0;
$L__BB0_17:
	.pragma "nounroll";
	add.s32 	%r2800, %r12715, %r12712;
	mul.wide.s32 	%rd991, %r2800, 2;
	add.s64 	%rd992, %rd26, %rd991;
	ld.local.u16 	%rs7429, [%rd992+2];
	mul.wide.u32 	%rd993, %r12715, 2;
	add.s64 	%rd994, %rd27, %rd993;
	st.local.u16 	[%rd994+2], %rs7429;
	add.s32 	%r12715, %r12715, 1;
	add.s32 	%r12716, %r12716, 1;
	setp.ne.s32 	%p1588, %r12716, %r21;
	@%p1588 bra 	$L__BB0_17;
$L__BB0_18:
	ld.param.u64 	%rd4268, [_Z6kernelPPdPiiiiPtiiS2_iiS2_iiS2_i_param_14];
	ld.param.u32 	%r12705, [_Z6kernelPPdPiiiiPtiiS2_iiS2_iiS2_i_param_13];
	ld.param.u32 	%r12704, [_Z6kernelPPdPiiiiPtiiS2_iiS2_iiS2_i_param_12];
	ld.param.u64 	%rd4267, [_Z6kernelPPdPiiiiPtiiS2_iiS2_iiS2_i_param_11];
	ld.param.u32 	%r12702, [_Z6kernelPPdPiiiiPtiiS2_iiS2_iiS2_i_param_10];
	ld.param.u32 	%r12701, [_Z6kernelPPdPiiiiPtiiS2_iiS2_iiS2_i_param_9];
	ld.param.u64 	%rd4266, [_Z6kernelPPdPiiiiPtiiS2_iiS2_iiS2_i_param_8];
	ld.param.u32 	%r12700, [_Z6kernelPPdPiiiiPtiiS2_iiS2_iiS2_i_param_7];
	ld.param.u32 	%r12699, [_Z6kernelPPdPiiiiPtiiS2_iiS2_iiS2_i_param_6];
	ld.param.u64 	%rd4265, [_Z6kernelPPdPiiiiPtiiS2_iiS2_iiS2_i_param_5];
	ld.param.u32 	%r12698, [_Z6kernelPPdPiiiiPtiiS2_iiS2_iiS2_i_param_4];
	ld.param.u32 	%r12697, [_Z6kernelPPdPiiiiPtiiS2_iiS2_iiS2_i_param_3];
	cvta.to.global.u64 	%rd995, %rd4268;
	cvta.to.global.u64 	%rd996, %rd4267;
	cvta.to.global.u64 	%rd997, %rd4266;
	cvta.to.global.u64 	%rd998, %rd4265;
	sub.s32 	%r2801, 25, %r12712;
	st.local.u32 	[%rd27+52], %r2801;
	setp.lt.f64 	%p1589, %fd2, 0d0000000000000000;
	neg.f64 	%fd31, %fd2;
	selp.f64 	%fd32, %fd31, %fd2, %p1589;
	mul.f64 	%fd33, %fd32, 0d40C3880000000000;
	cvt.rzi.s32.f64 	%r2802, %fd33;
	mul.wide.u32 	%rd999, %r2801, 2;
	add.s64 	%rd1000, %rd27, %rd999;
	st.local.u16 	[%rd1000+2], %r2802;
	cvt.rn.f64.s32 	%fd34, %r2802;
	sub.f64 	%fd35, %fd33, %fd34;
	mul.f64 	%fd36, %fd35, 0d40C3880000000000;
	cvt.rzi.s32.f64 	%r2803, %fd36;
	sub.s32 	%r2804, 26, %r12712;
	mul.wide.u32 	%rd1001, %r2804, 2;
	add.s64 	%rd1002, %rd27, %rd1001;
	st.local.u16 	[%rd1002+2], %r2803;
	cvt.rn.f64.s32 	%fd37, %r2803;
	sub.f64 	%fd38, %fd36, %fd37;
	mul.f64 	%fd39, %fd38, 0d40C3880000000000;
	cvt.rzi.s32.f64 	%r2805, %fd39;
	sub.s32 	%r2806, 27, %r12712;
	mul.wide.u32 	%rd1003, %r2806, 2;
	add.s64 	%rd1004, %rd27, %rd1003;
	st.local.u16 	[%rd1004+2], %r2805;
	cvt.rn.f64.s32 	%fd40, %r2805;
	sub.f64 	%fd41, %fd39, %fd40;
	mul.f64 	%fd42, %fd41, 0d40C3880000000000;
	cvt.rzi.s32.f64 	%r2807, %fd42;
	sub.s32 	%r2808, 28, %r12712;
	mul.wide.u32 	%rd1005, %r2808, 2;
	add.s64 	%rd1006, %rd27, %rd1005;
	st.local.u16 	[%rd1006+2], %r2807;
	cvt.rn.f64.s32 	%fd43, %r2807;
	sub.f64 	%fd44, %fd42, %fd43;
	mul.f64 	%fd45, %fd44, 0d40C3880000000000;
	cvt.rzi.s32.f64 	%r2809, %fd45;
	sub.s32 	%r2810, 29, %r12712;
	mul.wide.u32 	%rd1007, %r2810, 2;
	add.s64 	%rd1008, %rd27, %rd1007;
	st.local.u16 	[%rd1008+2], %r2809;
	cvt.rn.f64.s32 	%fd46, %r2809;
	sub.f64 	%fd47, %fd45, %fd46;
	mul.f64 	%fd48, %fd47, 0d40C3880000000000;
	cvt.rzi.s32.f64 	%r2811, %fd48;
	sub.s32 	%r2812, 30, %r12712;
	mul.wide.u32 	%rd1009, %r2812, 2;
	add.s64 	%rd1010, %rd27, %rd1009;
	st.local.u16 	[%rd1010+2], %r2811;
	cvt.rn.f64.s32 	%fd49, %r2811;
	sub.f64 	%fd50, %fd48, %fd49;
	mul.f64 	%fd51, %fd50, 0d40C3880000000000;
	cvt.rzi.s32.f64 	%r2813, %fd51;
	sub.s32 	%r2814, 31, %r12712;
	mul.wide.u32 	%rd1011, %r2814, 2;
	add.s64 	%rd1012, %rd27, %rd1011;
	st.local.u16 	[%rd1012+2], %r2813;
	cvt.rn.f64.s32 	%fd52, %r2813;
	sub.f64 	%fd53, %fd51, %fd52;
	mul.f64 	%fd54, %fd53, 0d40C3880000000000;
	cvt.rzi.s32.f64 	%r2815, %fd54;
	sub.s32 	%r2816, 32, %r12712;
	mul.wide.u32 	%rd1013, %r2816, 2;
	add.s64 	%rd1014, %rd27, %rd1013;
	st.local.u16 	[%rd1014+2], %r2815;
	ld.local.u16 	%rs7430, [%rd27+2];
	ld.local.u32 	%r2817, [%rd27+4];
	ld.local.u32 	%r2818, [%rd27+8];
	ld.local.u32 	%r2819, [%rd27+12];
	ld.local.u32 	%r2820, [%rd27+16];
	ld.local.u32 	%r2821, [%rd27+20];
	ld.local.u32 	%r2822, [%rd27+24];
	ld.local.u32 	%r2823, [%rd27+28];
	ld.local.u32 	%r2824, [%rd27+32];
	ld.local.u32 	%r2825, [%rd27+36];
	ld.local.u32 	%r2826, [%rd27+40];
	ld.local.u32 	%r2827, [%rd27+44];
	ld.local.u32 	%r2828, [%rd27+48];
	ld.local.u32 	%r2829, [%rd27+52];
	mov.b16 	%rs7431, 1;
	st.local.u8 	[%rd3], %rs7431;
	st.local.u16 	[%rd3+2], %rs7430;
	st.local.u32 	[%rd3+4], %r2817;
	st.local.u32 	[%rd3+8], %r2818;
	st.local.u32 	[%rd3+12], %r2819;
	st.local.u32 	[%rd3+16], %r2820;
	st.local.u32 	[%rd3+20], %r2821;
	st.local.u32 	[%rd3+24], %r2822;
	st.local.u32 	[%rd3+28], %r2823;
	st.local.u32 	[%rd3+32], %r2824;
	st.local.u32 	[%rd3+36], %r2825;
	st.local.u32 	[%rd3+40], %r2826;
	st.local.u32 	[%rd3+44], %r2827;
	st.local.u32 	[%rd3+48], %r2828;
	st.local.u32 	[%rd3+52], %r2829;
	setp.ne.s32 	%p1590, %r12704, 0;
	selp.u16 	%rs7432, 1, 0, %p1590;
	ld.global.u16 	%rs7433, [%rd995];
	ld.global.u16 	%rs7434, [%rd995+2];
	ld.global.u16 	%rs7435, [%rd995+4];
	ld.global.u16 	%rs7436, [%rd995+6];
	ld.global.u16 	%rs7437, [%rd995+8];
	ld.global.u16 	%rs7438, [%rd995+10];
	ld.global.u16 	%rs7439, [%rd995+12];
	ld.global.u16 	%rs7440, [%rd995+14];
	ld.global.u16 	%rs7441, [%rd995+16];
	ld.global.u16 	%rs7442, [%rd995+18];
	ld.global.u16 	%rs7443, [%rd995+20];
	ld.global.u16 	%rs7444, [%rd995+22];
	ld.global.u16 	%rs7445, [%rd995+24];
	ld.global.u16 	%rs7446, [%rd995+26];
	ld.global.u16 	%rs7447, [%rd995+28];
	ld.global.u16 	%rs7448, [%rd995+30];
	ld.global.u16 	%rs7449, [%rd995+32];
	ld.global.u16 	%rs7450, [%rd995+34];
	ld.global.u16 	%rs7451, [%rd995+36];
	ld.global.u16 	%rs7452, [%rd995+38];
	ld.global.u16 	%rs7453, [%rd995+40];
	ld.global.u16 	%rs7454, [%rd995+42];
	ld.global.u16 	%rs7455, [%rd995+44];
	ld.global.u16 	%rs7456, [%rd995+46];
	ld.global.u16 	%rs7457, [%rd995+48];
	st.local.u8 	[%rd4], %rs7432;
	st.local.u16 	[%rd4+2], %rs7433;
	mov.b32 	%r2830, {%rs7434, %rs7435};
	st.local.u32 	[%rd4+4], %r2830;
	add.s64 	%rd28, %rd4, 8;
	mov.b32 	%r2831, {%rs7436, %rs7437};
	st.local.u32 	[%rd4+8], %r2831;
	add.s64 	%rd29, %rd4, 12;
	mov.b32 	%r2832, {%rs7438, %rs7439};
	st.local.u32 	[%rd4+12], %r2832;
	add.s64 	%rd30, %rd4, 16;
	mov.b32 	%r2833, {%rs7440, %rs7441};
	st.local.u32 	[%rd4+16], %r2833;
	add.s64 	%rd31, %rd4, 20;
	mov.b32 	%r2834, {%rs7442, %rs7443};
	st.local.u32 	[%rd4+20], %r2834;
	add.s64 	%rd32, %rd4, 24;
	mov.b32 	%r2835, {%rs7444, %rs7445};
	st.local.u32 	[%rd4+24], %r2835;
	add.s64 	%rd33, %rd4, 28;
	mov.b32 	%r2836, {%rs7446, %rs7447};
	st.local.u32 	[%rd4+28], %r2836;
	add.s64 	%rd34, %rd4, 32;
	mov.b32 	%r2837, {%rs7448, %rs7449};
	st.local.u32 	[%rd4+32], %r2837;
	add.s64 	%rd35, %rd4, 36;
	mov.b32 	%r2838, {%rs7450, %rs7451};
	st.local.u32 	[%rd4+36], %r2838;
	add.s64 	%rd36, %rd4, 40;
	mov.b32 	%r2839, {%rs7452, %rs7453};
	st.local.u32 	[%rd4+40], %r2839;
	add.s64 	%rd37, %rd4, 44;
	mov.b32 	%r2840, {%rs7454, %rs7455};
	st.local.u32 	[%rd4+44], %r2840;
	add.s64 	%rd38, %rd4, 48;
	mov.b32 	%r2841, {%rs7456, %rs7457};
	st.local.u32 	[%rd4+48], %r2841;
	st.local.u32 	[%rd4+52], %r12705;
	setp.ne.s32 	%p1591, %r12701, 0;
	selp.u16 	%rs27, 1, 0, %p1591;
	ld.global.u16 	%rs28, [%rd996];
	ld.global.u16 	%rs29, [%rd996+2];
	ld.global.u16 	%rs30, [%rd996+4];
	ld.global.u16 	%rs31, [%rd996+6];
	ld.global.u16 	%rs32, [%rd996+8];
	ld.global.u16 	%rs33, [%rd996+10];
	ld.global.u16 	%rs34, [%rd996+12];
	ld.global.u16 	%rs35, [%rd996+14];
	ld.global.u16 	%rs36, [%rd996+16];
	ld.global.u16 	%rs37, [%rd996+18];
	ld.global.u16 	%rs38, [%rd996+20];
	ld.global.u16 	%rs39, [%rd996+22];
	ld.global.u16 	%rs40, [%rd996+24];
	ld.global.u16 	%rs41, [%rd996+26];
	ld.global.u16 	%rs42, [%rd996+28];
	ld.global.u16 	%rs43, [%rd996+30];
	ld.global.u16 	%rs44, [%rd996+32];
	ld.global.u16 	%rs45, [%rd996+34];
	ld.global.u16 	%rs46, [%rd996+36];
	ld.global.u16 	%rs47, [%rd996+38];
	ld.global.u16 	%rs48, [%rd996+40];
	ld.global.u16 	%rs49, [%rd996+42];
	ld.global.u16 	%rs50, [%rd996+44];
	ld.global.u16 	%rs51, [%rd996+46];
	ld.global.u16 	%rs52, [%rd996+48];
	st.local.u8 	[%rd5], %rs27;
	add.s64 	%rd4270, %rd5, 2;
	st.local.u16 	[%rd5+2], %rs28;
	add.s64 	%rd40, %rd5, 4;
	add.s64 	%rd41, %rd5, 6;
	mov.b32 	%r2842, {%rs29, %rs30};
	st.local.u32 	[%rd5+4], %r2842;
	add.s64 	%rd42, %rd5, 8;
	add.s64 	%rd43, %rd5, 10;
	mov.b32 	%r2843, {%rs31, %rs32};
	st.local.u32 	[%rd5+8], %r2843;
	add.s64 	%rd44, %rd5, 12;
	add.s64 	%rd45, %rd5, 14;
	mov.b32 	%r2844, {%rs33, %rs34};
	st.local.u32 	[%rd5+12], %r2844;
	add.s64 	%rd46, %rd5, 16;
	add.s64 	%rd47, %rd5, 18;
	mov.b32 	%r2845, {%rs35, %rs36};
	st.local.u32 	[%rd5+16], %r2845;
	add.s64 	%rd48, %rd5, 20;
	add.s64 	%rd49, %rd5, 22;
	mov.b32 	%r2846, {%rs37, %rs38};
	st.local.u32 	[%rd5+20], %r2846;
	add.s64 	%rd50, %rd5, 24;
	add.s64 	%rd51, %rd5, 26;
	mov.b32 	%r2847, {%rs39, %rs40};
	st.local.u32 	[%rd5+24], %r2847;
	add.s64 	%rd52, %rd5, 28;
	add.s64 	%rd53, %rd5, 30;
	mov.b32 	%r2848, {%rs41, %rs42};
	st.local.u32 	[%rd5+28], %r2848;
	add.s64 	%rd54, %rd5, 32;
	add.s64 	%rd55, %rd5, 34;
	mov.b32 	%r2849, {%rs43, %rs44};
	st.local.u32 	[%rd5+32], %r2849;
	add.s64 	%rd56, %rd5, 36;
	add.s64 	%rd57, %rd5, 38;
	mov.b32 	%r2850, {%rs45, %rs46};
	st.local.u32 	[%rd5+36], %r2850;
	add.s64 	%rd58, %rd5, 40;
	add.s64 	%rd59, %rd5, 42;
	mov.b32 	%r2851, {%rs47, %rs48};
	st.local.u32 	[%rd5+40], %r2851;
	add.s64 	%rd60, %rd5, 44;
	add.s64 	%rd61, %rd5, 46;
	mov.b32 	%r2852, {%rs49, %rs50};
	st.local.u32 	[%rd5+44], %r2852;
	add.s64 	%rd62, %rd5, 48;
	add.s64 	%rd63, %rd5, 50;
	mov.b32 	%r2853, {%rs51, %rs52};
	st.local.u32 	[%rd5+48], %r2853;
	st.local.u32 	[%rd5+52], %r12702;
	setp.ne.s32 	%p1592, %r12699, 0;
	selp.u16 	%rs7458, 1, 0, %p1592;
	ld.global.u16 	%rs7459, [%rd997];
	ld.global.u16 	%rs7460, [%rd997+2];
	ld.global.u16 	%rs7461, [%rd997+4];
	ld.global.u16 	%rs7462, [%rd997+6];
	ld.global.u16 	%rs7463, [%rd997+8];
	ld.global.u16 	%rs7464, [%rd997+10];
	ld.global.u16 	%rs7465, [%rd997+12];
	ld.global.u16 	%rs7466, [%rd997+14];
	ld.global.u16 	%rs7467, [%rd997+16];
	ld.global.u16 	%rs7468, [%rd997+18];
	ld.global.u16 	%rs7469, [%rd997+20];
	ld.global.u16 	%rs7470, [%rd997+22];
	ld.global.u16 	%rs7471, [%rd997+24];
	ld.global.u16 	%rs7472, [%rd997+26];
	ld.global.u16 	%rs7473, [%rd997+28];
	ld.global.u16 	%rs7474, [%rd997+30];
	ld.global.u16 	%rs7475, [%rd997+32];
	ld.global.u16 	%rs7476, [%rd997+34];
	ld.global.u16 	%rs7477, [%rd997+36];
	ld.global.u16 	%rs7478, [%rd997+38];
	ld.global.u16 	%rs7479, [%rd997+40];
	ld.global.u16 	%rs7480, [%rd997+42];
	ld.global.u16 	%rs7481, [%rd997+44];
	ld.global.u16 	%rs7482, [%rd997+46];
	ld.global.u16 	%rs7483, [%rd997+48];
	st.local.u8 	[%rd6], %rs7458;
	st.local.u16 	[%rd6+2], %rs7459;
	mov.b32 	%r2854, {%rs7460, %rs7461};
	st.local.u32 	[%rd6+4], %r2854;
	mov.b32 	%r2855, {%rs7462, %rs7463};
	st.local.u32 	[%rd6+8], %r2855;
	mov.b32 	%r2856, {%rs7464, %rs7465};
	st.local.u32 	[%rd6+12], %r2856;
	mov.b32 	%r2857, {%rs7466, %rs7467};
	st.local.u32 	[%rd6+16], %r2857;
	mov.b32 	%r2858, {%rs7468, %rs7469};
	st.local.u32 	[%rd6+20], %r2858;
	mov.b32 	%r2859, {%rs7470, %rs7471};
	st.local.u32 	[%rd6+24], %r2859;
	mov.b32 	%r2860, {%rs7472, %rs7473};
	st.local.u32 	[%rd6+28], %r2860;
	mov.b32 	%r2861, {%rs7474, %rs7475};
	st.local.u32 	[%rd6+32], %r2861;
	mov.b32 	%r2862, {%rs7476, %rs7477};
	st.local.u32 	[%rd6+36], %r2862;
	mov.b32 	%r2863, {%rs7478, %rs7479};
	st.local.u32 	[%rd6+40], %r2863;
	mov.b32 	%r2864, {%rs7480, %rs7481};
	st.local.u32 	[%rd6+44], %r2864;
	mov.b32 	%r2865, {%rs7482, %rs7483};
	st.local.u32 	[%rd6+48], %r2865;
	st.local.u32 	[%rd6+52], %r12700;
	setp.ne.s32 	%p1593, %r12697, 0;
	selp.u16 	%rs7484, 1, 0, %p1593;
	ld.global.u16 	%rs7485, [%rd998];
	ld.global.u16 	%rs7486, [%rd998+2];
	ld.global.u16 	%rs7487, [%rd998+4];
	ld.global.u16 	%rs7488, [%rd998+6];
	ld.global.u16 	%rs7489, [%rd998+8];
	ld.global.u16 	%rs7490, [%rd998+10];
	ld.global.u16 	%rs7491, [%rd998+12];
	ld.global.u16 	%rs7492, [%rd998+14];
	ld.global.u16 	%rs7493, [%rd998+16];
	ld.global.u16 	%rs7494, [%rd998+18];
	ld.global.u16 	%rs7495, [%rd998+20];
	ld.global.u16 	%rs7496, [%rd998+22];
	ld.global.u16 	%rs7497, [%rd998+24];
	ld.global.u16 	%rs7498, [%rd998+26];
	ld.global.u16 	%rs7499, [%rd998+28];
	ld.global.u16 	%rs7500, [%rd998+30];
	ld.global.u16 	%rs7501, [%rd998+32];
	ld.global.u16 	%rs7502, [%rd998+34];
	ld.global.u16 	%rs7503, [%rd998+36];
	ld.global.u16 	%rs7504, [%rd998+38];
	ld.global.u16 	%rs7505, [%rd998+40];
	ld.global.u16 	%rs7506, [%rd998+42];
	ld.global.u16 	%rs7507, [%rd998+44];
	ld.global.u16 	%rs7508, [%rd998+46];
	ld.global.u16 	%rs7509, [%rd998+48];
	st.local.u8 	[%rd7], %rs7484;
	st.local.u16 	[%rd7+2], %rs7485;
	mov.b32 	%r2866, {%rs7486, %rs7487};
	st.local.u32 	[%rd7+4], %r2866;
	mov.b32 	%r2867, {%rs7488, %rs7489};
	st.local.u32 	[%rd7+8], %r2867;
	mov.b32 	%r2868, {%rs7490, %rs7491};
	st.local.u32 	[%rd7+12], %r2868;
	mov.b32 	%r2869, {%rs7492, %rs7493};
	st.local.u32 	[%rd7+16], %r2869;
	mov.b32 	%r2870, {%rs7494, %rs7495};
	st.local.u32 	[%rd7+20], %r2870;
	mov.b32 	%r2871, {%rs7496, %rs7497};
	st.local.u32 	[%rd7+24], %r2871;
	mov.b32 	%r2872, {%rs7498, %rs7499};
	st.local.u32 	[%rd7+28], %r2872;
	mov.b32 	%r2873, {%rs7500, %rs7501};
	st.local.u32 	[%rd7+32], %r2873;
	mov.b32 	%r2874, {%rs7502, %rs7503};
	st.local.u32 	[%rd7+36], %r2874;
	mov.b32 	%r2875, {%rs7504, %rs7505};
	st.local.u32 	[%rd7+40], %r2875;
	mov.b32 	%r2876, {%rs7506, %rs7507};
	st.local.u32 	[%rd7+44], %r2876;
	mov.b32 	%r2877, {%rs7508, %rs7509};
	st.local.u32 	[%rd7+48], %r2877;
	st.local.u32 	[%rd7+52], %r12698;
	st.local.u8 	[%rd8], %rs7431;
	mov.b32 	%r2878, 0;
	st.local.u32 	[%rd8+52], %r2878;
	st.local.u8 	[%rd9], %rs7431;
	st.local.u32 	[%rd9+52], %r2878;
	st.local.u8 	[%rd10], %rs7431;
	st.local.u32 	[%rd10+52], %r2878;
	st.local.u8 	[%rd11], %rs7431;
	st.local.u32 	[%rd11+52], %r2878;
	st.local.u8 	[%rd12], %rs7431;
	st.local.u32 	[%rd12+52], %r2878;
	st.local.u8 	[%rd13], %rs7431;
	st.local.u32 	[%rd13+52], %r2878;
	st.local.u8 	[%rd18], %rs7431;
	st.local.u32 	[%rd18+52], %r2878;
	st.local.u8 	[%rd19], %rs7431;
	st.local.u32 	[%rd19+52], %r2878;
	st.local.u8 	[%rd20], %rs7431;
	st.local.u32 	[%rd20+52], %r2878;
	st.local.u8 	[%rd21], %rs7431;
	st.local.u32 	[%rd21+52], %r2878;
	st.local.u8 	[%rd22], %rs7431;
	st.local.u32 	[%rd22+52], %r2878;
	st.local.u8 	[%rd23], %rs7431;
	st.local.u32 	[%rd23+52], %r2878;
	st.local.u8 	[%rd8], %rs7431;
	st.local.u8 	[%rd10], %rs7431;
	st.local.u8 	[%rd9], %rs7431;
	st.local.u8 	[%rd11], %rs7431;
	st.local.u8 	[%rd12], %rs7431;
	st.local.u8 	[%rd13], %rs7431;
	st.local.u8 	[%rd14], %rs7431;
	st.local.u8 	[%rd15], %rs7431;
	st.local.u8 	[%rd16], %rs7431;
	st.local.u8 	[%rd17], %rs7431;
	st.local.u8 	[%rd18], %rs7431;
	st.local.u8 	[%rd19], %rs7431;
	st.local.u8 	[%rd20], %rs7431;
	st.local.u8 	[%rd21], %rs7431;
	st.local.u8 	[%rd22], %rs7431;
	st.local.u8 	[%rd23], %rs7431;
	mov.b16 	%rs7510, 0;
	st.local.u16 	[%rd8+2], %rs7510;
	st.local.u16 	[%rd10+2], %rs7510;
	st.local.u16 	[%rd9+2], %rs7510;
	st.local.u16 	[%rd11+2], %rs7510;
	st.local.u16 	[%rd12+2], %rs7510;
	st.local.u16 	[%rd13+2], %rs7510;
	st.local.u16 	[%rd14+2], %rs7510;
	st.local.u16 	[%rd15+2], %rs7510;
	st.local.u16 	[%rd16+2], %rs7510;
	st.local.u16 	[%rd17+2], %rs7510;
	st.local.u16 	[%rd18+2], %rs7510;
	st.local.u16 	[%rd19+2], %rs7510;
	st.local.u16 	[%rd20+2], %rs7510;
	st.local.u16 	[%rd21+2], %rs7510;
	st.local.u16 	[%rd22+2], %rs7510;
	st.local.u16 	[%rd23+2], %rs7510;
	st.local.u16 	[%rd14+4], %rs7510;
	st.local.u16 	[%rd15+4], %rs7510;
	st.local.u16 	[%rd16+4], %rs7510;
	st.local.u16 	[%rd17+4], %rs7510;
	st.local.u32 	[%rd8+4], %r2878;
	st.local.u32 	[%rd10+4], %r2878;
	st.local.u32 	[%rd9+4], %r2878;
	st.local.u32 	[%rd11+4], %r2878;
	st.local.u32 	[%rd12+4], %r2878;
	st.local.u32 	[%rd13+4], %r2878;
	st.local.u16 	[%rd14+6], %rs7510;
	st.local.u16 	[%rd15+6], %rs7510;
	st.local.u16 	[%rd16+6], %rs7510;
	st.local.u16 	[%rd17+6], %rs7510;
	st.local.u32 	[%rd18+4], %r2878;
	st.local.u32 	[%rd19+4], %r2878;
	st.local.u32 	[%rd20+4], %r2878;
	st.local.u32 	[%rd21+4], %r2878;
	st.local.u32 	[%rd22+4], %r2878;
	st.local.u32 	[%rd23+4], %r2878;
	add.s64 	%rd64, %rd9, 8;
	st.local.u16 	[%rd14+8], %rs7510;
	st.local.u16 	[%rd15+8], %rs7510;
	st.local.u16 	[%rd16+8], %rs7510;
	st.local.u16 	[%rd17+8], %rs7510;
	st.local.u32 	[%rd8+8], %r2878;
	st.local.u32 	[%rd10+8], %r2878;
	st.local.u32 	[%rd9+8], %r2878;
	st.local.u32 	[%rd11+8], %r2878;
	st.local.u32 	[%rd12+8], %r2878;
	st.local.u32 	[%rd13+8], %r2878;
	st.local.u16 	[%rd14+10], %rs7510;
	st.local.u16 	[%rd15+10], %rs7510;
	st.local.u16 	[%rd16+10], %rs7510;
	st.local.u16 	[%rd17+10], %rs7510;
	st.local.u32 	[%rd18+8], %r2878;
	st.local.u32 	[%rd19+8], %r2878;
	st.local.u32 	[%rd20+8], %r2878;
	st.local.u32 	[%rd21+8], %r2878;
	st.local.u32 	[%rd22+8], %r2878;
	st.local.u32 	[%rd23+8], %r2878;
	add.s64 	%rd65, %rd9, 12;
	st.local.u16 	[%rd14+12], %rs7510;
	st.local.u16 	[%rd15+12], %rs7510;
	st.local.u16 	[%rd16+12], %rs7510;
	st.local.u16 	[%rd17+12], %rs7510;
	st.local.u32 	[%rd8+12], %r2878;
	st.local.u32 	[%rd10+12], %r2878;
	st.local.u32 	[%rd9+12], %r2878;
	st.local.u32 	[%rd11+12], %r2878;
	st.local.u32 	[%rd12+12], %r2878;
	st.local.u32 	[%rd13+12], %r2878;
	st.local.u16 	[%rd14+14], %rs7510;
	st.local.u16 	[%rd15+14], %rs7510;
	st.local.u16 	[%rd16+14], %rs7510;
	st.local.u16 	[%rd17+14], %rs7510;
	st.local.u32 	[%rd18+12], %r2878;
	st.local.u32 	[%rd19+12], %r2878;
	st.local.u32 	[%rd20+12], %r2878;
	st.local.u32 	[%rd21+12], %r2878;
	st.local.u32 	[%rd22+12], %r2878;
	st.local.u32 	[%rd23+12], %r2878;
	add.s64 	%rd66, %rd9, 16;
	st.local.u16 	[%rd14+16], %rs7510;
	st.local.u16 	[%rd15+16], %rs7510;
	st.local.u16 	[%rd16+16], %rs7510;
	st.local.u16 	[%rd17+16], %rs7510;
	st.local.u32 	[%rd8+16], %r2878;
	st.local.u32 	[%rd10+16], %r2878;
	st.local.u32 	[%rd9+16], %r2878;
	st.local.u32 	[%rd11+16], %r2878;
	st.local.u32 	[%rd12+16], %r2878;
	st.local.u32 	[%rd13+16], %r2878;
	st.local.u16 	[%rd14+18], %rs7510;
	st.local.u16 	[%rd15+18], %rs7510;
	st.local.u16 	[%rd16+18], %rs7510;
	st.local.u16 	[%rd17+18], %rs7510;
	st.local.u32 	[%rd18+16], %r2878;
	st.local.u32 	[%rd19+16], %r2878;
	st.local.u32 	[%rd20+16], %r2878;
	st.local.u32 	[%rd21+16], %r2878;
	st.local.u32 	[%rd22+16], %r2878;
	st.local.u32 	[%rd23+16], %r2878;
	add.s64 	%rd67, %rd9, 20;
	st.local.u16 	[%rd14+20], %rs7510;
	st.local.u16 	[%rd15+20], %rs7510;
	st.local.u16 	[%rd16+20], %rs7510;
	st.local.u16 	[%rd17+20], %rs7510;
	st.local.u32 	[%rd8+20], %r2878;
	st.local.u32 	[%rd10+20], %r2878;
	st.local.u32 	[%rd9+20], %r2878;
	st.local.u32 	[%rd11+20], %r2878;
	st.local.u32 	[%rd12+20], %r2878;
	st.local.u32 	[%rd13+20], %r2878;
	st.local.u16 	[%rd14+22], %rs7510;
	st.local.u16 	[%rd15+22], %rs7510;
	st.local.u16 	[%rd16+22], %rs7510;
	st.local.u16 	[%rd17+22], %rs7510;
	st.local.u32 	[%rd18+20], %r2878;
	st.local.u32 	[%rd19+20], %r2878;
	st.local.u32 	[%rd20+20], %r2878;
	st.local.u32 	[%rd21+20], %r2878;
	st.local.u32 	[%rd22+20], %r2878;
	st.local.u32 	[%rd23+20], %r2878;
	st.local.u16 	[%rd14+24], %rs7510;
	st.local.u16 	[%rd15+24], %rs7510;
	st.local.u16 	[%rd16+24], %rs7510;
	st.local.u16 	[%rd17+24], %rs7510;
	st.local.u32 	[%rd8+24], %r2878;
	st.local.u32 	[%rd10+24], %r2878;
	st.local.u32 	[%rd9+24], %r2878;
	st.local.u32 	[%rd11+24], %r2878;
	st.local.u32 	[%rd12+24], %r2878;
	st.local.u32 	[%rd13+24], %r2878;
	st.local.u16 	[%rd14+26], %rs7510;
	st.local.u16 	[%rd15+26], %rs7510;
	st.local.u16 	[%rd16+26], %rs7510;
	st.local.u16 	[%rd17+26], %rs7510;
	st.local.u32 	[%rd18+24], %r2878;
	st.local.u32 	[%rd19+24], %r2878;
	st.local.u32 	[%rd20+24], %r2878;
	st.local.u32 	[%rd21+24], %r2878;
	st.local.u32 	[%rd22+24], %r2878;
	st.local.u32 	[%rd23+24], %r2878;
	st.local.u16 	[%rd14+28], %rs7510;
	st.local.u16 	[%rd15+28], %rs7510;
	st.local.u16 	[%rd16+28], %rs7510;
	st.local.u16 	[%rd17+28], %rs7510;
	st.local.u32 	[%rd8+28], %r2878;
	st.local.u32 	[%rd10+28], %r2878;
	st.local.u32 	[%rd9+28], %r2878;
	st.local.u32 	[%rd11+28], %r2878;
	st.local.u32 	[%rd12+28], %r2878;
	st.local.u32 	[%rd13+28], %r2878;
	st.local.u16 	[%rd14+30], %rs7510;
	st.local.u16 	[%rd15+30], %rs7510;
	st.local.u16 	[%rd16+30], %rs7510;
	st.local.u16 	[%rd17+30], %rs7510;
	st.local.u32 	[%rd18+28], %r2878;
	st.local.u32 	[%rd19+28], %r2878;
	st.local.u32 	[%rd20+28], %r2878;
	st.local.u32 	[%rd21+28], %r2878;
	st.local.u32 	[%rd22+28], %r2878;
	st.local.u32 	[%rd23+28], %r2878;
	st.local.u16 	[%rd14+32], %rs7510;
	st.local.u16 	[%rd15+32], %rs7510;
	st.local.u16 	[%rd16+32], %rs7510;
	st.local.u16 	[%rd17+32], %rs7510;
	st.local.u32 	[%rd8+32], %r2878;
	st.local.u32 	[%rd10+32], %r2878;
	st.local.u32 	[%rd9+32], %r2878;
	st.local.u32 	[%rd11+32], %r2878;
	st.local.u32 	[%rd12+32], %r2878;
	st.local.u32 	[%rd13+32], %r2878;
	st.local.u16 	[%rd14+34], %rs7510;
	st.local.u16 	[%rd15+34], %rs7510;
	st.local.u16 	[%rd16+34], %rs7510;
	st.local.u16 	[%rd17+34], %rs7510;
	st.local.u32 	[%rd18+32], %r2878;
	st.local.u32 	[%rd19+32], %r2878;
	st.local.u32 	[%rd20+32], %r2878;
	st.local.u32 	[%rd21+32], %r2878;
	st.local.u32 	[%rd22+32], %r2878;
	st.local.u32 	[%rd23+32], %r2878;
	st.local.u16 	[%rd14+36], %rs7510;
	st.local.u16 	[%rd15+36], %rs7510;
	st.local.u16 	[%rd16+36], %rs7510;
	st.local.u16 	[%rd17+36], %rs7510;
	st.local.u32 	[%rd8+36], %r2878;
	st.local.u32 	[%rd10+36], %r2878;
	st.local.u32 	[%rd9+36], %r2878;
	st.local.u32 	[%rd11+36], %r2878;
	st.local.u32 	[%rd12+36], %r2878;
	st.local.u32 	[%rd13+36], %r2878;
	st.local.u16 	[%rd14+38], %rs7510;
	st.local.u16 	[%rd15+38], %rs7510;
	st.local.u16 	[%rd16+38], %rs7510;
	st.local.u16 	[%rd17+38], %rs7510;
	st.local.u32 	[%rd18+36], %r2878;
	st.local.u32 	[%rd19+36], %r2878;
	st.local.u32 	[%rd20+36], %r2878;
	st.local.u32 	[%rd21+36], %r2878;
	st.local.u32 	[%rd22+36], %r2878;
	st.local.u32 	[%rd23+36], %r2878;
	st.local.u16 	[%rd14+40], %rs7510;
	st.local.u16 	[%rd15+40], %rs7510;
	st.local.u16 	[%rd16+40], %rs7510;
	st.local.u16 	[%rd17+40], %rs7510;
	st.local.u32 	[%rd8+40], %r2878;
	st.local.u32 	[%rd10+40], %r2878;
	st.local.u32 	[%rd9+40], %r2878;
	st.local.u32 	[%rd11+40], %r2878;
	st.local.u32 	[%rd12+40], %r2878;
	st.local.u32 	[%rd13+40], %r2878;
	st.local.u16 	[%rd14+42], %rs7510;
	st.local.u16 	[%rd15+42], %rs7510;
	st.local.u16 	[%rd16+42], %rs7510;
	st.local.u16 	[%rd17+42], %rs7510;
	st.local.u32 	[%rd18+40], %r2878;
	st.local.u32 	[%rd19+40], %r2878;
	st.local.u32 	[%rd20+40], %r2878;
	st.local.u32 	[%rd21+40], %r2878;
	st.local.u32 	[%rd22+40], %r2878;
	st.local.u32 	[%rd23+40], %r2878;
	st.local.u16 	[%rd14+44], %rs7510;
	st.local.u16 	[%rd15+44], %rs7510;
	st.local.u16 	[%rd16+44], %rs7510;
	st.local.u16 	[%rd17+44], %rs7510;
	st.local.u32 	[%rd8+44], %r2878;
	st.local.u32 	[%rd10+44], %r2878;
	st.local.u32 	[%rd9+44], %r2878;
	st.local.u32 	[%rd11+44], %r2878;
	st.local.u32 	[%rd12+44], %r2878;
	st.local.u32 	[%rd13+44], %r2878;
	st.local.u16 	[%rd14+46], %rs7510;
	st.local.u16 	[%rd15+46], %rs7510;
	st.local.u16 	[%rd16+46], %rs7510;
	st.local.u16 	[%rd17+46], %rs7510;
	st.local.u32 	[%rd18+44], %r2878;
	st.local.u32 	[%rd19+44], %r2878;
	st.local.u32 	[%rd20+44], %r2878;
	st.local.u32 	[%rd21+44], %r2878;
	st.local.u32 	[%rd22+44], %r2878;
	st.local.u32 	[%rd23+44], %r2878;
	st.local.u16 	[%rd14+48], %rs7510;
	st.local.u16 	[%rd15+48], %rs7510;
	st.local.u16 	[%rd16+48], %rs7510;
	st.local.u16 	[%rd17+48], %rs7510;
	st.local.u32 	[%rd8+48], %r2878;
	st.local.u32 	[%rd10+48], %r2878;
	st.local.u32 	[%rd9+48], %r2878;
	st.local.u32 	[%rd11+48], %r2878;
	st.local.u32 	[%rd12+48], %r2878;
	st.local.u32 	[%rd13+48], %r2878;
	st.local.u16 	[%rd14+50], %rs7510;
	st.local.u16 	[%rd15+50], %rs7510;
	st.local.u16 	[%rd16+50], %rs7510;
	st.local.u16 	[%rd17+50], %rs7510;
	st.local.u32 	[%rd18+48], %r2878;
	st.local.u32 	[%rd19+48], %r2878;
	st.local.u32 	[%rd20+48], %r2878;
	st.local.u32 	[%rd21+48], %r2878;
	st.local.u32 	[%rd22+48], %r2878;
	st.local.u32 	[%rd23+48], %r2878;
	st.local.u8 	[%rd9], %rs7431;
	st.local.u16 	[%rd9+2], %rs7510;
	st.local.u32 	[%rd9+4], %r2878;
	st.local.u32 	[%rd9+8], %r2878;
	st.local.u32 	[%rd9+12], %r2878;
	st.local.u32 	[%rd9+16], %r2878;
	st.local.u32 	[%rd9+20], %r2878;
	st.local.u32 	[%rd9+24], %r2878;
	st.local.u32 	[%rd9+28], %r2878;
	st.local.u32 	[%rd9+32], %r2878;
	st.local.u32 	[%rd9+36], %r2878;
	st.local.u32 	[%rd9+40], %r2878;
	st.local.u32 	[%rd9+44], %r2878;
	st.local.u32 	[%rd9+48], %r2878;
	setp.eq.s32 	%p1594, %r16, %r12702;
	@%p1594 bra 	$L__BB0_44;
	ld.param.u32 	%r12703, [_Z6kernelPPdPiiiiPtiiS2_iiS2_iiS2_i_param_10];
	setp.gt.s32 	%p9978, %r16, %r12703;
	bra.uni 	$L__BB0_46;
$L__BB0_20:
	add.s64 	%rd4269, %rd2, 4;
	setp.ne.s16 	%p1596, %rs3, %rs29;
	mov.u64 	%rd4270, %rd40;
	@%p1596 bra 	$L__BB0_45;
	add.s64 	%rd4269, %rd2, 6;
	setp.ne.s16 	%p1597, %rs4, %rs30;
	mov.u64 	%rd4270, %rd41;
	@%p1597 bra 	$L__BB0_45;
	add.s64 	%rd4269, %rd2, 8;
	setp.ne.s16 	%p1598, %rs5, %rs31;
	mov.u64 	%rd4270, %rd42;
	@%p1598 bra 	$L__BB0_45;
	add.s64 	%rd4269, %rd2, 10;
	setp.ne.s16 	%p1599, %rs6, %rs32;
	mov.u64 	%rd4270, %rd43;
	@%p1599 bra 	$L__BB0_45;
	add.s64 	%rd4269, %rd2, 12;
	setp.ne.s16 	%p1600, %rs7, %rs33;
	mov.u64 	%rd4270, %rd44;
	@%p1600 bra 	$L__BB0_45;
	add.s64 	%rd4269, %rd2, 14;
	setp.ne.s16 	%p1601, %rs8, %rs34;
	mov.u64 	%rd4270, %rd45;
	@%p1601 bra 	$L__BB0_45;
	add.s64 	%rd4269, %rd2, 16;
	setp.ne.s16 	%p1602, %rs9, %rs35;
	mov.u64 	%rd4270, %rd46;
	@%p1602 bra 	$L__BB0_45;
	add.s64 	%rd4269, %rd2, 18;
	setp.ne.s16 	%p1603, %rs10, %rs36;
	mov.u64 	%rd4270, %rd47;
	@%p1603 bra 	$L__BB0_45;
	add.s64 	%rd4269, %rd2, 20;
	setp.ne.s16 	%p1604, %rs11, %rs37;
	mov.u64 	%rd4270, %rd48;
	@%p1604 bra 	$L__BB0_45;
	add.s64 	%rd4269, %rd2, 22;
	setp.ne.s16 	%p1605, %rs12, %rs38;
	mov.u64 	%rd4270, %rd49;
	@%p1605 bra 	$L__BB0_45;
	add.s64 	%rd4269, %rd2, 24;
	setp.ne.s16 	%p1606, %rs13, %rs39;
	mov.u64 	%rd4270, %rd50;
	@%p1606 bra 	$L__BB0_45;
	add.s64 	%rd4269, %rd2, 26;
	setp.ne.s16 	%p1607, %rs14, %rs40;
	mov.u64 	%rd4270, %rd51;
	@%p1607 bra 	$L__BB0_45;
	add.s64 	%rd4269, %rd2, 28;
	setp.ne.s16 	%p1608, %rs15, %rs41;
	mov.u64 	%rd4270, %rd52;
	@%p1608 bra 	$L__BB0_45;
	add.s64 	%rd4269, %rd2, 30;
	setp.ne.s16 	%p1609, %rs16, %rs42;
	mov.u64 	%rd4270, %rd53;
	@%p1609 bra 	$L__BB0_45;
	add.s64 	%rd4269, %rd2, 32;
	setp.ne.s16 	%p1610, %rs17, %rs43;
	mov.u64 	%rd4270, %rd54;
	@%p1610 bra 	$L__BB0_45;
	add.s64 	%rd4269, %rd2, 34;
	setp.ne.s16 	%p1611, %rs18, %rs44;
	mov.u64 	%rd4270, %rd55;
	@%p1611 bra 	$L__BB0_45;
	add.s64 	%rd4269, %rd2, 36;
	setp.ne.s16 	%p1612, %rs19, %rs45;
	mov.u64 	%rd4270, %rd56;
	@%p1612 bra 	$L__BB0_45;
	add.s64 	%rd4269, %rd2, 38;
	setp.ne.s16 	%p1613, %rs20, %rs46;
	mov.u64 	%rd4270, %rd57;
	@%p1613 bra 	$L__BB0_45;
	add.s64 	%rd4269, %rd2, 40;
	setp.ne.s16 	%p1614, %rs21, %rs47;
	mov.u64 	%rd4270, %rd58;
	@%p1614 bra 	$L__BB0_45;
	add.s64 	%rd4269, %rd2, 42;
	setp.ne.s16 	%p1615, %rs22, %rs48;
	mov.u64 	%rd4270, %rd59;
	@%p1615 bra 	$L__BB0_45;
	add.s64 	%rd4269, %rd2, 44;
	setp.ne.s16 	%p1616, %rs23, %rs49;
	mov.u64 	%rd4270, %rd60;
	@%p1616 bra 	$L__BB0_45;
	add.s64 	%rd4269, %rd2, 46;
	setp.ne.s16 	%p1617, %rs24, %rs50;
	mov.u64 	%rd4270, %rd61;
	@%p1617 bra 	$L__BB0_45;
	add.s64 	%rd4269, %rd2, 48;
	setp.ne.s16 	%p1618, %rs25, %rs51;
	mov.u64 	%rd4270, %rd62;
	@%p1618 bra 	$L__BB0_45;
	add.s64 	%rd4269, %rd2, 50;
	setp.eq.s16 	%p1620, %rs26, %rs52;
	mov.pred 	%p9978, 0;
	mov.u64 	%rd4270, %rd63;
	@%p1620 bra 	$L__BB0_46;
	bra.uni 	$L__BB0_45;
$L__BB0_44:
	add.s64 	%rd4269, %rd2, 2;
	setp.eq.s16 	%p1595, %rs2, %rs28;
	@%p1595 bra 	$L__BB0_20;
$L__BB0_45:
	ld.local.u16 	%rs7511, [%rd4269];
	ld.local.u16 	%rs7512, [%rd4270];
	setp.gt.u16 	%p9978, %rs7511, %rs7512;
$L__BB0_46:
	mov.u32 	%r2880, %ntid.x;
	mov.u32 	%r2881, %ctaid.x;
	mov.u32 	%r2882, %tid.x;
	mad.lo.s32 	%r2883, %r2880, %r2881, %r2882;
	setp.gt.s32 	%p1621, %r2883, -1;
	selp.u16 	%rs53, 1, 0, %p1621;
	st.local.u8 	[%rd14], %rs53;
	st.local.u8 	[%rd15], %rs27;
	setp.ne.s16 	%p1622, %rs26, 0;
	mov.b32 	%r12717, 0;
	@%p1622 bra 	$L__BB0_71;
	setp.ne.s16 	%p1623, %rs25, 0;
	mov.b32 	%r12717, 1;
	@%p1623 bra 	$L__BB0_71;
	setp.ne.s16 	%p1624, %rs24, 0;
	mov.b32 	%r12717, 2;
	@%p1624 bra 	$L__BB0_71;
	setp.ne.s16 	%p1625, %rs23, 0;
	mov.b32 	%r12717, 3;
	@%p1625 bra 	$L__BB0_71;
	setp.ne.s16 	%p1626, %rs22, 0;
	mov.b32 	%r12717, 4;
	@%p1626 bra 	$L__BB0_71;
	setp.ne.s16 	%p1627, %rs21, 0;
	mov.b32 	%r12717, 5;
	@%p1627 bra 	$L__BB0_71;
	setp.ne.s16 	%p1628, %rs20, 0;
	mov.b32 	%r12717, 6;
	@%p1628 bra 	$L__BB0_71;
	setp.ne.s16 	%p1629, %rs19, 0;
	mov.b32 	%r12717, 7;
	@%p1629 bra 	$L__BB0_71;
	setp.ne.s16 	%p1630, %rs18, 0;
	mov.b32 	%r12717, 8;
	@%p1630 bra 	$L__BB0_71;
	setp.ne.s16 	%p1631, %rs17, 0;
	mov.b32 	%r12717, 9;
	@%p1631 bra 	$L__BB0_71;
	setp.ne.s16 	%p1632, %rs16, 0;
	mov.b32 	%r12717, 10;
	@%p1632 bra 	$L__BB0_71;
	setp.ne.s16 	%p1633, %rs15, 0;
	mov.b32 	%r12717, 11;
	@%p1633 bra 	$L__BB0_71;
	setp.ne.s16 	%p1634, %rs14, 0;
	mov.b32 	%r12717, 12;
	@%p1634 bra 	$L__BB0_71;
	setp.ne.s16 	%p1635, %rs13, 0;
	mov.b32 	%r12717, 13;
	@%p1635 bra 	$L__BB0_71;
	setp.ne.s16 	%p1636, %rs12, 0;
	mov.b32 	%r12717, 14;
	@%p1636 bra 	$L__BB0_71;
	setp.ne.s16 	%p1637, %rs11, 0;
	mov.b32 	%r12717, 15;
	@%p1637 bra 	$L__BB0_71;
	setp.ne.s16 	%p1638, %rs10, 0;
	mov.b32 	%r12717, 16;
	@%p1638 bra 	$L__BB0_71;
	setp.ne.s16 	%p1639, %rs9, 0;
	mov.b32 	%r12717, 17;
	@%p1639 bra 	$L__BB0_71;
	setp.ne.s16 	%p1640, %rs8, 0;
	mov.b32 	%r12717, 18;
	@%p1640 bra 	$L__BB0_71;
	setp.ne.s16 	%p1641, %rs7, 0;
	mov.b32 	%r12717, 19;
	@%p1641 bra 	$L__BB0_71;
	setp.ne.s16 	%p1642, %rs6, 0;
	mov.b32 	%r12717, 20;
	@%p1642 bra 	$L__BB0_71;
	setp.ne.s16 	%p1643, %rs5, 0;
	mov.b32 	%r12717, 21;
	@%p1643 bra 	$L__BB0_71;
	setp.ne.s16 	%p1644, %rs4, 0;
	mov.b32 	%r12717, 22;
	@%p1644 bra 	$L__BB0_71;
	setp.ne.s16 	%p1645, %rs3, 0;
	mov.b32 	%r12717, 23;
	@%p1645 bra 	$L__BB0_71;
	setp.eq.s16 	%p1646, %rs2, 0;
	selp.b32 	%r12717, -1, 24, %p1646;
$L__BB0_71:
	setp.ne.s16 	%p1647, %rs52, 0;
	mov.b32 	%r12718, 0;
	@%p1647 bra 	$L__BB0_96;
	setp.ne.s16 	%p1648, %rs51, 0;
	mov.b32 	%r12718, 1;
	@%p1648 bra 	$L__BB0_96;
	setp.ne.s16 	%p1649, %rs50, 0;
	mov.b32 	%r12718, 2;
	@%p1649 bra 	$L__BB0_96;
	setp.ne.s16 	%p1650, %rs49, 0;
	mov.b32 	%r12718, 3;
	@%p1650 bra 	$L__BB0_96;
	setp.ne.s16 	%p1651, %rs48, 0;
	mov.b32 	%r12718, 4;
	@%p1651 bra 	$L__BB0_96;
	setp.ne.s16 	%p1652, %rs47, 0;
	mov.b32 	%r12718, 5;
	@%p1652 bra 	$L__BB0_96;
	setp.ne.s16 	%p1653, %rs46, 0;
	mov.b32 	%r12718, 6;
	@%p1653 bra 	$L__BB0_96;
	setp.ne.s16 	%p1654, %rs45, 0;
	mov.b32 	%r12718, 7;
	@%p1654 bra 	$L__BB0_96;
	setp.ne.s16 	%p1655, %rs44, 0;
	mov.b32 	%r12718, 8;
	@%p1655 bra 	$L__BB0_96;
	setp.ne.s16 	%p1656, %rs43, 0;
	mov.b32 	%r12718, 9;
	@%p1656 bra 	$L__BB0_96;
	setp.ne.s16 	%p1657, %rs42, 0;
	mov.b32 	%r12718, 10;
	@%p1657 bra 	$L__BB0_96;
	setp.ne.s16 	%p1658, %rs41, 0;
	mov.b32 	%r12718, 11;
	@%p1658 bra 	$L__BB0_96;
	setp.ne.s16 	%p1659, %rs40, 0;
	mov.b32 	%r12718, 12;
	@%p1659 bra 	$L__BB0_96;
	setp.ne.s16 	%p1660, %rs39, 0;
	mov.b32 	%r12718, 13;
	@%p1660 bra 	$L__BB0_96;
	setp.ne.s16 	%p1661, %rs38, 0;
	mov.b32 	%r12718, 14;
	@%p1661 bra 	$L__BB0_96;
	setp.ne.s16 	%p1662, %rs37, 0;
	mov.b32 	%r12718, 15;
	@%p1662 bra 	$L__BB0_96;
	setp.ne.s16 	%p1663, %rs36, 0;
	mov.b32 	%r12718, 16;
	@%p1663 bra 	$L__BB0_96;
	setp.ne.s16 	%p1664, %rs35, 0;
	mov.b32 	%r12718, 17;
	@%p1664 bra 	$L__BB0_96;
	setp.ne.s16 	%p1665, %rs34, 0;
	mov.b32 	%r12718, 18;
	@%p1665 bra 	$L__BB0_96;
	setp.ne.s16 	%p1666, %rs33, 0;
	mov.b32 	%r12718, 19;
	@%p1666 bra 	$L__BB0_96;
	setp.ne.s16 	%p1667, %rs32, 0;
	mov.b32 	%r12718, 20;
	@%p1667 bra 	$L__BB0_96;
	setp.ne.s16 	%p1668, %rs31, 0;
	mov.b32 	%r12718, 21;
	@%p1668 bra 	$L__BB0_96;
	setp.ne.s16 	%p1669, %rs30, 0;
	mov.b32 	%r12718, 22;
	@%p1669 bra 	$L__BB0_96;
	setp.ne.s16 	%p1670, %rs29, 0;
	mov.b32 	%r12718, 23;
	@%p1670 bra 	$L__BB0_96;
	setp.eq.s16 	%p1671, %rs28, 0;
	selp.b32 	%r12718, -1, 24, %p1671;
$L__BB0_96:
	add.s64 	%rd95, %rd9, 24;
	add.s64 	%rd96, %rd9, 28;
	add.s64 	%rd97, %rd9, 32;
	add.s64 	%rd98, %rd9, 36;
	add.s64 	%rd99, %rd9, 40;
	add.s64 	%rd100, %rd9, 44;
	add.s64 	%rd101, %rd9, 10;
	add.s64 	%rd102, %rd9, 14;
	add.s64 	%rd103, %rd9, 18;
	add.s64 	%rd104, %rd9, 22;
	add.s64 	%rd105, %rd9, 26;
	add.s64 	%rd106, %rd9, 30;
	add.s64 	%rd107, %rd9, 34;
	add.s64 	%rd108, %rd9, 48;
	add.s64 	%rd109, %rd9, 38;
	add.s64 	%rd110, %rd9, 42;
	add.s64 	%rd111, %rd9, 46;
	add.s64 	%rd112, %rd14, 36;
	add.s64 	%rd113, %rd15, 38;
	add.s64 	%rd114, %rd9, 6;
	setp.eq.s32 	%p1672, %r12717, -1;
	setp.eq.s32 	%p1673, %r12718, -1;
	or.pred  	%p1674, %p1672, %p1673;
	mov.b16 	%rs11576, 1;
	mov.b32 	%r128, 0;
	mov.b16 	%rs685, 0;
	mov.u16 	%rs686, %rs685;
	mov.u16 	%rs687, %rs685;
	mov.u16 	%rs688, %rs685;
	mov.u16 	%rs689, %rs685;
	mov.u16 	%rs690, %rs685;
	mov.u16 	%rs691, %rs685;
	mov.u16 	%rs692, %rs685;
	mov.u16 	%rs693, %rs685;
	mov.u16 	%rs694, %rs685;
	mov.u16 	%rs695, %rs685;
	mov.u16 	%rs696, %rs685;
	mov.u16 	%rs697, %rs685;
	mov.u16 	%rs698, %rs685;
	mov.u16 	%rs699, %rs685;
	mov.u16 	%rs700, %rs685;
	mov.u16 	%rs701, %rs685;
	mov.u16 	%rs702, %rs685;
	mov.u16 	%rs703, %rs685;
	mov.u16 	%rs704, %rs685;
	mov.u16 	%rs705, %rs685;
	mov.u16 	%rs706, %rs685;
	mov.u16 	%rs707, %rs685;
	mov.u16 	%rs708, %rs685;
	mov.u16 	%rs709, %rs685;
	@%p1674 bra 	$L__BB0_755;
	sub.s32 	%r2932, 24, %r12717;
	mul.wide.u32 	%rd1015, %r2932, 2;
	add.s64 	%rd1016, %rd2, %rd1015;
	ld.local.u16 	%rs54, [%rd1016+2];
	st.local.u16 	[%rd14+50], %rs54;
	sub.s32 	%r2933, 24, %r12718;
	mul.wide.u32 	%rd1017, %r2933, 2;
	add.s64 	%rd1018, %rd5, %rd1017;
	ld.local.u16 	%rs55, [%rd1018+2];
	st.local.u16 	[%rd15+50], %rs55;
	setp.gt.u32 	%p1675, %r12717, 23;
	mov.b16 	%rs11190, 0;
	@%p1675 bra 	$L__BB0_99;
	sub.s32 	%r2934, 23, %r12717;
	mul.wide.u32 	%rd1019, %r2934, 2;
	add.s64 	%rd1020, %rd2, %rd1019;
	ld.local.u16 	%rs11190, [%rd1020+2];
$L__BB0_99:
	st.local.u16 	[%rd14+48], %rs11190;
	setp.gt.u32 	%p1676, %r12718, 23;
	mov.b16 	%rs11191, 0;
	@%p1676 bra 	$L__BB0_101;
	sub.s32 	%r2935, 23, %r12718;
	mul.wide.u32 	%rd1021, %r2935, 2;
	add.s64 	%rd1022, %rd5, %rd1021;
	ld.local.u16 	%rs11191, [%rd1022+2];
$L__BB0_101:
	st.local.u16 	[%rd15+48], %rs11191;
	setp.gt.u32 	%p1677, %r12717, 22;
	mov.b16 	%rs11192, 0;
	@%p1677 bra 	$L__BB0_103;
	sub.s32 	%r2936, 22, %r12717;
	mul.wide.u32 	%rd1023, %r2936, 2;
	add.s64 	%rd1024, %rd2, %rd1023;
	ld.local.u16 	%rs11192, [%rd1024+2];
$L__BB0_103:
	st.local.u16 	[%rd14+46], %rs11192;
	setp.gt.u32 	%p1678, %r12718, 22;
	mov.b16 	%rs11193, 0;
	@%p1678 bra 	$L__BB0_105;
	sub.s32 	%r2937, 22, %r12718;
	mul.wide.u32 	%rd1025, %r2937, 2;
	add.s64 	%rd1026, %rd5, %rd1025;
	ld.local.u16 	%rs11193, [%rd1026+2];
$L__BB0_105:
	st.local.u16 	[%rd15+46], %rs11193;
	setp.gt.u32 	%p1679, %r12717, 21;
	mov.b16 	%rs11194, 0;
	@%p1679 bra 	$L__BB0_107;
	sub.s32 	%r2938, 21, %r12717;
	mul.wide.u32 	%rd1027, %r2938, 2;
	add.s64 	%rd1028, %rd2, %rd1027;
	ld.local.u16 	%rs11194, [%rd1028+2];
$L__BB0_107:
	st.local.u16 	[%rd14+44], %rs11194;
	setp.gt.u32 	%p1680, %r12718, 21;
	mov.b16 	%rs11195, 0;
	@%p1680 bra 	$L__BB0_109;
	sub.s32 	%r2939, 21, %r12718;
	mul.wide.u32 	%rd1029, %r2939, 2;
	add.s64 	%rd1030, %rd5, %rd1029;
	ld.local.u16 	%rs11195, [%rd1030+2];
$L__BB0_109:
	st.local.u16 	[%rd15+44], %rs11195;
	setp.gt.u32 	%p1681, %r12717, 20;
	mov.b16 	%rs11196, 0;
	@%p1681 bra 	$L__BB0_111;
	sub.s32 	%r2940, 20, %r12717;
	mul.wide.u32 	%rd1031, %r2940, 2;
	add.s64 	%rd1032, %rd2, %rd1031;
	ld.local.u16 	%rs11196, [%rd1032+2];
$L__BB0_111:
	st.local.u16 	[%rd14+42], %rs11196;
	setp.gt.u32 	%p1682, %r12718, 20;
	mov.b16 	%rs11197, 0;
	@%p1682 bra 	$L__BB0_113;
	sub.s32 	%r2941, 20, %r12718;
	mul.wide.u32 	%rd1033, %r2941, 2;
	add.s64 	%rd1034, %rd5, %rd1033;
	ld.local.u16 	%rs11197, [%rd1034+2];
$L__BB0_113:
	st.local.u16 	[%rd15+42], %rs11197;
	setp.gt.u32 	%p1683, %r12717, 19;
	mov.b16 	%rs11198, 0;
	@%p1683 bra 	$L__BB0_115;
	sub.s32 	%r2942, 19, %r12717;
	mul.wide.u32 	%rd1035, %r2942, 2;
	add.s64 	%rd1036, %rd2, %rd1035;
	ld.local.u16 	%rs11198, [%rd1036+2];
$L__BB0_115:
	st.local.u16 	[%rd14+40], %rs11198;
	setp.gt.u32 	%p1684, %r12718, 19;
	mov.b16 	%rs11199, 0;
	@%p1684 bra 	$L__BB0_117;
	sub.s32 	%r2943, 19, %r12718;
	mul.wide.u32 	%rd1037, %r2943, 2;
	add.s64 	%rd1038, %rd5, %rd1037;
	ld.local.u16 	%rs11199, [%rd1038+2];
$L__BB0_117:
	add.s64 	%rd115, %rd15, 40;
	st.local.u16 	[%rd15+40], %rs11199;
	setp.gt.u32 	%p1685, %r12717, 18;
	mov.b16 	%rs11200, 0;
	@%p1685 bra 	$L__BB0_119;
	sub.s32 	%r2944, 18, %r12717;
	mul.wide.u32 	%rd1039, %r2944, 2;
	add.s64 	%rd1040, %rd2, %rd1039;
	ld.local.u16 	%rs11200, [%rd1040+2];
$L__BB0_119:
	add.s64 	%rd116, %rd14, 38;
	st.local.u16 	[%rd14+38], %rs11200;
	setp.gt.u32 	%p1686, %r12718, 18;
	mov.b16 	%rs11201, 0;
	@%p1686 bra 	$L__BB0_121;
	sub.s32 	%r2945, 18, %r12718;
	mul.wide.u32 	%rd1041, %r2945, 2;
	add.s64 	%rd1042, %rd5, %rd1041;
	ld.local.u16 	%rs11201, [%rd1042+2];
$L__BB0_121:
	st.local.u16 	[%rd113], %rs11201;
	setp.gt.u32 	%p1687, %r12717, 17;
	mov.b16 	%rs11202, 0;
	@%p1687 bra 	$L__BB0_123;
	sub.s32 	%r2946, 17, %r12717;
	mul.wide.u32 	%rd1043, %r2946, 2;
	add.s64 	%rd1044, %rd2, %rd1043;
	ld.local.u16 	%rs11202, [%rd1044+2];
$L__BB0_123:
	st.local.u16 	[%rd112], %rs11202;
	setp.gt.u32 	%p1688, %r12718, 17;
	mov.b16 	%rs11203, 0;
	@%p1688 bra 	$L__BB0_125;
	sub.s32 	%r2947, 17, %r12718;
	mul.wide.u32 	%rd1045, %r2947, 2;
	add.s64 	%rd1046, %rd5, %rd1045;
	ld.local.u16 	%rs11203, [%rd1046+2];
$L__BB0_125:
	add.s64 	%rd117, %rd15, 36;
	st.local.u16 	[%rd15+36], %rs11203;
	setp.gt.u32 	%p1689, %r12717, 16;
	mov.b16 	%rs11204, 0;
	@%p1689 bra 	$L__BB0_127;
	sub.s32 	%r2948, 16, %r12717;
	mul.wide.u32 	%rd1047, %r2948, 2;
	add.s64 	%rd1048, %rd2, %rd1047;
	ld.local.u16 	%rs11204, [%rd1048+2];
$L__BB0_127:
	add.s64 	%rd118, %rd14, 34;
	st.local.u16 	[%rd14+34], %rs11204;
	setp.gt.u32 	%p1690, %r12718, 16;
	mov.b16 	%rs11205, 0;
	@%p1690 bra 	$L__BB0_129;
	sub.s32 	%r2949, 16, %r12718;
	mul.wide.u32 	%rd1049, %r2949, 2;
	add.s64 	%rd1050, %rd5, %rd1049;
	ld.local.u16 	%rs11205, [%rd1050+2];
$L__BB0_129:
	add.s64 	%rd119, %rd15, 34;
	st.local.u16 	[%rd15+34], %rs11205;
	setp.gt.u32 	%p1691, %r12717, 15;
	mov.b16 	%rs11206, 0;
	@%p1691 bra 	$L__BB0_131;
	sub.s32 	%r2950, 15, %r12717;
	mul.wide.u32 	%rd1051, %r2950, 2;
	add.s64 	%rd1052, %rd2, %rd1051;
	ld.local.u16 	%rs11206, [%rd1052+2];
$L__BB0_131:
	add.s64 	%rd120, %rd14, 32;
	st.local.u16 	[%rd14+32], %rs11206;
	setp.gt.u32 	%p1692, %r12718, 15;
	mov.b16 	%rs11207, 0;
	@%p1692 bra 	$L__BB0_133;
	sub.s32 	%r2951, 15, %r12718;
	mul.wide.u32 	%rd1053, %r2951, 2;
	add.s64 	%rd1054, %rd5, %rd1053;
	ld.local.u16 	%rs11207, [%rd1054+2];
$L__BB0_133:
	add.s64 	%rd121, %rd15, 32;
	st.local.u16 	[%rd15+32], %rs11207;
	setp.gt.u32 	%p1693, %r12717, 14;
	mov.b16 	%rs11208, 0;
	@%p1693 bra 	$L__BB0_135;
	sub.s32 	%r2952, 14, %r12717;
	mul.wide.u32 	%rd1055, %r2952, 2;
	add.s64 	%rd1056, %rd2, %rd1055;
	ld.local.u16 	%rs11208, [%rd1056+2];
$L__BB0_135:
	add.s64 	%rd122, %rd14, 30;
	st.local.u16 	[%rd14+30], %rs11208;
	setp.gt.u32 	%p1694, %r12718, 14;
	mov.b16 	%rs11209, 0;
	@%p1694 bra 	$L__BB0_137;
	sub.s32 	%r2953, 14, %r12718;
	mul.wide.u32 	%rd1057, %r2953, 2;
	add.s64 	%rd1058, %rd5, %rd1057;
	ld.local.u16 	%rs11209, [%rd1058+2];
$L__BB0_137:
	add.s64 	%rd123, %rd15, 30;
	st.local.u16 	[%rd15+30], %rs11209;
	setp.gt.u32 	%p1695, %r12717, 13;
	mov.b16 	%rs11210, 0;
	@%p1695 bra 	$L__BB0_139;
	sub.s32 	%r2954, 13, %r12717;
	mul.wide.u32 	%rd1059, %r2954, 2;
	add.s64 	%rd1060, %rd2, %rd1059;
	ld.local.u16 	%rs11210, [%rd1060+2];
$L__BB0_139:
	add.s64 	%rd124, %rd14, 28;
	st.local.u16 	[%rd14+28], %rs11210;
	setp.gt.u32 	%p1696, %r12718, 13;
	mov.b16 	%rs11211, 0;
	@%p1696 bra 	$L__BB0_141;
	sub.s32 	%r2955, 13, %r12718;
	mul.wide.u32 	%rd1061, %r2955, 2;
	add.s64 	%rd1062, %rd5, %rd1061;
	ld.local.u16 	%rs11211, [%rd1062+2];
$L__BB0_141:
	st.local.u16 	[%rd15+28], %rs11211;
	setp.gt.u32 	%p1697, %r12717, 12;
	mov.b16 	%rs11212, 0;
	@%p1697 bra 	$L__BB0_143;
	sub.s32 	%r2956, 12, %r12717;
	mul.wide.u32 	%rd1063, %r2956, 2;
	add.s64 	%rd1064, %rd2, %rd1063;
	ld.local.u16 	%rs11212, [%rd1064+2];
$L__BB0_143:
	add.s64 	%rd125, %rd14, 26;
	st.local.u16 	[%rd14+26], %rs11212;
	setp.gt.u32 	%p1698, %r12718, 12;
	mov.b16 	%rs11213, 0;
	@%p1698 bra 	$L__BB0_145;
	sub.s32 	%r2957, 12, %r12718;
	mul.wide.u32 	%rd1065, %r2957, 2;
	add.s64 	%rd1066, %rd5, %rd1065;
	ld.local.u16 	%rs11213, [%rd1066+2];
$L__BB0_145:
	st.local.u16 	[%rd15+26], %rs11213;
	setp.gt.u32 	%p1699, %r12717, 11;
	mov.b16 	%rs11214, 0;
	@%p1699 bra 	$L__BB0_147;
	sub.s32 	%r2958, 11, %r12717;
	mul.wide.u32 	%rd1067, %r2958, 2;
	add.s64 	%rd1068, %rd2, %rd1067;
	ld.local.u16 	%rs11214, [%rd1068+2];
$L__BB0_147:
	st.local.u16 	[%rd14+24], %rs11214;
	setp.gt.u32 	%p1700, %r12718, 11;
	mov.b16 	%rs11215, 0;
	@%p1700 bra 	$L__BB0_149;
	sub.s32 	%r2959, 11, %r12718;
	mul.wide.u32 	%rd1069, %r2959, 2;
	add.s64 	%rd1070, %rd5, %rd1069;
	ld.local.u16 	%rs11215, [%rd1070+2];
$L__BB0_149:
	st.local.u16 	[%rd15+24], %rs11215;
	setp.gt.u32 	%p1701, %r12717, 10;
	mov.b16 	%rs11216, 0;
	@%p1701 bra 	$L__BB0_151;
	sub.s32 	%r2960, 10, %r12717;
	mul.wide.u32 	%rd1071, %r2960, 2;
	add.s64 	%rd1072, %rd2, %rd1071;
	ld.local.u16 	%rs11216, [%rd1072+2];
$L__BB0_151:
	st.local.u16 	[%rd14+22], %rs11216;
	setp.gt.u32 	%p1702, %r12718, 10;
	mov.b16 	%rs11217, 0;
	@%p1702 bra 	$L__BB0_153;
	sub.s32 	%r2961, 10, %r12718;
	mul.wide.u32 	%rd1073, %r2961, 2;
	add.s64 	%rd1074, %rd5, %rd1073;
	ld.local.u16 	%rs11217, [%rd1074+2];
$L__BB0_153:
	st.local.u16 	[%rd15+22], %rs11217;
	setp.gt.u32 	%p1703, %r12717, 9;
	mov.b16 	%rs11218, 0;
	@%p1703 bra 	$L__BB0_155;
	sub.s32 	%r2962, 9, %r12717;
	mul.wide.u32 	%rd1075, %r2962, 2;
	add.s64 	%rd1076, %rd2, %rd1075;
	ld.local.u16 	%rs11218, [%rd1076+2];
$L__BB0_155:
	st.local.u16 	[%rd14+20], %rs11218;
	setp.gt.u32 	%p1704, %r12718, 9;
	mov.b16 	%rs11219, 0;
	@%p1704 bra 	$L__BB0_157;
	sub.s32 	%r2963, 9, %r12718;
	mul.wide.u32 	%rd1077, %r2963, 2;
	add.s64 	%rd1078, %rd5, %rd1077;
	ld.local.u16 	%rs11219, [%rd1078+2];
$L__BB0_157:
	st.local.u16 	[%rd15+20], %rs11219;
	setp.gt.u32 	%p1705, %r12717, 8;
	mov.b16 	%rs11220, 0;
	@%p1705 bra 	$L__BB0_159;
	sub.s32 	%r2964, 8, %r12717;
	mul.wide.u32 	%rd1079, %r2964, 2;
	add.s64 	%rd1080, %rd2, %rd1079;
	ld.local.u16 	%rs11220, [%rd1080+2];
$L__BB0_159:
	st.local.u16 	[%rd14+18], %rs11220;
	setp.gt.u32 	%p1706, %r12718, 8;
	mov.b16 	%rs11221, 0;
	@%p1706 bra 	$L__BB0_161;
	sub.s32 	%r2965, 8, %r12718;
	mul.wide.u32 	%rd1081, %r2965, 2;
	add.s64 	%rd1082, %rd5, %rd1081;
	ld.local.u16 	%rs11221, [%rd1082+2];
$L__BB0_161:
	st.local.u16 	[%rd15+18], %rs11221;
	setp.gt.u32 	%p1707, %r12717, 7;
	mov.b16 	%rs11222, 0;
	@%p1707 bra 	$L__BB0_163;
	sub.s32 	%r2966, 7, %r12717;
	mul.wide.u32 	%rd1083, %r2966, 2;
	add.s64 	%rd1084, %rd2, %rd1083;
	ld.local.u16 	%rs11222, [%rd1084+2];
$L__BB0_163:
	st.local.u16 	[%rd14+16], %rs11222;
	setp.gt.u32 	%p1708, %r12718, 7;
	mov.b16 	%rs11223, 0;
	@%p1708 bra 	$L__BB0_165;
	sub.s32 	%r2967, 7, %r12718;
	mul.wide.u32 	%rd1085, %r2967, 2;
	add.s64 	%rd1086, %rd5, %rd1085;
	ld.local.u16 	%rs11223, [%rd1086+2];
$L__BB0_165:
	st.local.u16 	[%rd15+16], %rs11223;
	setp.gt.u32 	%p1709, %r12717, 6;
	mov.b16 	%rs11224, 0;
	@%p1709 bra 	$L__BB0_167;
	sub.s32 	%r2968, 6, %r12717;
	mul.wide.u32 	%rd1087, %r2968, 2;
	add.s64 	%rd1088, %rd2, %rd1087;
	ld.local.u16 	%rs11224, [%rd1088+2];
$L__BB0_167:
	st.local.u16 	[%rd14+14], %rs11224;
	setp.gt.u32 	%p1710, %r12718, 6;
	mov.b16 	%rs11225, 0;
	@%p1710 bra 	$L__BB0_169;
	sub.s32 	%r2969, 6, %r12718;
	mul.wide.u32 	%rd1089, %r2969, 2;
	add.s64 	%rd1090, %rd5, %rd1089;
	ld.local.u16 	%rs11225, [%rd1090+2];
$L__BB0_169:
	st.local.u16 	[%rd15+14], %rs11225;
	setp.gt.u32 	%p1711, %r12717, 5;
	mov.b16 	%rs11226, 0;
	@%p1711 bra 	$L__BB0_171;
	sub.s32 	%r2970, 5, %r12717;
	mul.wide.u32 	%rd1091, %r2970, 2;
	add.s64 	%rd1092, %rd2, %rd1091;
	ld.local.u16 	%rs11226, [%rd1092+2];
$L__BB0_171:
	st.local.u16 	[%rd14+12], %rs11226;
	setp.gt.u32 	%p1712, %r12718, 5;
	mov.b16 	%rs11227, 0;
	@%p1712 bra 	$L__BB0_173;
	sub.s32 	%r2971, 5, %r12718;
	mul.wide.u32 	%rd1093, %r2971, 2;
	add.s64 	%rd1094, %rd5, %rd1093;
	ld.local.u16 	%rs11227, [%rd1094+2];
$L__BB0_173:
	st.local.u16 	[%rd15+12], %rs11227;
	setp.gt.u32 	%p1713, %r12717, 4;
	mov.b16 	%rs11228, 0;
	@%p1713 bra 	$L__BB0_175;
	sub.s32 	%r2972, 4, %r12717;
	mul.wide.u32 	%rd1095, %r2972, 2;
	add.s64 	%rd1096, %rd2, %rd1095;
	ld.local.u16 	%rs11228, [%rd1096+2];
$L__BB0_175:
	st.local.u16 	[%rd14+10], %rs11228;
	setp.gt.u32 	%p1714, %r12718, 4;
	mov.b16 	%rs11229, 0;
	@%p1714 bra 	$L__BB0_177;
	sub.s32 	%r2973, 4, %r12718;
	mul.wide.u32 	%rd1097, %r2973, 2;
	add.s64 	%rd1098, %rd5, %rd1097;
	ld.local.u16 	%rs11229, [%rd1098+2];
$L__BB0_177:
	st.local.u16 	[%rd15+10], %rs11229;
	setp.gt.u32 	%p1715, %r12717, 3;
	mov.b16 	%rs11230, 0;
	@%p1715 bra 	$L__BB0_179;
	sub.s32 	%r2974, 3, %r12717;
	mul.wide.u32 	%rd1099, %r2974, 2;
	add.s64 	%rd1100, %rd2, %rd1099;
	ld.local.u16 	%rs11230, [%rd1100+2];
$L__BB0_179:
	st.local.u16 	[%rd14+8], %rs11230;
	setp.gt.u32 	%p1716, %r12718, 3;
	mov.b16 	%rs11231, 0;
	@%p1716 bra 	$L__BB0_181;
	sub.s32 	%r2975, 3, %r12718;
	mul.wide.u32 	%rd1101, %r2975, 2;
	add.s64 	%rd1102, %rd5, %rd1101;
	ld.local.u16 	%rs11231, [%rd1102+2];
$L__BB0_181:
	st.local.u16 	[%rd15+8], %rs11231;
	setp.gt.u32 	%p1717, %r12717, 2;
	mov.b16 	%rs11232, 0;
	@%p1717 bra 	$L__BB0_183;
	sub.s32 	%r2976, 2, %r12717;
	mul.wide.u32 	%rd1103, %r2976, 2;
	add.s64 	%rd1104, %rd2, %rd1103;
	ld.local.u16 	%rs11232, [%rd1104+2];
$L__BB0_183:
	st.local.u16 	[%rd14+6], %rs11232;
	setp.gt.u32 	%p1718, %r12718, 2;
	mov.b16 	%rs11233, 0;
	@%p1718 bra 	$L__BB0_185;
	sub.s32 	%r2977, 2, %r12718;
	mul.wide.u32 	%rd1105, %r2977, 2;
	add.s64 	%rd1106, %rd5, %rd1105;
	ld.local.u16 	%rs11233, [%rd1106+2];
$L__BB0_185:
	st.local.u16 	[%rd15+6], %rs11233;
	setp.gt.u32 	%p1719, %r12717, 1;
	mov.b16 	%rs11234, 0;
	@%p1719 bra 	$L__BB0_187;
	sub.s32 	%r2978, 1, %r12717;
	mul.wide.u32 	%rd1107, %r2978, 2;
	add.s64 	%rd1108, %rd2, %rd1107;
	ld.local.u16 	%rs11234, [%rd1108+2];
$L__BB0_187:
	st.local.u16 	[%rd14+4], %rs11234;
	setp.gt.u32 	%p1720, %r12718, 1;
	mov.b16 	%rs11235, 0;
	@%p1720 bra 	$L__BB0_189;
	sub.s32 	%r2979, 1, %r12718;
	mul.wide.u32 	%rd1109, %r2979, 2;
	add.s64 	%rd1110, %rd5, %rd1109;
	ld.local.u16 	%rs11235, [%rd1110+2];
$L__BB0_189:
	add.s64 	%rd126, %rd15, 28;
	st.local.u16 	[%rd15+4], %rs11235;
	setp.eq.s32 	%p1721, %r12717, 0;
	selp.b16 	%rs148, %rs2, 0, %p1721;
	st.local.u16 	[%rd14+2], %rs148;
	setp.eq.s32 	%p1722, %r12718, 0;
	selp.b16 	%rs149, %rs28, 0, %p1722;
	st.local.u16 	[%rd15+2], %rs149;
	@%p9978 bra 	$L__BB0_190;
	bra.uni 	$L__BB0_437;
$L__BB0_190:
	add.s64 	%rd4271, %rd14, 2;
	add.s64 	%rd4272, %rd15, 2;
	setp.eq.s16 	%p2110, %rs148, %rs149;
	@%p2110 bra 	$L__BB0_191;
	bra.uni 	$L__BB0_215;
$L__BB0_191:
	add.s64 	%rd4271, %rd14, 4;
	add.s64 	%rd4272, %rd15, 4;
	setp.ne.s16 	%p2111, %rs11234, %rs11235;
	@%p2111 bra 	$L__BB0_215;
	add.s64 	%rd4271, %rd14, 6;
	add.s64 	%rd4272, %rd15, 6;
	setp.ne.s16 	%p2112, %rs11232, %rs11233;
	@%p2112 bra 	$L__BB0_215;
	add.s64 	%rd4271, %rd14, 8;
	add.s64 	%rd4272, %rd15, 8;
	setp.ne.s16 	%p2113, %rs11230, %rs11231;
	@%p2113 bra 	$L__BB0_215;
	add.s64 	%rd4271, %rd14, 10;
	add.s64 	%rd4272, %rd15, 10;
	setp.ne.s16 	%p2114, %rs11228, %rs11229;
	@%p2114 bra 	$L__BB0_215;
	add.s64 	%rd4271, %rd14, 12;
	add.s64 	%rd4272, %rd15, 12;
	setp.ne.s16 	%p2115, %rs11226, %rs11227;
	@%p2115 bra 	$L__BB0_215;
	add.s64 	%rd4271, %rd14, 14;
	add.s64 	%rd4272, %rd15, 14;
	setp.ne.s16 	%p2116, %rs11224, %rs11225;
	@%p2116 bra 	$L__BB0_215;
	add.s64 	%rd4271, %rd14, 16;
	add.s64 	%rd4272, %rd15, 16;
	setp.ne.s16 	%p2117, %rs11222, %rs11223;
	@%p2117 bra 	$L__BB0_215;
	add.s64 	%rd4271, %rd14, 18;
	add.s64 	%rd4272, %rd15, 18;
	setp.ne.s16 	%p2118, %rs11220, %rs11221;
	@%p2118 bra 	$L__BB0_215;
	add.s64 	%rd4271, %rd14, 20;
	add.s64 	%rd4272, %rd15, 20;
	setp.ne.s16 	%p2119, %rs11218, %rs11219;
	@%p2119 bra 	$L__BB0_215;
	add.s64 	%rd4272, %rd15, 22;
	add.s64 	%rd4271, %rd14, 22;
	setp.ne.s16 	%p2120, %rs11216, %rs11217;
	@%p2120 bra 	$L__BB0_215;
	add.s64 	%rd4271, %rd14, 24;
	add.s64 	%rd4272, %rd15, 24;
	setp.ne.s16 	%p2121, %rs11214, %rs11215;
	@%p2121 bra 	$L__BB0_215;
	add.s64 	%rd4272, %rd15, 26;
	setp.ne.s16 	%p2122, %rs11212, %rs11213;
	mov.u64 	%rd4271, %rd125;
	@%p2122 bra 	$L__BB0_215;
	setp.ne.s16 	%p2123, %rs11210, %rs11211;
	mov.u64 	%rd4271, %rd124;
	mov.u64 	%rd4272, %rd126;
	@%p2123 bra 	$L__BB0_215;
	setp.ne.s16 	%p2124, %rs11208, %rs11209;
	mov.u64 	%rd4271, %rd122;
	mov.u64 	%rd4272, %rd123;
	@%p2124 bra 	$L__BB0_215;
	setp.ne.s16 	%p2125, %rs11206, %rs11207;
	mov.u64 	%rd4271, %rd120;
	mov.u64 	%rd4272, %rd121;
	@%p2125 bra 	$L__BB0_215;
	setp.ne.s16 	%p2126, %rs11204, %rs11205;
	mov.u64 	%rd4271, %rd118;
	mov.u64 	%rd4272, %rd119;
	@%p2126 bra 	$L__BB0_215;
	setp.ne.s16 	%p2127, %rs11202, %rs11203;
	mov.u64 	%rd4271, %rd112;
	mov.u64 	%rd4272, %rd117;
	@%p2127 bra 	$L__BB0_215;
	setp.ne.s16 	%p2128, %rs11200, %rs11201;
	mov.u64 	%rd4271, %rd116;
	mov.u64 	%rd4272, %rd113;
	@%p2128 bra 	$L__BB0_215;
	add.s64 	%rd4271, %rd14, 40;
	setp.ne.s16 	%p2129, %rs11198, %rs11199;
	mov.u64 	%rd4272, %rd115;
	@%p2129 bra 	$L__BB0_215;
	add.s64 	%rd4271, %rd14, 42;
	add.s64 	%rd4272, %rd15, 42;
	setp.ne.s16 	%p2130, %rs11196, %rs11197;
	@%p2130 bra 	$L__BB0_215;
	add.s64 	%rd4271, %rd14, 44;
	add.s64 	%rd4272, %rd15, 44;
	setp.ne.s16 	%p2131, %rs11194, %rs11195;
	@%p2131 bra 	$L__BB0_215;
	add.s64 	%rd4271, %rd14, 46;
	add.s64 	%rd4272, %rd15, 46;
	setp.ne.s16 	%p2132, %rs11192, %rs11193;
	@%p2132 bra 	$L__BB0_215;
	add.s64 	%rd4271, %rd14, 48;
	add.s64 	%rd4272, %rd15, 48;
	setp.ne.s16 	%p2133, %rs11190, %rs11191;
	@%p2133 bra 	$L__BB0_215;
	add.s64 	%rd4272, %rd15, 50;
	add.s64 	%rd4271, %rd14, 50;
	setp.eq.s16 	%p2135, %rs54, %rs55;
	mov.pred 	%p9979, -1;
	@%p2135 bra 	$L__BB0_216;
$L__BB0_215:
	ld.local.u16 	%rs7675, [%rd4271];
	ld.local.u16 	%rs7676, [%rd4272];
	setp.le.u16 	%p9979, %rs7675, %rs7676;
$L__BB0_216:
	mov.b16 	%rs7677, 0;
	st.local.u16 	[%rd16+2], %rs7677;
	st.local.u16 	[%rd16+4], %rs7677;
	st.local.u16 	[%rd16+6], %rs7677;
	st.local.u16 	[%rd16+8], %rs7677;
	st.local.u16 	[%rd16+10], %rs7677;
	st.local.u16 	[%rd16+12], %rs7677;
	st.local.u16 	[%rd16+14], %rs7677;
	st.local.u16 	[%rd16+16], %rs7677;
	st.local.u16 	[%rd16+18], %rs7677;
	st.local.u16 	[%rd16+20], %rs7677;
	st.local.u16 	[%rd16+22], %rs7677;
	st.local.u16 	[%rd16+24], %rs7677;
	st.local.u16 	[%rd16+26], %rs7677;
	st.local.u16 	[%rd16+28], %rs7677;
	st.local.u16 	[%rd16+30], %rs7677;
	st.local.u16 	[%rd16+32], %rs7677;
	st.local.u16 	[%rd16+34], %rs7677;
	st.local.u16 	[%rd16+36], %rs7677;
	st.local.u16 	[%rd16+38], %rs7677;
	st.local.u16 	[%rd16+40], %rs7677;
	st.local.u16 	[%rd16+42], %rs7677;
	st.local.u16 	[%rd16+44], %rs7677;
	st.local.u16 	[%rd16+46], %rs7677;
	st.local.u16 	[%rd16+48], %rs7677;
	st.local.u16 	[%rd16+50], %rs7677;
	st.local.u16 	[%rd16+52], %rs7677;
	st.local.u16 	[%rd16+54], %rs7677;
	st.local.u16 	[%rd16+56], %rs7677;
	st.local.u16 	[%rd16+58], %rs7677;
	st.local.u16 	[%rd16+60], %rs7677;
	st.local.u16 	[%rd16+62], %rs7677;
	st.local.u16 	[%rd16+64], %rs7677;
	st.local.u16 	[%rd16+66], %rs7677;
	st.local.u16 	[%rd16+68], %rs7677;
	st.local.u16 	[%rd16+70], %rs7677;
	st.local.u16 	[%rd16+72], %rs7677;
	st.local.u16 	[%rd16+74], %rs7677;
	st.local.u16 	[%rd16+76], %rs7677;
	st.local.u16 	[%rd16+78], %rs7677;
	st.local.u16 	[%rd16+80], %rs7677;
	st.local.u16 	[%rd16+82], %rs7677;
	st.local.u16 	[%rd16+84], %rs7677;
	st.local.u16 	[%rd16+86], %rs7677;
	st.local.u16 	[%rd16+88], %rs7677;
	st.local.u16 	[%rd16+90], %rs7677;
	st.local.u16 	[%rd16+92], %rs7677;
	st.local.u16 	[%rd16+94], %rs7677;
	st.local.u16 	[%rd16+96], %rs7677;
	st.local.u16 	[%rd16+98], %rs7677;
	st.local.u16 	[%rd16+100], %rs7677;
	setp.ne.s16 	%p2137, %rs148, 0;
	mov.b32 	%r12719, -1;
	mov.pred 	%p9980, 0;
	@%p2137 bra 	$L__BB0_241;
	setp.ne.s16 	%p2139, %rs11234, 0;
	mov.b32 	%r12719, 0;
	@%p2139 bra 	$L__BB0_241;
	setp.ne.s16 	%p2141, %rs11232, 0;
	mov.b32 	%r12719, 1;
	@%p2141 bra 	$L__BB0_241;
	setp.ne.s16 	%p2143, %rs11230, 0;
	mov.b32 	%r12719, 2;
	@%p2143 bra 	$L__BB0_241;
	setp.ne.s16 	%p2145, %rs11228, 0;
	mov.b32 	%r12719, 3;
	@%p2145 bra 	$L__BB0_241;
	setp.ne.s16 	%p2147, %rs11226, 0;
	mov.b32 	%r12719, 4;
	@%p2147 bra 	$L__BB0_241;
	setp.ne.s16 	%p2149, %rs11224, 0;
	mov.b32 	%r12719, 5;
	@%p2149 bra 	$L__BB0_241;
	setp.ne.s16 	%p2151, %rs11222, 0;
	mov.b32 	%r12719, 6;
	@%p2151 bra 	$L__BB0_241;
	setp.ne.s16 	%p2153, %rs11220, 0;
	mov.b32 	%r12719, 7;
	@%p2153 bra 	$L__BB0_241;
	setp.ne.s16 	%p2155, %rs11218, 0;
	mov.b32 	%r12719, 8;
	@%p2155 bra 	$L__BB0_241;
	setp.ne.s16 	%p2157, %rs11216, 0;
	mov.b32 	%r12719, 9;
	@%p2157 bra 	$L__BB0_241;
	setp.ne.s16 	%p2159, %rs11214, 0;
	mov.b32 	%r12719, 10;
	@%p2159 bra 	$L__BB0_241;
	setp.ne.s16 	%p2161, %rs11212, 0;
	mov.b32 	%r12719, 11;
	@%p2161 bra 	$L__BB0_241;
	setp.ne.s16 	%p2163, %rs11210, 0;
	mov.b32 	%r12719, 12;
	@%p2163 bra 	$L__BB0_241;
	setp.ne.s16 	%p2165, %rs11208, 0;
	mov.b32 	%r12719, 13;
	@%p2165 bra 	$L__BB0_241;
	setp.ne.s16 	%p2167, %rs11206, 0;
	mov.b32 	%r12719, 14;
	@%p2167 bra 	$L__BB0_241;
	setp.ne.s16 	%p2169, %rs11204, 0;
	mov.b32 	%r12719, 15;
	@%p2169 bra 	$L__BB0_241;
	setp.ne.s16 	%p2171, %rs11202, 0;
	mov.b32 	%r12719, 16;
	@%p2171 bra 	$L__BB0_241;
	setp.ne.s16 	%p2173, %rs11200, 0;
	mov.b32 	%r12719, 17;
	@%p2173 bra 	$L__BB0_241;
	setp.ne.s16 	%p2175, %rs11198, 0;
	mov.b32 	%r12719, 18;
	@%p2175 bra 	$L__BB0_241;
	setp.ne.s16 	%p2177, %rs11196, 0;
	mov.b32 	%r12719, 19;
	@%p2177 bra 	$L__BB0_241;
	setp.ne.s16 	%p2179, %rs11194, 0;
	mov.b32 	%r12719, 20;
	@%p2179 bra 	$L__BB0_241;
	setp.ne.s16 	%p2181, %rs11192, 0;
	mov.b32 	%r12719, 21;
	@%p2181 bra 	$L__BB0_241;
	setp.ne.s16 	%p2183, %rs11190, 0;
	mov.b32 	%r12719, 22;
	@%p2183 bra 	$L__BB0_241;
	setp.eq.s16 	%p9980, %rs54, 0;
	selp.b32 	%r12719, -2, 23, %p9980;
$L__BB0_241:
	setp.ne.s16 	%p2185, %rs149, 0;
	mov.b32 	%r12720, -1;
	mov.pred 	%p9981, 0;
	@%p2185 bra 	$L__BB0_266;
	setp.ne.s16 	%p2187, %rs11235, 0;
	mov.b32 	%r12720, 0;
	@%p2187 bra 	$L__BB0_266;
	setp.ne.s16 	%p2189, %rs11233, 0;
	mov.b32 	%r12720, 1;
	@%p2189 bra 	$L__BB0_266;
	setp.ne.s16 	%p2191, %rs11231, 0;
	mov.b32 	%r12720, 2;
	@%p2191 bra 	$L__BB0_266;
	setp.ne.s16 	%p2193, %rs11229, 0;
	mov.b32 	%r12720, 3;
	@%p2193 bra 	$L__BB0_266;
	setp.ne.s16 	%p2195, %rs11227, 0;
	mov.b32 	%r12720, 4;
	@%p2195 bra 	$L__BB0_266;
	setp.ne.s16 	%p2197, %rs11225, 0;
	mov.b32 	%r12720, 5;
	@%p2197 bra 	$L__BB0_266;
	setp.ne.s16 	%p2199, %rs11223, 0;
	mov.b32 	%r12720, 6;
	@%p2199 bra 	$L__BB0_266;
	setp.ne.s16 	%p2201, %rs11221, 0;
	mov.b32 	%r12720, 7;
	@%p2201 bra 	$L__BB0_266;
	setp.ne.s16 	%p2203, %rs11219, 0;
	mov.b32 	%r12720, 8;
	@%p2203 bra 	$L__BB0_266;
	setp.ne.s16 	%p2205, %rs11217, 0;
	mov.b32 	%r12720, 9;
	@%p2205 bra 	$L__BB0_266;
	setp.ne.s16 	%p2207, %rs11215, 0;
	mov.b32 	%r12720, 10;
	@%p2207 bra 	$L__BB0_266;
	setp.ne.s16 	%p2209, %rs11213, 0;
	mov.b32 	%r12720, 11;
	@%p2209 bra 	$L__BB0_266;
	setp.ne.s16 	%p2211, %rs11211, 0;
	mov.b32 	%r12720, 12;
	@%p2211 bra 	$L__BB0_266;
	setp.ne.s16 	%p2213, %rs11209, 0;
	mov.b32 	%r12720, 13;
	@%p2213 bra 	$L__BB0_266;
	setp.ne.s16 	%p2215, %rs11207, 0;
	mov.b32 	%r12720, 14;
	@%p2215 bra 	$L__BB0_266;
	setp.ne.s16 	%p2217, %rs11205, 0;
	mov.b32 	%r12720, 15;
	@%p2217 bra 	$L__BB0_266;
	setp.ne.s16 	%p2219, %rs11203, 0;
	mov.b32 	%r12720, 16;
	@%p2219 bra 	$L__BB0_266;
	setp.ne.s16 	%p2221, %rs11201, 0;
	mov.b32 	%r12720, 17;
	@%p2221 bra 	$L__BB0_266;
	setp.ne.s16 	%p2223, %rs11199, 0;
	mov.b32 	%r12720, 18;
	@%p2223 bra 	$L__BB0_266;
	setp.ne.s16 	%p2225, %rs11197, 0;
	mov.b32 	%r12720, 19;
	@%p2225 bra 	$L__BB0_266;
	setp.ne.s16 	%p2227, %rs11195, 0;
	mov.b32 	%r12720, 20;
	@%p2227 bra 	$L__BB0_266;
	setp.ne.s16 	%p2229, %rs11193, 0;
	mov.b32 	%r12720, 21;
	@%p2229 bra 	$L__BB0_266;
	setp.ne.s16 	%p2231, %rs11191, 0;
	mov.b32 	%r12720, 22;
	@%p2231 bra 	$L__BB0_266;
	setp.eq.s16 	%p9981, %rs55, 0;
	selp.b32 	%r12720, -2, 23, %p9981;
$L__BB0_266:
	or.pred  	%p2232, %p9980, %p9981;
	not.pred 	%p2233, %p2232;
	@%p2233 bra 	$L__BB0_268;
	mov.b16 	%rs7788, 1;
	st.local.u8 	[%rd16], %rs7788;
	mov.pred 	%p10081, -1;
	bra.uni 	$L__BB0_636;
$L__BB0_268:
	selp.b32 	%r38, %r12720, %r12719, %p9979;
	selp.b32 	%r39, %r12719, %r12720, %p9979;
	sub.s32 	%r3465, 24, %r38;
	and.b32  	%r40, %r3465, 3;
	add.s32 	%r41, %r38, -21;
	and.b32  	%r42, %r3465, -4;
	mov.b32 	%r12721, 24;
	mov.b16 	%rs11236, 0;
	mov.u16 	%rs11237, %rs11236;
	mov.u16 	%rs11238, %rs11236;
	mov.u16 	%rs11239, %rs11236;
	mov.u16 	%rs11240, %rs11236;
	mov.u16 	%rs11241, %rs11236;
	mov.u16 	%rs11242, %rs11236;
	mov.u16 	%rs11243, %rs11236;
	mov.u16 	%rs11244, %rs11236;
	mov.u16 	%rs11245, %rs11236;
	mov.u16 	%rs11246, %rs11236;
	mov.u16 	%rs11247, %rs11236;
	mov.u16 	%rs11248, %rs11236;
	mov.u16 	%rs11249, %rs11236;
	mov.u16 	%rs11250, %rs11236;
	mov.u16 	%rs11251, %rs11236;
	mov.u16 	%rs11252, %rs11236;
	mov.u16 	%rs11253, %rs11236;
	mov.u16 	%rs11254, %rs11236;
	mov.u16 	%rs11255, %rs11236;
	mov.u16 	%rs11256, %rs11236;
	mov.u16 	%rs11257, %rs11236;
	mov.u16 	%rs11258, %rs11236;
	mov.u16 	%rs11259, %rs11236;
	mov.u16 	%rs11260, %rs11236;
	mov.u16 	%rs11261, %rs11236;
	mov.u16 	%rs11262, %rs11236;
	mov.u16 	%rs11263, %rs11236;
	mov.u16 	%rs11264, %rs11236;
	mov.u16 	%rs11265, %rs11236;
	mov.u16 	%rs11266, %rs11236;
	mov.u16 	%rs11267, %rs11236;
	mov.u16 	%rs11268, %rs11236;
	mov.u16 	%rs11269, %rs11236;
	mov.u16 	%rs11270, %rs11236;
	mov.u16 	%rs11271, %rs11236;
	mov.u16 	%rs11272, %rs11236;
	mov.u16 	%rs11273, %rs11236;
	mov.u16 	%rs11274, %rs11236;
	mov.u16 	%rs11275, %rs11236;
	mov.u16 	%rs11276, %rs11236;
	mov.u16 	%rs11277, %rs11236;
	mov.u16 	%rs11278, %rs11236;
	mov.u16 	%rs11279, %rs11236;
	mov.u16 	%rs11280, %rs11236;
	mov.u16 	%rs11281, %rs11236;
	mov.u16 	%rs11282, %rs11236;
	mov.u16 	%rs11283, %rs11236;
	mov.u16 	%rs11284, %rs11236;
	mov.u16 	%rs11285, %rs11236;
	mov.u16 	%rs11287, %rs11236;
$L__BB0_269:
	setp.lt.u32 	%p2234, %r41, 3;
	mov.b16 	%rs7680, 0;
	st.local.u16 	[%rd17+2], %rs7680;
	st.local.u16 	[%rd17+4], %rs7680;
	st.local.u16 	[%rd17+6], %rs7680;
	st.local.u16 	[%rd17+8], %rs7680;
	st.local.u16 	[%rd17+10], %rs7680;
	st.local.u16 	[%rd17+12], %rs7680;
	st.local.u16 	[%rd17+14], %rs7680;
	st.local.u16 	[%rd17+16], %rs7680;
	st.local.u16 	[%rd17+18], %rs7680;
	st.local.u16 	[%rd17+20], %rs7680;
	st.local.u16 	[%rd17+22], %rs7680;
	st.local.u16 	[%rd17+24], %rs7680;
	st.local.u16 	[%rd17+26], %rs7680;
	st.local.u16 	[%rd17+28], %rs7680;
	st.local.u16 	[%rd17+30], %rs7680;
	st.local.u16 	[%rd17+32], %rs7680;
	st.local.u16 	[%rd17+34], %rs7680;
	st.local.u16 	[%rd17+36], %rs7680;
	st.local.u16 	[%rd17+38], %rs7680;
	st.local.u16 	[%rd17+40], %rs7680;
	st.local.u16 	[%rd17+42], %rs7680;
	st.local.u16 	[%rd17+44], %rs7680;
	st.local.u16 	[%rd17+46], %rs7680;
	st.local.u16 	[%rd17+48], %rs7680;
	st.local.u16 	[%rd17+50], %rs7680;
	st.local.u16 	[%rd17+52], %rs7680;
	st.local.u16 	[%rd17+54], %rs7680;
	st.local.u16 	[%rd17+56], %rs7680;
	st.local.u16 	[%rd17+58], %rs7680;
	st.local.u16 	[%rd17+60], %rs7680;
	st.local.u16 	[%rd17+62], %rs7680;
	st.local.u16 	[%rd17+64], %rs7680;
	st.local.u16 	[%rd17+66], %rs7680;
	st.local.u16 	[%rd17+68], %rs7680;
	st.local.u16 	[%rd17+70], %rs7680;
	st.local.u16 	[%rd17+72], %rs7680;
	st.local.u16 	[%rd17+74], %rs7680;
	st.local.u16 	[%rd17+76], %rs7680;
	st.local.u16 	[%rd17+78], %rs7680;
	st.local.u16 	[%rd17+80], %rs7680;
	st.local.u16 	[%rd17+82], %rs7680;
	st.local.u16 	[%rd17+84], %rs7680;
	st.local.u16 	[%rd17+86], %rs7680;
	st.local.u16 	[%rd17+88], %rs7680;
	st.local.u16 	[%rd17+90], %rs7680;
	st.local.u16 	[%rd17+92], %rs7680;
	st.local.u16 	[%rd17+94], %rs7680;
	st.local.u16 	[%rd17+96], %rs7680;
	st.local.u16 	[%rd17+98], %rs7680;
	st.local.u16 	[%rd17+100], %rs7680;
	mov.b16 	%rs7681, 1;
	st.local.u8 	[%rd17], %rs7681;
	mul.wide.s32 	%rd1118, %r12721, 2;
	add.s64 	%rd165, %rd15, %rd1118;
	add.s64 	%rd166, %rd14, %rd1118;
	add.s32 	%r44, %r12721, 1;
	mov.b32 	%r12731, 24;
	@%p2234 bra 	$L__BB0_292;
	mov.b32 	%r12723, 0;
	mov.b32 	%r12731, 24;
$L__BB0_271:
	mul.wide.s32 	%rd1119, %r12731, 2;
	add.s64 	%rd167, %rd15, %rd1119;
	add.s64 	%rd168, %rd14, %rd1119;
	@%p9979 bra 	$L__BB0_273;
	ld.local.u16 	%rs11289, [%rd168+2];
	ld.local.u16 	%rs11288, [%rd165+2];
	bra.uni 	$L__BB0_274;
$L__BB0_273:
	ld.local.u16 	%rs11289, [%rd166+2];
	ld.local.u16 	%rs11288, [%rd167+2];
$L__BB0_274:
	mul.wide.u16 	%r3470, %rs11289, %rs11288;
	cvt.u32.u16 	%r3471, %rs11287;
	add.s32 	%r12725, %r3470, %r3471;
	setp.lt.u32 	%p2235, %r12725, 10000;
	mov.b32 	%r12724, 0;
	@%p2235 bra 	$L__BB0_276;
	mul.hi.u32 	%r3472, %r12725, -776530087;
	shr.u32 	%r3473, %r3472, 13;
	and.b32  	%r12724, %r3473, 65535;
	mad.lo.s32 	%r12725, %r12724, -10000, %r12725;
$L__BB0_276:
	add.s32 	%r3474, %r44, %r12731;
	mul.wide.s32 	%rd1120, %r3474, 2;
	add.s64 	%rd169, %rd17, %rd1120;
	st.local.u16 	[%rd169+2], %r12725;
	@%p9979 bra 	$L__BB0_278;
	ld.local.u16 	%rs11291, [%rd168];
	ld.local.u16 	%rs11290, [%rd165+2];
	bra.uni 	$L__BB0_279;
$L__BB0_278:
	ld.local.u16 	%rs11291, [%rd166+2];
	ld.local.u16 	%rs11290, [%rd167];
$L__BB0_279:
	mul.wide.u16 	%r3476, %rs11291, %rs11290;
	add.s32 	%r12727, %r3476, %r12724;
	setp.lt.u32 	%p2236, %r12727, 10000;
	mov.b32 	%r12726, 0;
	@%p2236 bra 	$L__BB0_281;
	mul.hi.u32 	%r3477, %r12727, -776530087;
	shr.u32 	%r3478, %r3477, 13;
	and.b32  	%r12726, %r3478, 65535;
	mad.lo.s32 	%r12727, %r12726, -10000, %r12727;
$L__BB0_281:
	st.local.u16 	[%rd169], %r12727;
	@%p9979 bra 	$L__BB0_283;
	ld.local.u16 	%rs11293, [%rd168+-2];
	ld.local.u16 	%rs11292, [%rd165+2];
	bra.uni 	$L__BB0_284;
$L__BB0_283:
	ld.local.u16 	%rs11293, [%rd166+2];
	ld.local.u16 	%rs11292, [%rd167+-2];
$L__BB0_284:
	mul.wide.u16 	%r3480, %rs11293, %rs11292;
	add.s32 	%r12729, %r3480, %r12726;
	setp.lt.u32 	%p2237, %r12729, 10000;
	mov.b32 	%r12728, 0;
	@%p2237 bra 	$L__BB0_286;
	mul.hi.u32 	%r3481, %r12729, -776530087;
	shr.u32 	%r3482, %r3481, 13;
	and.b32  	%r12728, %r3482, 65535;
	mad.lo.s32 	%r12729, %r12728, -10000, %r12729;
$L__BB0_286:
	st.local.u16 	[%rd169+-2], %r12729;
	@%p9979 bra 	$L__BB0_288;
	ld.local.u16 	%rs11295, [%rd168+-4];
	ld.local.u16 	%rs11294, [%rd165+2];
	bra.uni 	$L__BB0_289;
$L__BB0_288:
	ld.local.u16 	%rs11295, [%rd166+2];
	ld.local.u16 	%rs11294, [%rd167+-4];
$L__BB0_289:
	mul.wide.u16 	%r3483, %rs11295, %rs11294;
	add.s32 	%r12730, %r3483, %r12728;
	setp.lt.u32 	%p2238, %r12730, 10000;
	mov.b16 	%rs11287, 0;
	@%p2238 bra 	$L__BB0_291;
	mul.hi.u32 	%r3484, %r12730, -776530087;
	shr.u32 	%r3485, %r3484, 13;
	cvt.u16.u32 	%rs11287, %r3485;
	and.b32  	%r3486, %r3485, 65535;
	mad.lo.s32 	%r12730, %r3486, -10000, %r12730;
$L__BB0_291:
	st.local.u16 	[%rd169+-4], %r12730;
	add.s32 	%r12731, %r12731, -4;
	add.s32 	%r12723, %r12723, 4;
	setp.ne.s32 	%p2239, %r12723, %r42;
	@%p2239 bra 	$L__BB0_271;
$L__BB0_292:
	setp.eq.s32 	%p2240, %r40, 0;
	@%p2240 bra 	$L__BB0_311;
	mul.wide.s32 	%rd1121, %r12731, 2;
	add.s64 	%rd170, %rd15, %rd1121;
	add.s64 	%rd171, %rd14, %rd1121;
	@%p9979 bra 	$L__BB0_295;
	ld.local.u16 	%rs11300, [%rd171+2];
	ld.local.u16 	%rs11299, [%rd165+2];
	bra.uni 	$L__BB0_296;
$L__BB0_295:
	ld.local.u16 	%rs11300, [%rd166+2];
	ld.local.u16 	%rs11299, [%rd170+2];
$L__BB0_296:
	mul.wide.u16 	%r3487, %rs11300, %rs11299;
	cvt.u32.u16 	%r3488, %rs11287;
	add.s32 	%r12732, %r3487, %r3488;
	setp.lt.u32 	%p2241, %r12732, 10000;
	mov.b16 	%rs11287, 0;
	@%p2241 bra 	$L__BB0_298;
	mul.hi.u32 	%r3489, %r12732, -776530087;
	shr.u32 	%r3490, %r3489, 13;
	cvt.u16.u32 	%rs11287, %r3490;
	and.b32  	%r3491, %r3490, 65535;
	mad.lo.s32 	%r12732, %r3491, -10000, %r12732;
$L__BB0_298:
	setp.eq.s32 	%p2242, %r40, 1;
	add.s32 	%r3492, %r44, %r12731;
	mul.wide.s32 	%rd1122, %r3492, 2;
	add.s64 	%rd172, %rd17, %rd1122;
	st.local.u16 	[%rd172+2], %r12732;
	@%p2242 bra 	$L__BB0_311;
	@%p9979 bra 	$L__BB0_301;
	ld.local.u16 	%rs11303, [%rd171];
	ld.local.u16 	%rs11302, [%rd165+2];
	bra.uni 	$L__BB0_302;
$L__BB0_301:
	ld.local.u16 	%rs11303, [%rd166+2];
	ld.local.u16 	%rs11302, [%rd170];
$L__BB0_302:
	mul.wide.u16 	%r3493, %rs11303, %rs11302;
	cvt.u32.u16 	%r3494, %rs11287;
	add.s32 	%r12733, %r3493, %r3494;
	setp.lt.u32 	%p2243, %r12733, 10000;
	mov.b16 	%rs11287, 0;
	@%p2243 bra 	$L__BB0_304;
	mul.hi.u32 	%r3495, %r12733, -776530087;
	shr.u32 	%r3496, %r3495, 13;
	cvt.u16.u32 	%rs11287, %r3496;
	and.b32  	%r3497, %r3496, 65535;
	mad.lo.s32 	%r12733, %r3497, -10000, %r12733;
$L__BB0_304:
	setp.eq.s32 	%p2244, %r40, 2;
	st.local.u16 	[%rd172], %r12733;
	@%p2244 bra 	$L__BB0_311;
	@%p9979 bra 	$L__BB0_307;
	ld.local.u16 	%rs11306, [%rd171+-2];
	ld.local.u16 	%rs11305, [%rd165+2];
	bra.uni 	$L__BB0_308;
$L__BB0_307:
	ld.local.u16 	%rs11306, [%rd166+2];
	ld.local.u16 	%rs11305, [%rd170+-2];
$L__BB0_308:
	mul.wide.u16 	%r3498, %rs11306, %rs11305;
	cvt.u32.u16 	%r3499, %rs11287;
	add.s32 	%r12734, %r3498, %r3499;
	setp.lt.u32 	%p2245, %r12734, 10000;
	mov.b16 	%rs11287, 0;
	@%p2245 bra 	$L__BB0_310;
	mul.hi.u32 	%r3500, %r12734, -776530087;
	shr.u32 	%r3501, %r3500, 13;
	cvt.u16.u32 	%rs11287, %r3501;
	and.b32  	%r3502, %r3501, 65535;
	mad.lo.s32 	%r12734, %r3502, -10000, %r12734;
$L__BB0_310:
	st.local.u16 	[%rd172+-2], %r12734;
$L__BB0_311:
	setp.eq.s16 	%p2246, %rs11287, 0;
	@%p2246 bra 	$L__BB0_313;
	add.s32 	%r3503, %r44, %r38;
	mul.wide.s32 	%rd1123, %r3503, 2;
	add.s64 	%rd1124, %rd17, %rd1123;
	st.local.u16 	[%rd1124+2], %rs11287;
$L__BB0_313:
	mov.b16 	%rs7686, 0;
	st.local.u16 	[%rd16+2], %rs7686;
	ld.local.u16 	%rs7687, [%rd17+2];
	or.b16  	%rs7688, %rs11284, %rs7687;
	or.b16  	%rs7689, %rs7688, %rs11283;
	st.local.u16 	[%rd16+4], %rs7686;
	mov.pred 	%p9982, 0;
	setp.ne.s16 	%p2248, %rs7689, 0;
	@%p2248 bra 	$L__BB0_315;
	ld.local.u16 	%rs7690, [%rd17+4];
	setp.eq.s16 	%p9982, %rs7690, 0;
$L__BB0_315:
	mov.b16 	%rs7691, 0;
	st.local.u16 	[%rd16+6], %rs7691;
	setp.ne.s16 	%p2250, %rs11282, 0;
	not.pred 	%p2251, %p9982;
	mov.pred 	%p9983, 0;
	or.pred  	%p2252, %p2251, %p2250;
	@%p2252 bra 	$L__BB0_317;
	ld.local.u16 	%rs7692, [%rd17+6];
	setp.eq.s16 	%p9983, %rs7692, 0;
$L__BB0_317:
	mov.b16 	%rs7693, 0;
	st.local.u16 	[%rd16+8], %rs7693;
	setp.ne.s16 	%p2254, %rs11281, 0;
	not.pred 	%p2255, %p9983;
	mov.pred 	%p9984, 0;
	or.pred  	%p2256, %p2255, %p2254;
	@%p2256 bra 	$L__BB0_319;
	ld.local.u16 	%rs7694, [%rd17+8];
	setp.eq.s16 	%p9984, %rs7694, 0;
$L__BB0_319:
	mov.b16 	%rs7695, 0;
	st.local.u16 	[%rd16+10], %rs7695;
	setp.ne.s16 	%p2258, %rs11280, 0;
	not.pred 	%p2259, %p9984;
	mov.pred 	%p9985, 0;
	or.pred  	%p2260, %p2259, %p2258;
	@%p2260 bra 	$L__BB0_321;
	ld.local.u16 	%rs7696, [%rd17+10];
	setp.eq.s16 	%p9985, %rs7696, 0;
$L__BB0_321:
	mov.b16 	%rs7697, 0;
	st.local.u16 	[%rd16+12], %rs7697;
	setp.ne.s16 	%p2262, %rs11279, 0;
	not.pred 	%p2263, %p9985;
	mov.pred 	%p9986, 0;
	or.pred  	%p2264, %p2263, %p2262;
	@%p2264 bra 	$L__BB0_323;
	ld.local.u16 	%rs7698, [%rd17+12];
	setp.eq.s16 	%p9986, %rs7698, 0;
$L__BB0_323:
	mov.b16 	%rs7699, 0;
	st.local.u16 	[%rd16+14], %rs7699;
	setp.ne.s16 	%p2266, %rs11278, 0;
	not.pred 	%p2267, %p9986;
	mov.pred 	%p9987, 0;
	or.pred  	%p2268, %p2267, %p2266;
	@%p2268 bra 	$L__BB0_325;
	ld.local.u16 	%rs7700, [%rd17+14];
	setp.eq.s16 	%p9987, %rs7700, 0;
$L__BB0_325:
	mov.b16 	%rs7701, 0;
	st.local.u16 	[%rd16+16], %rs7701;
	setp.ne.s16 	%p2270, %rs11277, 0;
	not.pred 	%p2271, %p9987;
	mov.pred 	%p9988, 0;
	or.pred  	%p2272, %p2271, %p2270;
	@%p2272 bra 	$L__BB0_327;
	ld.local.u16 	%rs7702, [%rd17+16];
	setp.eq.s16 	%p9988, %rs7702, 0;
$L__BB0_327:
	mov.b16 	%rs7703, 0;
	st.local.u16 	[%rd16+18], %rs7703;
	setp.ne.s16 	%p2274, %rs11276, 0;
	not.pred 	%p2275, %p9988;
	mov.pred 	%p9989, 0;
	or.pred  	%p2276, %p2275, %p2274;
	@%p2276 bra 	$L__BB0_329;
	ld.local.u16 	%rs7704, [%rd17+18];
	setp.eq.s16 	%p9989, %rs7704, 0;
$L__BB0_329:
	mov.b16 	%rs7705, 0;
	st.local.u16 	[%rd16+20], %rs7705;
	setp.ne.s16 	%p2278, %rs11275, 0;
	not.pred 	%p2279, %p9989;
	mov.pred 	%p9990, 0;
	or.pred  	%p2280, %p2279, %p2278;
	@%p2280 bra 	$L__BB0_331;
	ld.local.u16 	%rs7706, [%rd17+20];
	setp.eq.s16 	%p9990, %rs7706, 0;
$L__BB0_331:
	mov.b16 	%rs7707, 0;
	st.local.u16 	[%rd16+22], %rs7707;
	setp.ne.s16 	%p2282, %rs11274, 0;
	not.pred 	%p2283, %p9990;
	mov.pred 	%p9991, 0;
	or.pred  	%p2284, %p2283, %p2282;
	@%p2284 bra 	$L__BB0_333;
	ld.local.u16 	%rs7708, [%rd17+22];
	setp.eq.s16 	%p9991, %rs7708, 0;
$L__BB0_333:
	mov.b16 	%rs7709, 0;
	st.local.u16 	[%rd16+24], %rs7709;
	setp.ne.s16 	%p2286, %rs11273, 0;
	not.pred 	%p2287, %p9991;
	mov.pred 	%p9992, 0;
	or.pred  	%p2288, %p2287, %p2286;
	@%p2288 bra 	$L__BB0_335;
	ld.local.u16 	%rs7710, [%rd17+24];
	setp.eq.s16 	%p9992, %rs7710, 0;
$L__BB0_335:
	mov.b16 	%rs7711, 0;
	st.local.u16 	[%rd16+26], %rs7711;
	setp.ne.s16 	%p2290, %rs11272, 0;
	not.pred 	%p2291, %p9992;
	mov.pred 	%p9993, 0;
	or.pred  	%p2292, %p2291, %p2290;
	@%p2292 bra 	$L__BB0_337;
	ld.local.u16 	%rs7712, [%rd17+26];
	setp.eq.s16 	%p9993, %rs7712, 0;
$L__BB0_337:
	mov.b16 	%rs7713, 0;
	st.local.u16 	[%rd16+28], %rs7713;
	setp.ne.s16 	%p2294, %rs11271, 0;
	not.pred 	%p2295, %p9993;
	mov.pred 	%p9994, 0;
	or.pred  	%p2296, %p2295, %p2294;
	@%p2296 bra 	$L__BB0_339;
	ld.local.u16 	%rs7714, [%rd17+28];
	setp.eq.s16 	%p9994, %rs7714, 0;
$L__BB0_339:
	mov.b16 	%rs7715, 0;
	st.local.u16 	[%rd16+30], %rs7715;
	setp.ne.s16 	%p2298, %rs11270, 0;
	not.pred 	%p2299, %p9994;
	mov.pred 	%p9995, 0;
	or.pred  	%p2300, %p2299, %p2298;
	@%p2300 bra 	$L__BB0_341;
	ld.local.u16 	%rs7716, [%rd17+30];
	setp.eq.s16 	%p9995, %rs7716, 0;
$L__BB0_341:
	mov.b16 	%rs7717, 0;
	st.local.u16 	[%rd16+32], %rs7717;
	setp.ne.s16 	%p2302, %rs11269, 0;
	not.pred 	%p2303, %p9995;
	mov.pred 	%p9996, 0;
	or.pred  	%p2304, %p2303, %p2302;
	@%p2304 bra 	$L__BB0_343;
	ld.local.u16 	%rs7718, [%rd17+32];
	setp.eq.s16 	%p9996, %rs7718, 0;
$L__BB0_343:
	mov.b16 	%rs7719, 0;
	st.local.u16 	[%rd16+34], %rs7719;
	setp.ne.s16 	%p2306, %rs11268, 0;
	not.pred 	%p2307, %p9996;
	mov.pred 	%p9997, 0;
	or.pred  	%p2308, %p2307, %p2306;
	@%p2308 bra 	$L__BB0_345;
	ld.local.u16 	%rs7720, [%rd17+34];
	setp.eq.s16 	%p9997, %rs7720, 0;
$L__BB0_345:
	mov.b16 	%rs7721, 0;
	st.local.u16 	[%rd16+36], %rs7721;
	setp.ne.s16 	%p2310, %rs11267, 0;
	not.pred 	%p2311, %p9997;
	mov.pred 	%p9998, 0;
	or.pred  	%p2312, %p2311, %p2310;
	@%p2312 bra 	$L__BB0_347;
	ld.local.u16 	%rs7722, [%rd17+36];
	setp.eq.s16 	%p9998, %rs7722, 0;
$L__BB0_347:
	mov.b16 	%rs7723, 0;
	st.local.u16 	[%rd16+38], %rs7723;
	setp.ne.s16 	%p2314, %rs11266, 0;
	not.pred 	%p2315, %p9998;
	mov.pred 	%p9999, 0;
	or.pred  	%p2316, %p2315, %p2314;
	@%p2316 bra 	$L__BB0_349;
	ld.local.u16 	%rs7724, [%rd17+38];
	setp.eq.s16 	%p9999, %rs7724, 0;
$L__BB0_349:
	mov.b16 	%rs7725, 0;
	st.local.u16 	[%rd16+40], %rs7725;
	setp.ne.s16 	%p2318, %rs11265, 0;
	not.pred 	%p2319, %p9999;
	mov.pred 	%p10000, 0;
	or.pred  	%p2320, %p2319, %p2318;
	@%p2320 bra 	$L__BB0_351;
	ld.local.u16 	%rs7726, [%rd17+40];
	setp.eq.s16 	%p10000, %rs7726, 0;
$L__BB0_351:
	mov.b16 	%rs7727, 0;
	st.local.u16 	[%rd16+42], %rs7727;
	setp.ne.s16 	%p2322, %rs11264, 0;
	not.pred 	%p2323, %p10000;
	mov.pred 	%p10001, 0;
	or.pred  	%p2324, %p2323, %p2322;
	@%p2324 bra 	$L__BB0_353;
	ld.local.u16 	%rs7728, [%rd17+42];
	setp.eq.s16 	%p10001, %rs7728, 0;
$L__BB0_353:
	mov.b16 	%rs7729, 0;
	st.local.u16 	[%rd16+44], %rs7729;
	setp.ne.s16 	%p2326, %rs11263, 0;
	not.pred 	%p2327, %p10001;
	mov.pred 	%p10002, 0;
	or.pred  	%p2328, %p2327, %p2326;
	@%p2328 bra 	$L__BB0_355;
	ld.local.u16 	%rs7730, [%rd17+44];
	setp.eq.s16 	%p10002, %rs7730, 0;
$L__BB0_355:
	mov.b16 	%rs7731, 0;
	st.local.u16 	[%rd16+46], %rs7731;
	setp.ne.s16 	%p2330, %rs11262, 0;
	not.pred 	%p2331, %p10002;
	mov.pred 	%p10003, 0;
	or.pred  	%p2332, %p2331, %p2330;
	@%p2332 bra 	$L__BB0_357;
	ld.local.u16 	%rs7732, [%rd17+46];
	setp.eq.s16 	%p10003, %rs7732, 0;
$L__BB0_357:
	mov.b16 	%rs7733, 0;
	st.local.u16 	[%rd16+48], %rs7733;
	setp.ne.s16 	%p2334, %rs11261, 0;
	not.pred 	%p2335, %p10003;
	mov.pred 	%p10004, 0;
	or.pred  	%p2336, %p2335, %p2334;
	@%p2336 bra 	$L__BB0_359;
	ld.local.u16 	%rs7734, [%rd17+48];
	setp.eq.s16 	%p10004, %rs7734, 0;
$L__BB0_359:
	mov.b16 	%rs7735, 0;
	st.local.u16 	[%rd16+50], %rs7735;
	setp.ne.s16 	%p2338, %rs11260, 0;
	not.pred 	%p2339, %p10004;
	mov.pred 	%p10005, 0;
	or.pred  	%p2340, %p2339, %p2338;
	@%p2340 bra 	$L__BB0_361;
	ld.local.u16 	%rs7736, [%rd17+50];
	setp.eq.s16 	%p10005, %rs7736, 0;
$L__BB0_361:
	mov.b16 	%rs7737, 0;
	st.local.u16 	[%rd16+52], %rs7737;
	setp.ne.s16 	%p2342, %rs11259, 0;
	not.pred 	%p2343, %p10005;
	mov.pred 	%p10006, 0;
	or.pred  	%p2344, %p2343, %p2342;
	@%p2344 bra 	$L__BB0_363;
	ld.local.u16 	%rs7738, [%rd17+52];
	setp.eq.s16 	%p10006, %rs7738, 0;
$L__BB0_363:
	mov.b16 	%rs7739, 0;
	st.local.u16 	[%rd16+54], %rs7739;
	setp.ne.s16 	%p2346, %rs11258, 0;
	not.pred 	%p2347, %p10006;
	mov.pred 	%p10007, 0;
	or.pred  	%p2348, %p2347, %p2346;
	@%p2348 bra 	$L__BB0_365;
	ld.local.u16 	%rs7740, [%rd17+54];
	setp.eq.s16 	%p10007, %rs7740, 0;
$L__BB0_365:
	mov.b16 	%rs7741, 0;
	st.local.u16 	[%rd16+56], %rs7741;
	setp.ne.s16 	%p2350, %rs11257, 0;
	not.pred 	%p2351, %p10007;
	mov.pred 	%p10008, 0;
	or.pred  	%p2352, %p2351, %p2350;
	@%p2352 bra 	$L__BB0_367;
	ld.local.u16 	%rs7742, [%rd17+56];
	setp.eq.s16 	%p10008, %rs7742, 0;
$L__BB0_367:
	mov.b16 	%rs7743, 0;
	st.local.u16 	[%rd16+58], %rs7743;
	setp.ne.s16 	%p2354, %rs11256, 0;
	not.pred 	%p2355, %p10008;
	mov.pred 	%p10009, 0;
	or.pred  	%p2356, %p2355, %p2354;
	@%p2356 bra 	$L__BB0_369;
	ld.local.u16 	%rs7744, [%rd17+58];
	setp.eq.s16 	%p10009, %rs7744, 0;
$L__BB0_369:
	mov.b16 	%rs7745, 0;
	st.local.u16 	[%rd16+60], %rs7745;
	setp.ne.s16 	%p2358, %rs11255, 0;
	not.pred 	%p2359, %p10009;
	mov.pred 	%p10010, 0;
	or.pred  	%p2360, %p2359, %p2358;
	@%p2360 bra 	$L__BB0_371;
	ld.local.u16 	%rs7746, [%rd17+60];
	setp.eq.s16 	%p10010, %rs7746, 0;
$L__BB0_371:
	mov.b16 	%rs7747, 0;
	st.local.u16 	[%rd16+62], %rs7747;
	setp.ne.s16 	%p2362, %rs11254, 0;
	not.pred 	%p2363, %p10010;
	mov.pred 	%p10011, 0;
	or.pred  	%p2364, %p2363, %p2362;
	@%p2364 bra 	$L__BB0_373;
	ld.local.u16 	%rs7748, [%rd17+62];
	setp.eq.s16 	%p10011, %rs7748, 0;
$L__BB0_373:
	mov.b16 	%rs7749, 0;
	st.local.u16 	[%rd16+64], %rs7749;
	setp.ne.s16 	%p2366, %rs11253, 0;
	not.pred 	%p2367, %p10011;
	mov.pred 	%p10012, 0;
	or.pred  	%p2368, %p2367, %p2366;
	@%p2368 bra 	$L__BB0_375;
	ld.local.u16 	%rs7750, [%rd17+64];
	setp.eq.s16 	%p10012, %rs7750, 0;
$L__BB0_375:
	mov.b16 	%rs7751, 0;
	st.local.u16 	[%rd16+66], %rs7751;
	setp.ne.s16 	%p2370, %rs11252, 0;
	not.pred 	%p2371, %p10012;
	mov.pred 	%p10013, 0;
	or.pred  	%p2372, %p2371, %p2370;
	@%p2372 bra 	$L__BB0_377;
	ld.local.u16 	%rs7752, [%rd17+66];
	setp.eq.s16 	%p10013, %rs7752, 0;
$L__BB0_377:
	mov.b16 	%rs7753, 0;
	st.local.u16 	[%rd16+68], %rs7753;
	setp.ne.s16 	%p2374, %rs11251, 0;
	not.pred 	%p2375, %p10013;
	mov.pred 	%p10014, 0;
	or.pred  	%p2376, %p2375, %p2374;
	@%p2376 bra 	$L__BB0_379;
	ld.local.u16 	%rs7754, [%rd17+68];
	setp.eq.s16 	%p10014, %rs7754, 0;
$L__BB0_379:
	mov.b16 	%rs7755, 0;
	st.local.u16 	[%rd16+70], %rs7755;
	setp.ne.s16 	%p2378, %rs11250, 0;
	not.pred 	%p2379, %p10014;
	mov.pred 	%p10015, 0;
	or.pred  	%p2380, %p2379, %p2378;
	@%p2380 bra 	$L__BB0_381;
	ld.local.u16 	%rs7756, [%rd17+70];
	setp.eq.s16 	%p10015, %rs7756, 0;
$L__BB0_381:
	mov.b16 	%rs7757, 0;
	st.local.u16 	[%rd16+72], %rs7757;
	setp.ne.s16 	%p2382, %rs11249, 0;
	not.pred 	%p2383, %p10015;
	mov.pred 	%p10016, 0;
	or.pred  	%p2384, %p2383, %p2382;
	@%p2384 bra 	$L__BB0_383;
	ld.local.u16 	%rs7758, [%rd17+72];
	setp.eq.s16 	%p10016, %rs7758, 0;
$L__BB0_383:
	mov.b16 	%rs7759, 0;
	st.local.u16 	[%rd16+74], %rs7759;
	setp.ne.s16 	%p2386, %rs11248, 0;
	not.pred 	%p2387, %p10016;
	mov.pred 	%p10017, 0;
	or.pred  	%p2388, %p2387, %p2386;
	@%p2388 bra 	$L__BB0_385;
	ld.local.u16 	%rs7760, [%rd17+74];
	setp.eq.s16 	%p10017, %rs7760, 0;
$L__BB0_385:
	mov.b16 	%rs7761, 0;
	st.local.u16 	[%rd16+76], %rs7761;
	setp.ne.s16 	%p2390, %rs11247, 0;
	not.pred 	%p2391, %p10017;
	mov.pred 	%p10018, 0;
	or.pred  	%p2392, %p2391, %p2390;
	@%p2392 bra 	$L__BB0_387;
	ld.local.u16 	%rs7762, [%rd17+76];
	setp.eq.s16 	%p10018, %rs7762, 0;
$L__BB0_387:
	mov.b16 	%rs7763, 0;
	st.local.u16 	[%rd16+78], %rs7763;
	setp.ne.s16 	%p2394, %rs11246, 0;
	not.pred 	%p2395, %p10018;
	mov.pred 	%p10019, 0;
	or.pred  	%p2396, %p2395, %p2394;
	@%p2396 bra 	$L__BB0_389;
	ld.local.u16 	%rs7764, [%rd17+78];
	setp.eq.s16 	%p10019, %rs7764, 0;
$L__BB0_389:
	mov.b16 	%rs7765, 0;
	st.local.u16 	[%rd16+80], %rs7765;
	setp.ne.s16 	%p2398, %rs11245, 0;
	not.pred 	%p2399, %p10019;
	mov.pred 	%p10020, 0;
	or.pred  	%p2400, %p2399, %p2398;
	@%p2400 bra 	$L__BB0_391;
	ld.local.u16 	%rs7766, [%rd17+80];
	setp.eq.s16 	%p10020, %rs7766, 0;
$L__BB0_391:
	mov.b16 	%rs7767, 0;
	st.local.u16 	[%rd16+82], %rs7767;
	setp.ne.s16 	%p2402, %rs11244, 0;
	not.pred 	%p2403, %p10020;
	mov.pred 	%p10021, 0;
	or.pred  	%p2404, %p2403, %p2402;
	@%p2404 bra 	$L__BB0_393;
	ld.local.u16 	%rs7768, [%rd17+82];
	setp.eq.s16 	%p10021, %rs7768, 0;
$L__BB0_393:
	mov.b16 	%rs7769, 0;
	st.local.u16 	[%rd16+84], %rs7769;
	setp.ne.s16 	%p2406, %rs11243, 0;
	not.pred 	%p2407, %p10021;
	mov.pred 	%p10022, 0;
	or.pred  	%p2408, %p2407, %p2406;
	@%p2408 bra 	$L__BB0_395;
	ld.local.u16 	%rs7770, [%rd17+84];
	setp.eq.s16 	%p10022, %rs7770, 0;
$L__BB0_395:
	mov.b16 	%rs7771, 0;
	st.local.u16 	[%rd16+86], %rs7771;
	setp.ne.s16 	%p2410, %rs11242, 0;
	not.pred 	%p2411, %p10022;
	mov.pred 	%p10023, 0;
	or.pred  	%p2412, %p2411, %p2410;
	@%p2412 bra 	$L__BB0_397;
	ld.local.u16 	%rs7772, [%rd17+86];
	setp.eq.s16 	%p10023, %rs7772, 0;
$L__BB0_397:
	mov.b16 	%rs7773, 0;
	st.local.u16 	[%rd16+88], %rs7773;
	setp.ne.s16 	%p2414, %rs11241, 0;
	not.pred 	%p2415, %p10023;
	mov.pred 	%p10024, 0;
	or.pred  	%p2416, %p2415, %p2414;
	@%p2416 bra 	$L__BB0_399;
	ld.local.u16 	%rs7774, [%rd17+88];
	setp.eq.s16 	%p10024, %rs7774, 0;
$L__BB0_399:
	mov.b16 	%rs7775, 0;
	st.local.u16 	[%rd16+90], %rs7775;
	setp.ne.s16 	%p2418, %rs11240, 0;
	not.pred 	%p2419, %p10024;
	mov.pred 	%p10025, 0;
	or.pred  	%p2420, %p2419, %p2418;
	@%p2420 bra 	$L__BB0_401;
	ld.local.u16 	%rs7776, [%rd17+90];
	setp.eq.s16 	%p10025, %rs7776, 0;
$L__BB0_401:
	mov.b16 	%rs7777, 0;
	st.local.u16 	[%rd16+92], %rs7777;
	setp.ne.s16 	%p2422, %rs11239, 0;
	not.pred 	%p2423, %p10025;
	mov.pred 	%p10026, 0;
	or.pred  	%p2424, %p2423, %p2422;
	@%p2424 bra 	$L__BB0_403;
	ld.local.u16 	%rs7778, [%rd17+92];
	setp.eq.s16 	%p10026, %rs7778, 0;
$L__BB0_403:
	mov.b16 	%rs7779, 0;
	st.local.u16 	[%rd16+94], %rs7779;
	setp.ne.s16 	%p2426, %rs11238, 0;
	not.pred 	%p2427, %p10026;
	mov.pred 	%p10027, 0;
	or.pred  	%p2428, %p2427, %p2426;
	@%p2428 bra 	$L__BB0_405;
	ld.local.u16 	%rs7780, [%rd17+94];
	setp.eq.s16 	%p10027, %rs7780, 0;
$L__BB0_405:
	mov.b16 	%rs7781, 0;
	st.local.u16 	[%rd16+96], %rs7781;
	setp.ne.s16 	%p2430, %rs11237, 0;
	not.pred 	%p2431, %p10027;
	mov.pred 	%p10028, 0;
	or.pred  	%p2432, %p2431, %p2430;
	@%p2432 bra 	$L__BB0_407;
	ld.local.u16 	%rs7782, [%rd17+96];
	setp.eq.s16 	%p10028, %rs7782, 0;
$L__BB0_407:
	mov.b16 	%rs7783, 0;
	st.local.u16 	[%rd16+98], %rs7783;
	setp.ne.s16 	%p2434, %rs11236, 0;
	not.pred 	%p2435, %p10028;
	mov.pred 	%p10029, -1;
	or.pred  	%p2436, %p2435, %p2434;
	@%p2436 bra 	$L__BB0_409;
	ld.local.u16 	%rs7784, [%rd17+98];
	setp.ne.s16 	%p10029, %rs7784, 0;
$L__BB0_409:
	mov.b16 	%rs11309, 0;
	st.local.u16 	[%rd16+100], %rs11309;
	setp.eq.s16 	%p2437, %rs11285, 0;
	not.pred 	%p2438, %p10029;
	and.pred  	%p2439, %p2438, %p2437;
	ld.local.u16 	%rs7786, [%rd17+100];
	setp.eq.s16 	%p2440, %rs7786, 0;
	and.pred  	%p2441, %p2439, %p2440;
	mov.u16 	%rs11310, %rs11309;
	mov.u16 	%rs11311, %rs11309;
	mov.u16 	%rs11312, %rs11309;
	mov.u16 	%rs11313, %rs11309;
	mov.u16 	%rs11314, %rs11309;
	mov.u16 	%rs11315, %rs11309;
	mov.u16 	%rs11316, %rs11309;
	mov.u16 	%rs11317, %rs11309;
	mov.u16 	%rs11318, %rs11309;
	mov.u16 	%rs11319, %rs11309;
	mov.u16 	%rs11320, %rs11309;
	mov.u16 	%rs11321, %rs11309;
	mov.u16 	%rs11322, %rs11309;
	mov.u16 	%rs11323, %rs11309;
	mov.u16 	%rs11324, %rs11309;
	mov.u16 	%rs11325, %rs11309;
	mov.u16 	%rs11326, %rs11309;
	mov.u16 	%rs11327, %rs11309;
	mov.u16 	%rs11328, %rs11309;
	mov.u16 	%rs11329, %rs11309;
	mov.u16 	%rs11330, %rs11309;
	mov.u16 	%rs11331, %rs11309;
	mov.u16 	%rs11332, %rs11309;
	mov.u16 	%rs11333, %rs11309;
	mov.u16 	%rs11334, %rs11309;
	mov.u16 	%rs11335, %rs11309;
	mov.u16 	%rs11336, %rs11309;
	mov.u16 	%rs11337, %rs11309;
	mov.u16 	%rs11338, %rs11309;
	mov.u16 	%rs11339, %rs11309;
	mov.u16 	%rs11340, %rs11309;
	mov.u16 	%rs11341, %rs11309;
	mov.u16 	%rs11342, %rs11309;
	mov.u16 	%rs11343, %rs11309;
	mov.u16 	%rs11344, %rs11309;
	mov.u16 	%rs11345, %rs11309;
	mov.u16 	%rs11346, %rs11309;
	mov.u16 	%rs11347, %rs11309;
	mov.u16 	%rs11348, %rs11309;
	mov.u16 	%rs11349, %rs11309;
	mov.u16 	%rs11350, %rs11309;
	mov.u16 	%rs11351, %rs11309;
	mov.u16 	%rs11352, %rs11309;
	mov.u16 	%rs11353, %rs11309;
	mov.u16 	%rs11354, %rs11309;
	mov.u16 	%rs11355, %rs11309;
	mov.u16 	%rs11356, %rs11309;
	mov.u16 	%rs11357, %rs11309;
	mov.u16 	%rs11358, %rs11309;
	@%p2441 bra 	$L__BB0_411;
	cvt.u32.u16 	%r3504, %rs11285;
	cvt.u32.u16 	%r3505, %rs7786;
	add.s32 	%r3506, %r3504, %r3505;
	setp.gt.u32 	%p2442, %r3506, 9999;
	add.s32 	%r3507, %r3506, 55536;
	selp.u32 	%r3508, 1, 0, %p2442;
	selp.b32 	%r3509, %r3507, %r3506, %p2442;
	cvt.u16.u32 	%rs11309, %r3509;
	st.local.u16 	[%rd16+100], %rs11309;
	cvt.u32.u16 	%r3510, %rs11236;
	ld.local.u16 	%r3511, [%rd17+98];
	add.s32 	%r3512, %r3508, %r3510;
	add.s32 	%r3513, %r3512, %r3511;
	setp.gt.u32 	%p2443, %r3513, 9999;
	add.s32 	%r3514, %r3513, 55536;
	selp.u32 	%r3515, 1, 0, %p2443;
	selp.b32 	%r3516, %r3514, %r3513, %p2443;
	cvt.u16.u32 	%rs11310, %r3516;
	st.local.u16 	[%rd16+98], %rs11310;
	cvt.u32.u16 	%r3517, %rs11237;
	ld.local.u16 	%r3518, [%rd17+96];
	add.s32 	%r3519, %r3515, %r3517;
	add.s32 	%r3520, %r3519, %r3518;
	setp.gt.u32 	%p2444, %r3520, 9999;
	add.s32 	%r3521, %r3520, 55536;
	selp.u32 	%r3522, 1, 0, %p2444;
	selp.b32 	%r3523, %r3521, %r3520, %p2444;
	cvt.u16.u32 	%rs11311, %r3523;
	st.local.u16 	[%rd16+96], %rs11311;
	cvt.u32.u16 	%r3524, %rs11238;
	ld.local.u16 	%r3525, [%rd17+94];
	add.s32 	%r3526, %r3522, %r3524;
	add.s32 	%r3527, %r3526, %r3525;
	setp.gt.u32 	%p2445, %r3527, 9999;
	add.s32 	%r3528, %r3527, 55536;
	selp.u32 	%r3529, 1, 0, %p2445;
	selp.b32 	%r3530, %r3528, %r3527, %p2445;
	cvt.u16.u32 	%rs11312, %r3530;
	st.local.u16 	[%rd16+94], %rs11312;
	cvt.u32.u16 	%r3531, %rs11239;
	ld.local.u16 	%r3532, [%rd17+92];
	add.s32 	%r3533, %r3529, %r3531;
	add.s32 	%r3534, %r3533, %r3532;
	setp.gt.u32 	%p2446, %r3534, 9999;
	add.s32 	%r3535, %r3534, 55536;
	selp.u32 	%r3536, 1, 0, %p2446;
	selp.b32 	%r3537, %r3535, %r3534, %p2446;
	cvt.u16.u32 	%rs11313, %r3537;
	st.local.u16 	[%rd16+92], %rs11313;
	cvt.u32.u16 	%r3538, %rs11240;
	ld.local.u16 	%r3539, [%rd17+90];
	add.s32 	%r3540, %r3536, %r3538;
	add.s32 	%r3541, %r3540, %r3539;
	setp.gt.u32 	%p2447, %r3541, 9999;
	add.s32 	%r3542, %r3541, 55536;
	selp.u32 	%r3543, 1, 0, %p2447;
	selp.b32 	%r3544, %r3542, %r3541, %p2447;
	cvt.u16.u32 	%rs11314, %r3544;
	st.local.u16 	[%rd16+90], %rs11314;
	cvt.u32.u16 	%r3545, %rs11241;
	ld.local.u16 	%r3546, [%rd17+88];
	add.s32 	%r3547, %r3543, %r3545;
	add.s32 	%r3548, %r3547, %r3546;
	setp.gt.u32 	%p2448, %r3548, 9999;
	add.s32 	%r3549, %r3548, 55536;
	selp.u32 	%r3550, 1, 0, %p2448;
	selp.b32 	%r3551, %r3549, %r3548, %p2448;
	cvt.u16.u32 	%rs11315, %r3551;
	st.local.u16 	[%rd16+88], %rs11315;
	cvt.u32.u16 	%r3552, %rs11242;
	ld.local.u16 	%r3553, [%rd17+86];
	add.s32 	%r3554, %r3550, %r3552;
	add.s32 	%r3555, %r3554, %r3553;
	setp.gt.u32 	%p2449, %r3555, 9999;
	add.s32 	%r3556, %r3555, 55536;
	selp.u32 	%r3557, 1, 0, %p2449;
	selp.b32 	%r3558, %r3556, %r3555, %p2449;
	cvt.u16.u32 	%rs11316, %r3558;
	st.local.u16 	[%rd16+86], %rs11316;
	cvt.u32.u16 	%r3559, %rs11243;
	ld.local.u16 	%r3560, [%rd17+84];
	add.s32 	%r3561, %r3557, %r3559;
	add.s32 	%r3562, %r3561, %r3560;
	setp.gt.u32 	%p2450, %r3562, 9999;
	add.s32 	%r3563, %r3562, 55536;
	selp.u32 	%r3564, 1, 0, %p2450;
	selp.b32 	%r3565, %r3563, %r3562, %p2450;
	cvt.u16.u32 	%rs11317, %r3565;
	st.local.u16 	[%rd16+84], %rs11317;
	cvt.u32.u16 	%r3566, %rs11244;
	ld.local.u16 	%r3567, [%rd17+82];
	add.s32 	%r3568, %r3564, %r3566;
	add.s32 	%r3569, %r3568, %r3567;
	setp.gt.u32 	%p2451, %r3569, 9999;
	add.s32 	%r3570, %r3569, 55536;
	selp.u32 	%r3571, 1, 0, %p2451;
	selp.b32 	%r3572, %r3570, %r3569, %p2451;
	cvt.u16.u32 	%rs11318, %r3572;
	st.local.u16 	[%rd16+82], %rs11318;
	cvt.u32.u16 	%r3573, %rs11245;
	ld.local.u16 	%r3574, [%rd17+80];
	add.s32 	%r3575, %r3571, %r3573;
	add.s32 	%r3576, %r3575, %r3574;
	setp.gt.u32 	%p2452, %r3576, 9999;
	add.s32 	%r3577, %r3576, 55536;
	selp.u32 	%r3578, 1, 0, %p2452;
	selp.b32 	%r3579, %r3577, %r3576, %p2452;
	cvt.u16.u32 	%rs11319, %r3579;
	st.local.u16 	[%rd16+80], %rs11319;
	cvt.u32.u16 	%r3580, %rs11246;
	ld.local.u16 	%r3581, [%rd17+78];
	add.s32 	%r3582, %r3578, %r3580;
	add.s32 	%r3583, %r3582, %r3581;
	setp.gt.u32 	%p2453, %r3583, 9999;
	add.s32 	%r3584, %r3583, 55536;
	selp.u32 	%r3585, 1, 0, %p2453;
	selp.b32 	%r3586, %r3584, %r3583, %p2453;
	cvt.u16.u32 	%rs11320, %r3586;
	st.local.u16 	[%rd16+78], %rs11320;
	cvt.u32.u16 	%r3587, %rs11247;
	ld.local.u16 	%r3588, [%rd17+76];
	add.s32 	%r3589, %r3585, %r3587;
	add.s32 	%r3590, %r3589, %r3588;
	setp.gt.u32 	%p2454, %r3590, 9999;
	add.s32 	%r3591, %r3590, 55536;
	selp.u32 	%r3592, 1, 0, %p2454;
	selp.b32 	%r3593, %r3591, %r3590, %p2454;
	cvt.u16.u32 	%rs11321, %r3593;
	st.local.u16 	[%rd16+76], %rs11321;
	cvt.u32.u16 	%r3594, %rs11248;
	ld.local.u16 	%r3595, [%rd17+74];
	add.s32 	%r3596, %r3592, %r3594;
	add.s32 	%r3597, %r3596, %r3595;
	setp.gt.u32 	%p2455, %r3597, 9999;
	add.s32 	%r3598, %r3597, 55536;
	selp.u32 	%r3599, 1, 0, %p2455;
	selp.b32 	%r3600, %r3598, %r3597, %p2455;
	cvt.u16.u32 	%rs11322, %r3600;
	st.local.u16 	[%rd16+74], %rs11322;
	cvt.u32.u16 	%r3601, %rs11249;
	ld.local.u16 	%r3602, [%rd17+72];
	add.s32 	%r3603, %r3599, %r3601;
	add.s32 	%r3604, %r3603, %r3602;
	setp.gt.u32 	%p2456, %r3604, 9999;
	add.s32 	%r3605, %r3604, 55536;
	selp.u32 	%r3606, 1, 0, %p2456;
	selp.b32 	%r3607, %r3605, %r3604, %p2456;
	cvt.u16.u32 	%rs11323, %r3607;
	st.local.u16 	[%rd16+72], %rs11323;
	cvt.u32.u16 	%r3608, %rs11250;
	ld.local.u16 	%r3609, [%rd17+70];
	add.s32 	%r3610, %r3606, %r3608;
	add.s32 	%r3611, %r3610, %r3609;
	setp.gt.u32 	%p2457, %r3611, 9999;
	add.s32 	%r3612, %r3611, 55536;
	selp.u32 	%r3613, 1, 0, %p2457;
	selp.b32 	%r3614, %r3612, %r3611, %p2457;
	cvt.u16.u32 	%rs11324, %r3614;
	st.local.u16 	[%rd16+70], %rs11324;
	cvt.u32.u16 	%r3615, %rs11251;
	ld.local.u16 	%r3616, [%rd17+68];
	add.s32 	%r3617, %r3613, %r3615;
	add.s32 	%r3618, %r3617, %r3616;
	setp.gt.u32 	%p2458, %r3618, 9999;
	add.s32 	%r3619, %r3618, 55536;
	selp.u32 	%r3620, 1, 0, %p2458;
	selp.b32 	%r3621, %r3619, %r3618, %p2458;
	cvt.u16.u32 	%rs11325, %r3621;
	st.local.u16 	[%rd16+68], %rs11325;
	cvt.u32.u16 	%r3622, %rs11252;
	ld.local.u16 	%r3623, [%rd17+66];
	add.s32 	%r3624, %r3620, %r3622;
	add.s32 	%r3625, %r3624, %r3623;
	setp.gt.u32 	%p2459, %r3625, 9999;
	add.s32 	%r3626, %r3625, 55536;
	selp.u32 	%r3627, 1, 0, %p2459;
	selp.b32 	%r3628, %r3626, %r3625, %p2459;
	cvt.u16.u32 	%rs11326, %r3628;
	st.local.u16 	[%rd16+66], %rs11326;
	cvt.u32.u16 	%r3629, %rs11253;
	ld.local.u16 	%r3630, [%rd17+64];
	add.s32 	%r3631, %r3627, %r3629;
	add.s32 	%r3632, %r3631, %r3630;
	setp.gt.u32 	%p2460, %r3632, 9999;
	add.s32 	%r3633, %r3632, 55536;
	selp.u32 	%r3634, 1, 0, %p2460;
	selp.b32 	%r3635, %r3633, %r3632, %p2460;
	cvt.u16.u32 	%rs11327, %r3635;
	st.local.u16 	[%rd16+64], %rs11327;
	cvt.u32.u16 	%r3636, %rs11254;
	ld.local.u16 	%r3637, [%rd17+62];
	add.s32 	%r3638, %r3634, %r3636;
	add.s32 	%r3639, %r3638, %r3637;
	setp.gt.u32 	%p2461, %r3639, 9999;
	add.s32 	%r3640, %r3639, 55536;
	selp.u32 	%r3641, 1, 0, %p2461;
	selp.b32 	%r3642, %r3640, %r3639, %p2461;
	cvt.u16.u32 	%rs11328, %r3642;
	st.local.u16 	[%rd16+62], %rs11328;
	cvt.u32.u16 	%r3643, %rs11255;
	ld.local.u16 	%r3644, [%rd17+60];
	add.s32 	%r3645, %r3641, %r3643;
	add.s32 	%r3646, %r3645, %r3644;
	setp.gt.u32 	%p2462, %r3646, 9999;
	add.s32 	%r3647, %r3646, 55536;
	selp.u32 	%r3648, 1, 0, %p2462;
	selp.b32 	%r3649, %r3647, %r3646, %p2462;
	cvt.u16.u32 	%rs11329, %r3649;
	st.local.u16 	[%rd16+60], %rs11329;
	cvt.u32.u16 	%r3650, %rs11256;
	ld.local.u16 	%r3651, [%rd17+58];
	add.s32 	%r3652, %r3648, %r3650;
	add.s32 	%r3653, %r3652, %r3651;
	setp.gt.u32 	%p2463, %r3653, 9999;
	add.s32 	%r3654, %r3653, 55536;
	selp.u32 	%r3655, 1, 0, %p2463;
	selp.b32 	%r3656, %r3654, %r3653, %p2463;
	cvt.u16.u32 	%rs11330, %r3656;
	st.local.u16 	[%rd16+58], %rs11330;
	cvt.u32.u16 	%r3657, %rs11257;
	ld.local.u16 	%r3658, [%rd17+56];
	add.s32 	%r3659, %r3655, %r3657;
	add.s32 	%r3660, %r3659, %r3658;
	setp.gt.u32 	%p2464, %r3660, 9999;
	add.s32 	%r3661, %r3660, 55536;
	selp.u32 	%r3662, 1, 0, %p2464;
	selp.b32 	%r3663, %r3661, %r3660, %p2464;
	cvt.u16.u32 	%rs11331, %r3663;
	st.local.u16 	[%rd16+56], %rs11331;
	cvt.u32.u16 	%r3664, %rs11258;
	ld.local.u16 	%r3665, [%rd17+54];
	add.s32 	%r3666, %r3662, %r3664;
	add.s32 	%r3667, %r3666, %r3665;
	setp.gt.u32 	%p2465, %r3667, 9999;
	add.s32 	%r3668, %r3667, 55536;
	selp.u32 	%r3669, 1, 0, %p2465;
	selp.b32 	%r3670, %r3668, %r3667, %p2465;
	cvt.u16.u32 	%rs11332, %r3670;
	st.local.u16 	[%rd16+54], %rs11332;
	cvt.u32.u16 	%r3671, %rs11259;
	ld.local.u16 	%r3672, [%rd17+52];
	add.s32 	%r3673, %r3669, %r3671;
	add.s32 	%r3674, %r3673, %r3672;
	setp.gt.u32 	%p2466, %r3674, 9999;
	add.s32 	%r3675, %r3674, 55536;
	selp.u32 	%r3676, 1, 0, %p2466;
	selp.b32 	%r3677, %r3675, %r3674, %p2466;
	cvt.u16.u32 	%rs11333, %r3677;
	st.local.u16 	[%rd16+52], %rs11333;
	cvt.u32.u16 	%r3678, %rs11260;
	ld.local.u16 	%r3679, [%rd17+50];
	add.s32 	%r3680, %r3676, %r3678;
	add.s32 	%r3681, %r3680, %r3679;
	setp.gt.u32 	%p2467, %r3681, 9999;
	add.s32 	%r3682, %r3681, 55536;
	selp.u32 	%r3683, 1, 0, %p2467;
	selp.b32 	%r3684, %r3682, %r3681, %p2467;
	cvt.u16.u32 	%rs11334, %r3684;
	st.local.u16 	[%rd16+50], %rs11334;
	cvt.u32.u16 	%r3685, %rs11261;
	ld.local.u16 	%r3686, [%rd17+48];
	add.s32 	%r3687, %r3683, %r3685;
	add.s32 	%r3688, %r3687, %r3686;
	setp.gt.u32 	%p2468, %r3688, 9999;
	add.s32 	%r3689, %r3688, 55536;
	selp.u32 	%r3690, 1, 0, %p2468;
	selp.b32 	%r3691, %r3689, %r3688, %p2468;
	cvt.u16.u32 	%rs11335, %r3691;
	st.local.u16 	[%rd16+48], %rs11335;
	cvt.u32.u16 	%r3692, %rs11262;
	ld.local.u16 	%r3693, [%rd17+46];
	add.s32 	%r3694, %r3690, %r3692;
	add.s32 	%r3695, %r3694, %r3693;
	setp.gt.u32 	%p2469, %r3695, 9999;
	add.s32 	%r3696, %r3695, 55536;
	selp.u32 	%r3697, 1, 0, %p2469;
	selp.b32 	%r3698, %r3696, %r3695, %p2469;
	cvt.u16.u32 	%rs11336, %r3698;
	st.local.u16 	[%rd16+46], %rs11336;
	cvt.u32.u16 	%r3699, %rs11263;
	ld.local.u16 	%r3700, [%rd17+44];
	add.s32 	%r3701, %r3697, %r3699;
	add.s32 	%r3702, %r3701, %r3700;
	setp.gt.u32 	%p2470, %r3702, 9999;
	add.s32 	%r3703, %r3702, 55536;
	selp.u32 	%r3704, 1, 0, %p2470;
	selp.b32 	%r3705, %r3703, %r3702, %p2470;
	cvt.u16.u32 	%rs11337, %r3705;
	st.local.u16 	[%rd16+44], %rs11337;
	cvt.u32.u16 	%r3706, %rs11264;
	ld.local.u16 	%r3707, [%rd17+42];
	add.s32 	%r3708, %r3704, %r3706;
	add.s32 	%r3709, %r3708, %r3707;
	setp.gt.u32 	%p2471, %r3709, 9999;
	add.s32 	%r3710, %r3709, 55536;
	selp.u32 	%r3711, 1, 0, %p2471;
	selp.b32 	%r3712, %r3710, %r3709, %p2471;
	cvt.u16.u32 	%rs11338, %r3712;
	st.local.u16 	[%rd16+42], %rs11338;
	cvt.u32.u16 	%r3713, %rs11265;
	ld.local.u16 	%r3714, [%rd17+40];
	add.s32 	%r3715, %r3711, %r3713;
	add.s32 	%r3716, %r3715, %r3714;
	setp.gt.u32 	%p2472, %r3716, 9999;
	add.s32 	%r3717, %r3716, 55536;
	selp.u32 	%r3718, 1, 0, %p2472;
	selp.b32 	%r3719, %r3717, %r3716, %p2472;
	cvt.u16.u32 	%rs11339, %r3719;
	st.local.u16 	[%rd16+40], %rs11339;
	cvt.u32.u16 	%r3720, %rs11266;
	ld.local.u16 	%r3721, [%rd17+38];
	add.s32 	%r3722, %r3718, %r3720;
	add.s32 	%r3723, %r3722, %r3721;
	setp.gt.u32 	%p2473, %r3723, 9999;
	add.s32 	%r3724, %r3723, 55536;
	selp.u32 	%r3725, 1, 0, %p2473;
	selp.b32 	%r3726, %r3724, %r3723, %p2473;
	cvt.u16.u32 	%rs11340, %r3726;
	st.local.u16 	[%rd16+38], %rs11340;
	cvt.u32.u16 	%r3727, %rs11267;
	ld.local.u16 	%r3728, [%rd17+36];
	add.s32 	%r3729, %r3725, %r3727;
	add.s32 	%r3730, %r3729, %r3728;
	setp.gt.u32 	%p2474, %r3730, 9999;
	add.s32 	%r3731, %r3730, 55536;
	selp.u32 	%r3732, 1, 0, %p2474;
	selp.b32 	%r3733, %r3731, %r3730, %p2474;
	cvt.u16.u32 	%rs11341, %r3733;
	st.local.u16 	[%rd16+36], %rs11341;
	cvt.u32.u16 	%r3734, %rs11268;
	ld.local.u16 	%r3735, [%rd17+34];
	add.s32 	%r3736, %r3732, %r3734;
	add.s32 	%r3737, %r3736, %r3735;
	setp.gt.u32 	%p2475, %r3737, 9999;
	add.s32 	%r3738, %r3737, 55536;
	selp.u32 	%r3739, 1, 0, %p2475;
	selp.b32 	%r3740, %r3738, %r3737, %p2475;
	cvt.u16.u32 	%rs11342, %r3740;
	st.local.u16 	[%rd16+34], %rs11342;
	cvt.u32.u16 	%r3741, %rs11269;
	ld.local.u16 	%r3742, [%rd17+32];
	add.s32 	%r3743, %r3739, %r3741;
	add.s32 	%r3744, %r3743, %r3742;
	setp.gt.u32 	%p2476, %r3744, 9999;
	add.s32 	%r3745, %r3744, 55536;
	selp.u32 	%r3746, 1, 0, %p2476;
	selp.b32 	%r3747, %r3745, %r3744, %p2476;
	cvt.u16.u32 	%rs11343, %r3747;
	st.local.u16 	[%rd16+32], %rs11343;
	cvt.u32.u16 	%r3748, %rs11270;
	ld.local.u16 	%r3749, [%rd17+30];
	add.s32 	%r3750, %r3746, %r3748;
	add.s32 	%r3751, %r3750, %r3749;
	setp.gt.u32 	%p2477, %r3751, 9999;
	add.s32 	%r3752, %r3751, 55536;
	selp.u32 	%r3753, 1, 0, %p2477;
	selp.b32 	%r3754, %r3752, %r3751, %p2477;
	cvt.u16.u32 	%rs11344, %r3754;
	st.local.u16 	[%rd16+30], %rs11344;
	cvt.u32.u16 	%r3755, %rs11271;
	ld.local.u16 	%r3756, [%rd17+28];
	add.s32 	%r3757, %r3753, %r3755;
	add.s32 	%r3758, %r3757, %r3756;
	setp.gt.u32 	%p2478, %r3758, 9999;
	add.s32 	%r3759, %r3758, 55536;
	selp.u32 	%r3760, 1, 0, %p2478;
	selp.b32 	%r3761, %r3759, %r3758, %p2478;
	cvt.u16.u32 	%rs11345, %r3761;
	st.local.u16 	[%rd16+28], %rs11345;
	cvt.u32.u16 	%r3762, %rs11272;
	ld.local.u16 	%r3763, [%rd17+26];
	add.s32 	%r3764, %r3760, %r3762;
	add.s32 	%r3765, %r3764, %r3763;
	setp.gt.u32 	%p2479, %r3765, 9999;
	add.s32 	%r3766, %r3765, 55536;
	selp.u32 	%r3767, 1, 0, %p2479;
	selp.b32 	%r3768, %r3766, %r3765, %p2479;
	cvt.u16.u32 	%rs11346, %r3768;
	st.local.u16 	[%rd16+26], %rs11346;
	cvt.u32.u16 	%r3769, %rs11273;
	ld.local.u16 	%r3770, [%rd17+24];
	add.s32 	%r3771, %r3767, %r3769;
	add.s32 	%r3772, %r3771, %r3770;
	setp.gt.u32 	%p2480, %r3772, 9999;
	add.s32 	%r3773, %r3772, 55536;
	selp.u32 	%r3774, 1, 0, %p2480;
	selp.b32 	%r3775, %r3773, %r3772, %p2480;
	cvt.u16.u32 	%rs11347, %r3775;
	st.local.u16 	[%rd16+24], %rs11347;
	cvt.u32.u16 	%r3776, %rs11274;
	ld.local.u16 	%r3777, [%rd17+22];
	add.s32 	%r3778, %r3774, %r3776;
	add.s32 	%r3779, %r3778, %r3777;
	setp.gt.u32 	%p2481, %r3779, 9999;
	add.s32 	%r3780, %r3779, 55536;
	selp.u32 	%r3781, 1, 0, %p2481;
	selp.b32 	%r3782, %r3780, %r3779, %p2481;
	cvt.u16.u32 	%rs11348, %r3782;
	st.local.u16 	[%rd16+22], %rs11348;
	cvt.u32.u16 	%r3783, %rs11275;
	ld.local.u16 	%r3784, [%rd17+20];
	add.s32 	%r3785, %r3781, %r3783;
	add.s32 	%r3786, %r3785, %r3784;
	setp.gt.u32 	%p2482, %r3786, 9999;
	add.s32 	%r3787, %r3786, 55536;
	selp.u32 	%r3788, 1, 0, %p2482;
	selp.b32 	%r3789, %r3787, %r3786, %p2482;
	cvt.u16.u32 	%rs11349, %r3789;
	st.local.u16 	[%rd16+20], %rs11349;
	cvt.u32.u16 	%r3790, %rs11276;
	ld.local.u16 	%r3791, [%rd17+18];
	add.s32 	%r3792, %r3788, %r3790;
	add.s32 	%r3793, %r3792, %r3791;
	setp.gt.u32 	%p2483, %r3793, 9999;
	add.s32 	%r3794, %r3793, 55536;
	selp.u32 	%r3795, 1, 0, %p2483;
	selp.b32 	%r3796, %r3794, %r3793, %p2483;
	cvt.u16.u32 	%rs11350, %r3796;
	st.local.u16 	[%rd16+18], %rs11350;
	cvt.u32.u16 	%r3797, %rs11277;
	ld.local.u16 	%r3798, [%rd17+16];
	add.s32 	%r3799, %r3795, %r3797;
	add.s32 	%r3800, %r3799, %r3798;
	setp.gt.u32 	%p2484, %r3800, 9999;
	add.s32 	%r3801, %r3800, 55536;
	selp.u32 	%r3802, 1, 0, %p2484;
	selp.b32 	%r3803, %r3801, %r3800, %p2484;
	cvt.u16.u32 	%rs11351, %r3803;
	st.local.u16 	[%rd16+16], %rs11351;
	cvt.u32.u16 	%r3804, %rs11278;
	ld.local.u16 	%r3805, [%rd17+14];
	add.s32 	%r3806, %r3802, %r3804;
	add.s32 	%r3807, %r3806, %r3805;
	setp.gt.u32 	%p2485, %r3807, 9999;
	add.s32 	%r3808, %r3807, 55536;
	selp.u32 	%r3809, 1, 0, %p2485;
	selp.b32 	%r3810, %r3808, %r3807, %p2485;
	cvt.u16.u32 	%rs11352, %r3810;
	st.local.u16 	[%rd16+14], %rs11352;
	cvt.u32.u16 	%r3811, %rs11279;
	ld.local.u16 	%r3812, [%rd17+12];
	add.s32 	%r3813, %r3809, %r3811;
	add.s32 	%r3814, %r3813, %r3812;
	setp.gt.u32 	%p2486, %r3814, 9999;
	add.s32 	%r3815, %r3814, 55536;
	selp.u32 	%r3816, 1, 0, %p2486;
	selp.b32 	%r3817, %r3815, %r3814, %p2486;
	cvt.u16.u32 	%rs11353, %r3817;
	st.local.u16 	[%rd16+12], %rs11353;
	cvt.u32.u16 	%r3818, %rs11280;
	ld.local.u16 	%r3819, [%rd17+10];
	add.s32 	%r3820, %r3816, %r3818;
	add.s32 	%r3821, %r3820, %r3819;
	setp.gt.u32 	%p2487, %r3821, 9999;
	add.s32 	%r3822, %r3821, 55536;
	selp.u32 	%r3823, 1, 0, %p2487;
	selp.b32 	%r3824, %r3822, %r3821, %p2487;
	cvt.u16.u32 	%rs11354, %r3824;
	st.local.u16 	[%rd16+10], %rs11354;
	cvt.u32.u16 	%r3825, %rs11281;
	ld.local.u16 	%r3826, [%rd17+8];
	add.s32 	%r3827, %r3823, %r3825;
	add.s32 	%r3828, %r3827, %r3826;
	setp.gt.u32 	%p2488, %r3828, 9999;
	add.s32 	%r3829, %r3828, 55536;
	selp.u32 	%r3830, 1, 0, %p2488;
	selp.b32 	%r3831, %r3829, %r3828, %p2488;
	cvt.u16.u32 	%rs11355, %r3831;
	st.local.u16 	[%rd16+8], %rs11355;
	cvt.u32.u16 	%r3832, %rs11282;
	ld.local.u16 	%r3833, [%rd17+6];
	add.s32 	%r3834, %r3830, %r3832;
	add.s32 	%r3835, %r3834, %r3833;
	setp.gt.u32 	%p2489, %r3835, 9999;
	add.s32 	%r3836, %r3835, 55536;
	selp.u32 	%r3837, 1, 0, %p2489;
	selp.b32 	%r3838, %r3836, %r3835, %p2489;
	cvt.u16.u32 	%rs11356, %r3838;
	st.local.u16 	[%rd16+6], %rs11356;
	cvt.u32.u16 	%r3839, %rs11283;
	ld.local.u16 	%r3840, [%rd17+4];
	add.s32 	%r3841, %r3837, %r3839;
	add.s32 	%r3842, %r3841, %r3840;
	setp.gt.u32 	%p2490, %r3842, 9999;
	add.s32 	%r3843, %r3842, 55536;
	selp.u32 	%r3844, 1, 0, %p2490;
	selp.b32 	%r3845, %r3843, %r3842, %p2490;
	cvt.u16.u32 	%rs11357, %r3845;
	st.local.u16 	[%rd16+4], %rs11357;
	cvt.u32.u16 	%r3846, %rs11284;
	cvt.u32.u16 	%r3847, %rs7687;
	add.s32 	%r3848, %r3844, %r3846;
	add.s32 	%r3849, %r3848, %r3847;
	setp.gt.u32 	%p2491, %r3849, 9999;
	add.s32 	%r3850, %r3849, 55536;
	selp.b32 	%r3851, %r3850, %r3849, %p2491;
	cvt.u16.u32 	%rs11358, %r3851;
	st.local.u16 	[%rd16+2], %rs11358;
$L__BB0_411:
	add.s32 	%r12721, %r12721, -1;
	setp.gt.s32 	%p2492, %r12721, %r39;
	mov.u16 	%rs11236, %rs11310;
	mov.u16 	%rs11237, %rs11311;
	mov.u16 	%rs11238, %rs11312;
	mov.u16 	%rs11239, %rs11313;
	mov.u16 	%rs11240, %rs11314;
	mov.u16 	%rs11241, %rs11315;
	mov.u16 	%rs11242, %rs11316;
	mov.u16 	%rs11243, %rs11317;
	mov.u16 	%rs11244, %rs11318;
	mov.u16 	%rs11245, %rs11319;
	mov.u16 	%rs11246, %rs11320;
	mov.u16 	%rs11247, %rs11321;
	mov.u16 	%rs11248, %rs11322;
	mov.u16 	%rs11249, %rs11323;
	mov.u16 	%rs11250, %rs11324;
	mov.u16 	%rs11251, %rs11325;
	mov.u16 	%rs11252, %rs11326;
	mov.u16 	%rs11253, %rs11327;
	mov.u16 	%rs11254, %rs11328;
	mov.u16 	%rs11255, %rs11329;
	mov.u16 	%rs11256, %rs11330;
	mov.u16 	%rs11257, %rs11331;
	mov.u16 	%rs11258, %rs11332;
	mov.u16 	%rs11259, %rs11333;
	mov.u16 	%rs11260, %rs11334;
	mov.u16 	%rs11261, %rs11335;
	mov.u16 	%rs11262, %rs11336;
	mov.u16 	%rs11263, %rs11337;
	mov.u16 	%rs11264, %rs11338;
	mov.u16 	%rs11265, %rs11339;
	mov.u16 	%rs11266, %rs11340;
	mov.u16 	%rs11267, %rs11341;
	mov.u16 	%rs11268, %rs11342;
	mov.u16 	%rs11269, %rs11343;
	mov.u16 	%rs11270, %rs11344;
	mov.u16 	%rs11271, %rs11345;
	mov.u16 	%rs11272, %rs11346;
	mov.u16 	%rs11273, %rs11347;
	mov.u16 	%rs11274, %rs11348;
	mov.u16 	%rs11275, %rs11349;
	mov.u16 	%rs11276, %rs11350;
	mov.u16 	%rs11277, %rs11351;
	mov.u16 	%rs11278, %rs11352;
	mov.u16 	%rs11279, %rs11353;
	mov.u16 	%rs11280, %rs11354;
	mov.u16 	%rs11281, %rs11355;
	mov.u16 	%rs11282, %rs11356;
	mov.u16 	%rs11283, %rs11357;
	mov.u16 	%rs11284, %rs11358;
	mov.u16 	%rs11285, %rs11309;
	@%p2492 bra 	$L__BB0_269;
	setp.eq.s16 	%p2493, %rs53, 0;
	setp.eq.s16 	%p2494, %rs27, 0;
	xor.pred  	%p2495, %p2493, %p2494;
	not.pred 	%p10081, %p2495;
	selp.u16 	%rs7787, 1, 0, %p10081;
	st.local.u8 	[%rd16], %rs7787;
	bra.uni 	$L__BB0_636;
$L__BB0_413:
	add.s64 	%rd4274, %rd14, 4;
	add.s64 	%rd4273, %rd15, 4;
	setp.ne.s16 	%p1724, %rs11235, %rs11234;
	@%p1724 bra 	$L__BB0_438;
	add.s64 	%rd4274, %rd14, 6;
	add.s64 	%rd4273, %rd15, 6;
	setp.ne.s16 	%p1725, %rs11233, %rs11232;
	@%p1725 bra 	$L__BB0_438;
	add.s64 	%rd4274, %rd14, 8;
	add.s64 	%rd4273, %rd15, 8;
	setp.ne.s16 	%p1726, %rs11231, %rs11230;
	@%p1726 bra 	$L__BB0_438;
	add.s64 	%rd4274, %rd14, 10;
	add.s64 	%rd4273, %rd15, 10;
	setp.ne.s16 	%p1727, %rs11229, %rs11228;
	@%p1727 bra 	$L__BB0_438;
	add.s64 	%rd4274, %rd14, 12;
	add.s64 	%rd4273, %rd15, 12;
	setp.ne.s16 	%p1728, %rs11227, %rs11226;
	@%p1728 bra 	$L__BB0_438;
	add.s64 	%rd4274, %rd14, 14;
	add.s64 	%rd4273, %rd15, 14;
	setp.ne.s16 	%p1729, %rs11225, %rs11224;
	@%p1729 bra 	$L__BB0_438;
	add.s64 	%rd4274, %rd14, 16;
	add.s64 	%rd4273, %rd15, 16;
	setp.ne.s16 	%p1730, %rs11223, %rs11222;
	@%p1730 bra 	$L__BB0_438;
	add.s64 	%rd4274, %rd14, 18;
	add.s64 	%rd4273, %rd15, 18;
	setp.ne.s16 	%p1731, %rs11221, %rs11220;
	@%p1731 bra 	$L__BB0_438;
	add.s64 	%rd4274, %rd14, 20;
	add.s64 	%rd4273, %rd15, 20;
	setp.ne.s16 	%p1732, %rs11219, %rs11218;
	@%p1732 bra 	$L__BB0_438;
	add.s64 	%rd4273, %rd15, 22;
	add.s64 	%rd4274, %rd14, 22;
	setp.ne.s16 	%p1733, %rs11217, %rs11216;
	@%p1733 bra 	$L__BB0_438;
	add.s64 	%rd4274, %rd14, 24;
	add.s64 	%rd4273, %rd15, 24;
	setp.ne.s16 	%p1734, %rs11215, %rs11214;
	@%p1734 bra 	$L__BB0_438;
	add.s64 	%rd4273, %rd15, 26;
	setp.ne.s16 	%p1735, %rs11213, %rs11212;
	mov.u64 	%rd4274, %rd125;
	@%p1735 bra 	$L__BB0_438;
	setp.ne.s16 	%p1736, %rs11211, %rs11210;
	mov.u64 	%rd4273, %rd126;
	mov.u64 	%rd4274, %rd124;
	@%p1736 bra 	$L__BB0_438;
	setp.ne.s16 	%p1737, %rs11209, %rs11208;
	mov.u64 	%rd4273, %rd123;
	mov.u64 	%rd4274, %rd122;
	@%p1737 bra 	$L__BB0_438;
	setp.ne.s16 	%p1738, %rs11207, %rs11206;
	mov.u64 	%rd4273, %rd121;
	mov.u64 	%rd4274, %rd120;
	@%p1738 bra 	$L__BB0_438;
	setp.ne.s16 	%p1739, %rs11205, %rs11204;
	mov.u64 	%rd4273, %rd119;
	mov.u64 	%rd4274, %rd118;
	@%p1739 bra 	$L__BB0_438;
	setp.ne.s16 	%p1740, %rs11203, %rs11202;
	mov.u64 	%rd4273, %rd117;
	mov.u64 	%rd4274, %rd112;
	@%p1740 bra 	$L__BB0_438;
	setp.ne.s16 	%p1741, %rs11201, %rs11200;
	mov.u64 	%rd4273, %rd113;
	mov.u64 	%rd4274, %rd116;
	@%p1741 bra 	$L__BB0_438;
	add.s64 	%rd4274, %rd14, 40;
	setp.ne.s16 	%p1742, %rs11199, %rs11198;
	mov.u64 	%rd4273, %rd115;
	@%p1742 bra 	$L__BB0_438;
	add.s64 	%rd4274, %rd14, 42;
	add.s64 	%rd4273, %rd15, 42;
	setp.ne.s16 	%p1743, %rs11197, %rs11196;
	@%p1743 bra 	$L__BB0_438;
	add.s64 	%rd4274, %rd14, 44;
	add.s64 	%rd4273, %rd15, 44;
	setp.ne.s16 	%p1744, %rs11195, %rs11194;
	@%p1744 bra 	$L__BB0_438;
	add.s64 	%rd4274, %rd14, 46;
	add.s64 	%rd4273, %rd15, 46;
	setp.ne.s16 	%p1745, %rs11193, %rs11192;
	@%p1745 bra 	$L__BB0_438;
	add.s64 	%rd4274, %rd14, 48;
	add.s64 	%rd4273, %rd15, 48;
	setp.ne.s16 	%p1746, %rs11191, %rs11190;
	@%p1746 bra 	$L__BB0_438;
	add.s64 	%rd4273, %rd15, 50;
	add.s64 	%rd4274, %rd14, 50;
	setp.eq.s16 	%p1748, %rs55, %rs54;
	mov.pred 	%p10030, -1;
	@%p1748 bra 	$L__BB0_439;
	bra.uni 	$L__BB0_438;
$L__BB0_437:
	add.s64 	%rd4274, %rd14, 2;
	add.s64 	%rd4273, %rd15, 2;
	setp.eq.s16 	%p1723, %rs149, %rs148;
	@%p1723 bra 	$L__BB0_413;
$L__BB0_438:
	ld.local.u16 	%rs7561, [%rd4273];
	ld.local.u16 	%rs7562, [%rd4274];
	setp.le.u16 	%p10030, %rs7561, %rs7562;
$L__BB0_439:
	mov.b16 	%rs7563, 0;
	st.local.u16 	[%rd16+2], %rs7563;
	st.local.u16 	[%rd16+4], %rs7563;
	st.local.u16 	[%rd16+6], %rs7563;
	st.local.u16 	[%rd16+8], %rs7563;
	st.local.u16 	[%rd16+10], %rs7563;
	st.local.u16 	[%rd16+12], %rs7563;
	st.local.u16 	[%rd16+14], %rs7563;
	st.local.u16 	[%rd16+16], %rs7563;
	st.local.u16 	[%rd16+18], %rs7563;
	st.local.u16 	[%rd16+20], %rs7563;
	st.local.u16 	[%rd16+22], %rs7563;
	st.local.u16 	[%rd16+24], %rs7563;
	st.local.u16 	[%rd16+26], %rs7563;
	st.local.u16 	[%rd16+28], %rs7563;
	st.local.u16 	[%rd16+30], %rs7563;
	st.local.u16 	[%rd16+32], %rs7563;
	st.local.u16 	[%rd16+34], %rs7563;
	st.local.u16 	[%rd16+36], %rs7563;
	st.local.u16 	[%rd16+38], %rs7563;
	st.local.u16 	[%rd16+40], %rs7563;
	st.local.u16 	[%rd16+42], %rs7563;
	st.local.u16 	[%rd16+44], %rs7563;
	st.local.u16 	[%rd16+46], %rs7563;
	st.local.u16 	[%rd16+48], %rs7563;
	st.local.u16 	[%rd16+50], %rs7563;
	st.local.u16 	[%rd16+52], %rs7563;
	st.local.u16 	[%rd16+54], %rs7563;
	st.local.u16 	[%rd16+56], %rs7563;
	st.local.u16 	[%rd16+58], %rs7563;
	st.local.u16 	[%rd16+60], %rs7563;
	st.local.u16 	[%rd16+62], %rs7563;
	st.local.u16 	[%rd16+64], %rs7563;
	st.local.u16 	[%rd16+66], %rs7563;
	st.local.u16 	[%rd16+68], %rs7563;
	st.local.u16 	[%rd16+70], %rs7563;
	st.local.u16 	[%rd16+72], %rs7563;
	st.local.u16 	[%rd16+74], %rs7563;
	st.local.u16 	[%rd16+76], %rs7563;
	st.local.u16 	[%rd16+78], %rs7563;
	st.local.u16 	[%rd16+80], %rs7563;
	st.local.u16 	[%rd16+82], %rs7563;
	st.local.u16 	[%rd16+84], %rs7563;
	st.local.u16 	[%rd16+86], %rs7563;
	st.local.u16 	[%rd16+88], %rs7563;
	st.local.u16 	[%rd16+90], %rs7563;
	st.local.u16 	[%rd16+92], %rs7563;
	st.local.u16 	[%rd16+94], %rs7563;
	st.local.u16 	[%rd16+96], %rs7563;
	st.local.u16 	[%rd16+98], %rs7563;
	st.local.u16 	[%rd16+100], %rs7563;
	setp.ne.s16 	%p1750, %rs149, 0;
	mov.b32 	%r12735, -1;
	mov.pred 	%p10031, 0;
	@%p1750 bra 	$L__BB0_464;
	setp.ne.s16 	%p1752, %rs11235, 0;
	mov.b32 	%r12735, 0;
	@%p1752 bra 	$L__BB0_464;
	setp.ne.s16 	%p1754, %rs11233, 0;
	mov.b32 	%r12735, 1;
	@%p1754 bra 	$L__BB0_464;
	setp.ne.s16 	%p1756, %rs11231, 0;
	mov.b32 	%r12735, 2;
	@%p1756 bra 	$L__BB0_464;
	setp.ne.s16 	%p1758, %rs11229, 0;
	mov.b32 	%r12735, 3;
	@%p1758 bra 	$L__BB0_464;
	setp.ne.s16 	%p1760, %rs11227, 0;
	mov.b32 	%r12735, 4;
	@%p1760 bra 	$L__BB0_464;
	setp.ne.s16 	%p1762, %rs11225, 0;
	mov.b32 	%r12735, 5;
	@%p1762 bra 	$L__BB0_464;
	setp.ne.s16 	%p1764, %rs11223, 0;
	mov.b32 	%r12735, 6;
	@%p1764 bra 	$L__BB0_464;
	setp.ne.s16 	%p1766, %rs11221, 0;
	mov.b32 	%r12735, 7;
	@%p1766 bra 	$L__BB0_464;
	setp.ne.s16 	%p1768, %rs11219, 0;
	mov.b32 	%r12735, 8;
	@%p1768 bra 	$L__BB0_464;
	setp.ne.s16 	%p1770, %rs11217, 0;
	mov.b32 	%r12735, 9;
	@%p1770 bra 	$L__BB0_464;
	setp.ne.s16 	%p1772, %rs11215, 0;
	mov.b32 	%r12735, 10;
	@%p1772 bra 	$L__BB0_464;
	setp.ne.s16 	%p1774, %rs11213, 0;
	mov.b32 	%r12735, 11;
	@%p1774 bra 	$L__BB0_464;
	setp.ne.s16 	%p1776, %rs11211, 0;
	mov.b32 	%r12735, 12;
	@%p1776 bra 	$L__BB0_464;
	setp.ne.s16 	%p1778, %rs11209, 0;
	mov.b32 	%r12735, 13;
	@%p1778 bra 	$L__BB0_464;
	setp.ne.s16 	%p1780, %rs11207, 0;
	mov.b32 	%r12735, 14;
	@%p1780 bra 	$L__BB0_464;
	setp.ne.s16 	%p1782, %rs11205, 0;
	mov.b32 	%r12735, 15;
	@%p1782 bra 	$L__BB0_464;
	setp.ne.s16 	%p1784, %rs11203, 0;
	mov.b32 	%r12735, 16;
	@%p1784 bra 	$L__BB0_464;
	setp.ne.s16 	%p1786, %rs11201, 0;
	mov.b32 	%r12735, 17;
	@%p1786 bra 	$L__BB0_464;
	setp.ne.s16 	%p1788, %rs11199, 0;
	mov.b32 	%r12735, 18;
	@%p1788 bra 	$L__BB0_464;
	setp.ne.s16 	%p1790, %rs11197, 0;
	mov.b32 	%r12735, 19;
	@%p1790 bra 	$L__BB0_464;
	setp.ne.s16 	%p1792, %rs11195, 0;
	mov.b32 	%r12735, 20;
	@%p1792 bra 	$L__BB0_464;
	setp.ne.s16 	%p1794, %rs11193, 0;
	mov.b32 	%r12735, 21;
	@%p1794 bra 	$L__BB0_464;
	setp.ne.s16 	%p1796, %rs11191, 0;
	mov.b32 	%r12735, 22;
	@%p1796 bra 	$L__BB0_464;
	setp.eq.s16 	%p10031, %rs55, 0;
	selp.b32 	%r12735, -2, 23, %p10031;
$L__BB0_464:
	setp.ne.s16 	%p1798, %rs148, 0;
	mov.b32 	%r12736, -1;
	mov.pred 	%p10032, 0;
	@%p1798 bra 	$L__BB0_489;
	setp.ne.s16 	%p1800, %rs11234, 0;
	mov.b32 	%r12736, 0;
	@%p1800 bra 	$L__BB0_489;
	setp.ne.s16 	%p1802, %rs11232, 0;
	mov.b32 	%r12736, 1;
	@%p1802 bra 	$L__BB0_489;
	setp.ne.s16 	%p1804, %rs11230, 0;
	mov.b32 	%r12736, 2;
	@%p1804 bra 	$L__BB0_489;
	setp.ne.s16 	%p1806, %rs11228, 0;
	mov.b32 	%r12736, 3;
	@%p1806 bra 	$L__BB0_489;
	setp.ne.s16 	%p1808, %rs11226, 0;
	mov.b32 	%r12736, 4;
	@%p1808 bra 	$L__BB0_489;
	setp.ne.s16 	%p1810, %rs11224, 0;
	mov.b32 	%r12736, 5;
	@%p1810 bra 	$L__BB0_489;
	setp.ne.s16 	%p1812, %rs11222, 0;
	mov.b32 	%r12736, 6;
	@%p1812 bra 	$L__BB0_489;
	setp.ne.s16 	%p1814, %rs11220, 0;
	mov.b32 	%r12736, 7;
	@%p1814 bra 	$L__BB0_489;
	setp.ne.s16 	%p1816, %rs11218, 0;
	mov.b32 	%r12736, 8;
	@%p1816 bra 	$L__BB0_489;
	setp.ne.s16 	%p1818, %rs11216, 0;
	mov.b32 	%r12736, 9;
	@%p1818 bra 	$L__BB0_489;
	setp.ne.s16 	%p1820, %rs11214, 0;
	mov.b32 	%r12736, 10;
	@%p1820 bra 	$L__BB0_489;
	setp.ne.s16 	%p1822, %rs11212, 0;
	mov.b32 	%r12736, 11;
	@%p1822 bra 	$L__BB0_489;
	setp.ne.s16 	%p1824, %rs11210, 0;
	mov.b32 	%r12736, 12;
	@%p1824 bra 	$L__BB0_489;
	setp.ne.s16 	%p1826, %rs11208, 0;
	mov.b32 	%r12736, 13;
	@%p1826 bra 	$L__BB0_489;
	setp.ne.s16 	%p1828, %rs11206, 0;
	mov.b32 	%r12736, 14;
	@%p1828 bra 	$L__BB0_489;
	setp.ne.s16 	%p1830, %rs11204, 0;
	mov.b32 	%r12736, 15;
	@%p1830 bra 	$L__BB0_489;
	setp.ne.s16 	%p1832, %rs11202, 0;
	mov.b32 	%r12736, 16;
	@%p1832 bra 	$L__BB0_489;
	setp.ne.s16 	%p1834, %rs11200, 0;
	mov.b32 	%r12736, 17;
	@%p1834 bra 	$L__BB0_489;
	setp.ne.s16 	%p1836, %rs11198, 0;
	mov.b32 	%r12736, 18;
	@%p1836 bra 	$L__BB0_489;
	setp.ne.s16 	%p1838, %rs11196, 0;
	mov.b32 	%r12736, 19;
	@%p1838 bra 	$L__BB0_489;
	setp.ne.s16 	%p1840, %rs11194, 0;
	mov.b32 	%r12736, 20;
	@%p1840 bra 	$L__BB0_489;
	setp.ne.s16 	%p1842, %rs11192, 0;
	mov.b32 	%r12736, 21;
	@%p1842 bra 	$L__BB0_489;
	setp.ne.s16 	%p1844, %rs11190, 0;
	mov.b32 	%r12736, 22;
	@%p1844 bra 	$L__BB0_489;
	setp.eq.s16 	%p10032, %rs54, 0;
	selp.b32 	%r12736, -2, 23, %p10032;
$L__BB0_489:
	or.pred  	%p1845, %p10031, %p10032;
	not.pred 	%p1846, %p1845;
	@%p1846 bra 	$L__BB0_491;
	mov.b16 	%rs7674, 1;
	st.local.u8 	[%rd16], %rs7674;
	mov.pred 	%p10081, -1;
	bra.uni 	$L__BB0_636;
$L__BB0_491:
	selp.b32 	%r82, %r12736, %r12735, %p10030;
	selp.b32 	%r83, %r12735, %r12736, %p10030;
	sub.s32 	%r3029, 24, %r82;
	and.b32  	%r84, %r3029, 3;
	add.s32 	%r85, %r82, -21;
	and.b32  	%r86, %r3029, -4;
	mov.b32 	%r12737, 24;
	mov.b16 	%rs11359, 0;
	mov.u16 	%rs11360, %rs11359;
	mov.u16 	%rs11361, %rs11359;
	mov.u16 	%rs11362, %rs11359;
	mov.u16 	%rs11363, %rs11359;
	mov.u16 	%rs11364, %rs11359;
	mov.u16 	%rs11365, %rs11359;
	mov.u16 	%rs11366, %rs11359;
	mov.u16 	%rs11367, %rs11359;
	mov.u16 	%rs11368, %rs11359;
	mov.u16 	%rs11369, %rs11359;
	mov.u16 	%rs11370, %rs11359;
	mov.u16 	%rs11371, %rs11359;
	mov.u16 	%rs11372, %rs11359;
	mov.u16 	%rs11373, %rs11359;
	mov.u16 	%rs11374, %rs11359;
	mov.u16 	%rs11375, %rs11359;
	mov.u16 	%rs11376, %rs11359;
	mov.u16 	%rs11377, %rs11359;
	mov.u16 	%rs11378, %rs11359;
	mov.u16 	%rs11379, %rs11359;
	mov.u16 	%rs11380, %rs11359;
	mov.u16 	%rs11381, %rs11359;
	mov.u16 	%rs11382, %rs11359;
	mov.u16 	%rs11383, %rs11359;
	mov.u16 	%rs11384, %rs11359;
	mov.u16 	%rs11385, %rs11359;
	mov.u16 	%rs11386, %rs11359;
	mov.u16 	%rs11387, %rs11359;
	mov.u16 	%rs11388, %rs11359;
	mov.u16 	%rs11389, %rs11359;
	mov.u16 	%rs11390, %rs11359;
	mov.u16 	%rs11391, %rs11359;
	mov.u16 	%rs11392, %rs11359;
	mov.u16 	%rs11393, %rs11359;
	mov.u16 	%rs11394, %rs11359;
	mov.u16 	%rs11395, %rs11359;
	mov.u16 	%rs11396, %rs11359;
	mov.u16 	%rs11397, %rs11359;
	mov.u16 	%rs11398, %rs11359;
	mov.u16 	%rs11399, %rs11359;
	mov.u16 	%rs11400, %rs11359;
	mov.u16 	%rs11401, %rs11359;
	mov.u16 	%rs11402, %rs11359;
	mov.u16 	%rs11403, %rs11359;
	mov.u16 	%rs11404, %rs11359;
	mov.u16 	%rs11405, %rs11359;
	mov.u16 	%rs11406, %rs11359;
	mov.u16 	%rs11407, %rs11359;
	mov.u16 	%rs11408, %rs11359;
	mov.u16 	%rs11410, %rs11359;
$L__BB0_492:
	setp.lt.u32 	%p1847, %r85, 3;
	mov.b16 	%rs7566, 0;
	st.local.u16 	[%rd17+2], %rs7566;
	st.local.u16 	[%rd17+4], %rs7566;
	st.local.u16 	[%rd17+6], %rs7566;
	st.local.u16 	[%rd17+8], %rs7566;
	st.local.u16 	[%rd17+10], %rs7566;
	st.local.u16 	[%rd17+12], %rs7566;
	st.local.u16 	[%rd17+14], %rs7566;
	st.local.u16 	[%rd17+16], %rs7566;
	st.local.u16 	[%rd17+18], %rs7566;
	st.local.u16 	[%rd17+20], %rs7566;
	st.local.u16 	[%rd17+22], %rs7566;
	st.local.u16 	[%rd17+24], %rs7566;
	st.local.u16 	[%rd17+26], %rs7566;
	st.local.u16 	[%rd17+28], %rs7566;
	st.local.u16 	[%rd17+30], %rs7566;
	st.local.u16 	[%rd17+32], %rs7566;
	st.local.u16 	[%rd17+34], %rs7566;
	st.local.u16 	[%rd17+36], %rs7566;
	st.local.u16 	[%rd17+38], %rs7566;
	st.local.u16 	[%rd17+40], %rs7566;
	st.local.u16 	[%rd17+42], %rs7566;
	st.local.u16 	[%rd17+44], %rs7566;
	st.local.u16 	[%rd17+46], %rs7566;
	st.local.u16 	[%rd17+48], %rs7566;
	st.local.u16 	[%rd17+50], %rs7566;
	st.local.u16 	[%rd17+52], %rs7566;
	st.local.u16 	[%rd17+54], %rs7566;
	st.local.u16 	[%rd17+56], %rs7566;
	st.local.u16 	[%rd17+58], %rs7566;
	st.local.u16 	[%rd17+60], %rs7566;
	st.local.u16 	[%rd17+62], %rs7566;
	st.local.u16 	[%rd17+64], %rs7566;
	st.local.u16 	[%rd17+66], %rs7566;
	st.local.u16 	[%rd17+68], %rs7566;
	st.local.u16 	[%rd17+70], %rs7566;
	st.local.u16 	[%rd17+72], %rs7566;
	st.local.u16 	[%rd17+74], %rs7566;
	st.local.u16 	[%rd17+76], %rs7566;
	st.local.u16 	[%rd17+78], %rs7566;
	st.local.u16 	[%rd17+80], %rs7566;
	st.local.u16 	[%rd17+82], %rs7566;
	st.local.u16 	[%rd17+84], %rs7566;
	st.local.u16 	[%rd17+86], %rs7566;
	st.local.u16 	[%rd17+88], %rs7566;
	st.local.u16 	[%rd17+90], %rs7566;
	st.local.u16 	[%rd17+92], %rs7566;
	st.local.u16 	[%rd17+94], %rs7566;
	st.local.u16 	[%rd17+96], %rs7566;
	st.local.u16 	[%rd17+98], %rs7566;
	st.local.u16 	[%rd17+100], %rs7566;
	mov.b16 	%rs7567, 1;
	st.local.u8 	[%rd17], %rs7567;
	mul.wide.s32 	%rd1111, %r12737, 2;
	add.s64 	%rd211, %rd14, %rd1111;
	add.s64 	%rd212, %rd15, %rd1111;
	add.s32 	%r88, %r12737, 1;
	mov.b32 	%r12747, 24;
	@%p1847 bra 	$L__BB0_515;
	mov.b32 	%r12739, 0;
	mov.b32 	%r12747, 24;
$L__BB0_494:
	mul.wide.s32 	%rd1112, %r12747, 2;
	add.s64 	%rd213, %rd14, %rd1112;
	add.s64 	%rd214, %rd15, %rd1112;
	@%p10030 bra 	$L__BB0_496;
	ld.local.u16 	%rs11412, [%rd214+2];
	ld.local.u16 	%rs11411, [%rd211+2];
	bra.uni 	$L__BB0_497;
$L__BB0_496:
	ld.local.u16 	%rs11412, [%rd212+2];
	ld.local.u16 	%rs11411, [%rd213+2];
$L__BB0_497:
	mul.wide.u16 	%r3034, %rs11412, %rs11411;
	cvt.u32.u16 	%r3035, %rs11410;
	add.s32 	%r12741, %r3034, %r3035;
	setp.lt.u32 	%p1848, %r12741, 10000;
	mov.b32 	%r12740, 0;
	@%p1848 bra 	$L__BB0_499;
	mul.hi.u32 	%r3036, %r12741, -776530087;
	shr.u32 	%r3037, %r3036, 13;
	and.b32  	%r12740, %r3037, 65535;
	mad.lo.s32 	%r12741, %r12740, -10000, %r12741;
$L__BB0_499:
	add.s32 	%r3038, %r88, %r12747;
	mul.wide.s32 	%rd1113, %r3038, 2;
	add.s64 	%rd215, %rd17, %rd1113;
	st.local.u16 	[%rd215+2], %r12741;
	@%p10030 bra 	$L__BB0_501;
	ld.local.u16 	%rs11414, [%rd214];
	ld.local.u16 	%rs11413, [%rd211+2];
	bra.uni 	$L__BB0_502;
$L__BB0_501:
	ld.local.u16 	%rs11414, [%rd212+2];
	ld.local.u16 	%rs11413, [%rd213];
$L__BB0_502:
	mul.wide.u16 	%r3040, %rs11414, %rs11413;
	add.s32 	%r12743, %r3040, %r12740;
	setp.lt.u32 	%p1849, %r12743, 10000;
	mov.b32 	%r12742, 0;
	@%p1849 bra 	$L__BB0_504;
	mul.hi.u32 	%r3041, %r12743, -776530087;
	shr.u32 	%r3042, %r3041, 13;
	and.b32  	%r12742, %r3042, 65535;
	mad.lo.s32 	%r12743, %r12742, -10000, %r12743;
$L__BB0_504:
	st.local.u16 	[%rd215], %r12743;
	@%p10030 bra 	$L__BB0_506;
	ld.local.u16 	%rs11416, [%rd214+-2];
	ld.local.u16 	%rs11415, [%rd211+2];
	bra.uni 	$L__BB0_507;
$L__BB0_506:
	ld.local.u16 	%rs11416, [%rd212+2];
	ld.local.u16 	%rs11415, [%rd213+-2];
$L__BB0_507:
	mul.wide.u16 	%r3044, %rs11416, %rs11415;
	add.s32 	%r12745, %r3044, %r12742;
	setp.lt.u32 	%p1850, %r12745, 10000;
	mov.b32 	%r12744, 0;
	@%p1850 bra 	$L__BB0_509;
	mul.hi.u32 	%r3045, %r12745, -776530087;
	shr.u32 	%r3046, %r3045, 13;
	and.b32  	%r12744, %r3046, 65535;
	mad.lo.s32 	%r12745, %r12744, -10000, %r12745;
$L__BB0_509:
	st.local.u16 	[%rd215+-2], %r12745;
	@%p10030 bra 	$L__BB0_511;
	ld.local.u16 	%rs11418, [%rd214+-4];
	ld.local.u16 	%rs11417, [%rd211+2];
	bra.uni 	$L__BB0_512;
$L__BB0_511:
	ld.local.u16 	%rs11418, [%rd212+2];
	ld.local.u16 	%rs11417, [%rd213+-4];
$L__BB0_512:
	mul.wide.u16 	%r3047, %rs11418, %rs11417;
	add.s32 	%r12746, %r3047, %r12744;
	setp.lt.u32 	%p1851, %r12746, 10000;
	mov.b16 	%rs11410, 0;
	@%p1851 bra 	$L__BB0_514;
	mul.hi.u32 	%r3048, %r12746, -776530087;
	shr.u32 	%r3049, %r3048, 13;
	cvt.u16.u32 	%rs11410, %r3049;
	and.b32  	%r3050, %r3049, 65535;
	mad.lo.s32 	%r12746, %r3050, -10000, %r12746;
$L__BB0_514:
	st.local.u16 	[%rd215+-4], %r12746;
	add.s32 	%r12747, %r12747, -4;
	add.s32 	%r12739, %r12739, 4;
	setp.ne.s32 	%p1852, %r12739, %r86;
	@%p1852 bra 	$L__BB0_494;
$L__BB0_515:
	setp.eq.s32 	%p1853, %r84, 0;
	@%p1853 bra 	$L__BB0_534;
	mul.wide.s32 	%rd1114, %r12747, 2;
	add.s64 	%rd216, %rd14, %rd1114;
	add.s64 	%rd217, %rd15, %rd1114;
	@%p10030 bra 	$L__BB0_518;
	ld.local.u16 	%rs11423, [%rd217+2];
	ld.local.u16 	%rs11422, [%rd211+2];
	bra.uni 	$L__BB0_519;
$L__BB0_518:
	ld.local.u16 	%rs11423, [%rd212+2];
	ld.local.u16 	%rs11422, [%rd216+2];
$L__BB0_519:
	mul.wide.u16 	%r3051, %rs11423, %rs11422;
	cvt.u32.u16 	%r3052, %rs11410;
	add.s32 	%r12748, %r3051, %r3052;
	setp.lt.u32 	%p1854, %r12748, 10000;
	mov.b16 	%rs11410, 0;
	@%p1854 bra 	$L__BB0_521;
	mul.hi.u32 	%r3053, %r12748, -776530087;
	shr.u32 	%r3054, %r3053, 13;
	cvt.u16.u32 	%rs11410, %r3054;
	and.b32  	%r3055, %r3054, 65535;
	mad.lo.s32 	%r12748, %r3055, -10000, %r12748;
$L__BB0_521:
	setp.eq.s32 	%p1855, %r84, 1;
	add.s32 	%r3056, %r88, %r12747;
	mul.wide.s32 	%rd1115, %r3056, 2;
	add.s64 	%rd218, %rd17, %rd1115;
	st.local.u16 	[%rd218+2], %r12748;
	@%p1855 bra 	$L__BB0_534;
	@%p10030 bra 	$L__BB0_524;
	ld.local.u16 	%rs11426, [%rd217];
	ld.local.u16 	%rs11425, [%rd211+2];
	bra.uni 	$L__BB0_525;
$L__BB0_524:
	ld.local.u16 	%rs11426, [%rd212+2];
	ld.local.u16 	%rs11425, [%rd216];
$L__BB0_525:
	mul.wide.u16 	%r3057, %rs11426, %rs11425;
	cvt.u32.u16 	%r3058, %rs11410;
	add.s32 	%r12749, %r3057, %r3058;
	setp.lt.u32 	%p1856, %r12749, 10000;
	mov.b16 	%rs11410, 0;
	@%p1856 bra 	$L__BB0_527;
	mul.hi.u32 	%r3059, %r12749, -776530087;
	shr.u32 	%r3060, %r3059, 13;
	cvt.u16.u32 	%rs11410, %r3060;
	and.b32  	%r3061, %r3060, 65535;
	mad.lo.s32 	%r12749, %r3061, -10000, %r12749;
$L__BB0_527:
	setp.eq.s32 	%p1857, %r84, 2;
	st.local.u16 	[%rd218], %r12749;
	@%p1857 bra 	$L__BB0_534;
	@%p10030 bra 	$L__BB0_530;
	ld.local.u16 	%rs11429, [%rd217+-2];
	ld.local.u16 	%rs11428, [%rd211+2];
	bra.uni 	$L__BB0_531;
$L__BB0_530:
	ld.local.u16 	%rs11429, [%rd212+2];
	ld.local.u16 	%rs11428, [%rd216+-2];
$L__BB0_531:
	mul.wide.u16 	%r3062, %rs11429, %rs11428;
	cvt.u32.u16 	%r3063, %rs11410;
	add.s32 	%r12750, %r3062, %r3063;
	setp.lt.u32 	%p1858, %r12750, 10000;
	mov.b16 	%rs11410, 0;
	@%p1858 bra 	$L__BB0_533;
	mul.hi.u32 	%r3064, %r12750, -776530087;
	shr.u32 	%r3065, %r3064, 13;
	cvt.u16.u32 	%rs11410, %r3065;
	and.b32  	%r3066, %r3065, 65535;
	mad.lo.s32 	%r12750, %r3066, -10000, %r12750;
$L__BB0_533:
	st.local.u16 	[%rd218+-2], %r12750;
$L__BB0_534:
	setp.eq.s16 	%p1859, %rs11410, 0;
	@%p1859 bra 	$L__BB0_536;
	add.s32 	%r3067, %r88, %r82;
	mul.wide.s32 	%rd1116, %r3067, 2;
	add.s64 	%rd1117, %rd17, %rd1116;
	st.local.u16 	[%rd1117+2], %rs11410;
$L__BB0_536:
	mov.b16 	%rs7572, 0;
	st.local.u16 	[%rd16+2], %rs7572;
	ld.local.u16 	%rs7573, [%rd17+2];
	or.b16  	%rs7574, %rs11407, %rs7573;
	or.b16  	%rs7575, %rs7574, %rs11406;
	st.local.u16 	[%rd16+4], %rs7572;
	mov.pred 	%p10033, 0;
	setp.ne.s16 	%p1861, %rs7575, 0;
	@%p1861 bra 	$L__BB0_538;
	ld.local.u16 	%rs7576, [%rd17+4];
	setp.eq.s16 	%p10033, %rs7576, 0;
$L__BB0_538:
	mov.b16 	%rs7577, 0;
	st.local.u16 	[%rd16+6], %rs7577;
	setp.ne.s16 	%p1863, %rs11405, 0;
	not.pred 	%p1864, %p10033;
	mov.pred 	%p10034, 0;
	or.pred  	%p1865, %p1864, %p1863;
	@%p1865 bra 	$L__BB0_540;
	ld.local.u16 	%rs7578, [%rd17+6];
	setp.eq.s16 	%p10034, %rs7578, 0;
$L__BB0_540:
	mov.b16 	%rs7579, 0;
	st.local.u16 	[%rd16+8], %rs7579;
	setp.ne.s16 	%p1867, %rs11404, 0;
	not.pred 	%p1868, %p10034;
	mov.pred 	%p10035, 0;
	or.pred  	%p1869, %p1868, %p1867;
	@%p1869 bra 	$L__BB0_542;
	ld.local.u16 	%rs7580, [%rd17+8];
	setp.eq.s16 	%p10035, %rs7580, 0;
$L__BB0_542:
	mov.b16 	%rs7581, 0;
	st.local.u16 	[%rd16+10], %rs7581;
	setp.ne.s16 	%p1871, %rs11403, 0;
	not.pred 	%p1872, %p10035;
	mov.pred 	%p10036, 0;
	or.pred  	%p1873, %p1872, %p1871;
	@%p1873 bra 	$L__BB0_544;
	ld.local.u16 	%rs7582, [%rd17+10];
	setp.eq.s16 	%p10036, %rs7582, 0;
$L__BB0_544:
	mov.b16 	%rs7583, 0;
	st.local.u16 	[%rd16+12], %rs7583;
	setp.ne.s16 	%p1875, %rs11402, 0;
	not.pred 	%p1876, %p10036;
	mov.pred 	%p10037, 0;
	or.pred  	%p1877, %p1876, %p1875;
	@%p1877 bra 	$L__BB0_546;
	ld.local.u16 	%rs7584, [%rd17+12];
	setp.eq.s16 	%p10037, %rs7584, 0;
$L__BB0_546:
	mov.b16 	%rs7585, 0;
	st.local.u16 	[%rd16+14], %rs7585;
	setp.ne.s16 	%p1879, %rs11401, 0;
	not.pred 	%p1880, %p10037;
	mov.pred 	%p10038, 0;
	or.pred  	%p1881, %p1880, %p1879;
	@%p1881 bra 	$L__BB0_548;
	ld.local.u16 	%rs7586, [%rd17+14];
	setp.eq.s16 	%p10038, %rs7586, 0;
$L__BB0_548:
	mov.b16 	%rs7587, 0;
	st.local.u16 	[%rd16+16], %rs7587;
	setp.ne.s16 	%p1883, %rs11400, 0;
	not.pred 	%p1884, %p10038;
	mov.pred 	%p10039, 0;
	or.pred  	%p1885, %p1884, %p1883;
	@%p1885 bra 	$L__BB0_550;
	ld.local.u16 	%rs7588, [%rd17+16];
	setp.eq.s16 	%p10039, %rs7588, 0;
$L__BB0_550:
	mov.b16 	%rs7589, 0;
	st.local.u16 	[%rd16+18], %rs7589;
	setp.ne.s16 	%p1887, %rs11399, 0;
	not.pred 	%p1888, %p10039;
	mov.pred 	%p10040, 0;
	or.pred  	%p1889, %p1888, %p1887;
	@%p1889 bra 	$L__BB0_552;
	ld.local.u16 	%rs7590, [%rd17+18];
	setp.eq.s16 	%p10040, %rs7590, 0;
$L__BB0_552:
	mov.b16 	%rs7591, 0;
	st.local.u16 	[%rd16+20], %rs7591;
	setp.ne.s16 	%p1891, %rs11398, 0;
	not.pred 	%p1892, %p10040;
	mov.pred 	%p10041, 0;
	or.pred  	%p1893, %p1892, %p1891;
	@%p1893 bra 	$L__BB0_554;
	ld.local.u16 	%rs7592, [%rd17+20];
	setp.eq.s16 	%p10041, %rs7592, 0;
$L__BB0_554:
	mov.b16 	%rs7593, 0;
	st.local.u16 	[%rd16+22], %rs7593;
	setp.ne.s16 	%p1895, %rs11397, 0;
	not.pred 	%p1896, %p10041;
	mov.pred 	%p10042, 0;
	or.pred  	%p1897, %p1896, %p1895;
	@%p1897 bra 	$L__BB0_556;
	ld.local.u16 	%rs7594, [%rd17+22];
	setp.eq.s16 	%p10042, %rs7594, 0;
$L__BB0_556:
	mov.b16 	%rs7595, 0;
	st.local.u16 	[%rd16+24], %rs7595;
	setp.ne.s16 	%p1899, %rs11396, 0;
	not.pred 	%p1900, %p10042;
	mov.pred 	%p10043, 0;
	or.pred  	%p1901, %p1900, %p1899;
	@%p1901 bra 	$L__BB0_558;
	ld.local.u16 	%rs7596, [%rd17+24];
	setp.eq.s16 	%p10043, %rs7596, 0;
$L__BB0_558:
	mov.b16 	%rs7597, 0;
	st.local.u16 	[%rd16+26], %rs7597;
	setp.ne.s16 	%p1903, %rs11395, 0;
	not.pred 	%p1904, %p10043;
	mov.pred 	%p10044, 0;
	or.pred  	%p1905, %p1904, %p1903;
	@%p1905 bra 	$L__BB0_560;
	ld.local.u16 	%rs7598, [%rd17+26];
	setp.eq.s16 	%p10044, %rs7598, 0;
$L__BB0_560:
	mov.b16 	%rs7599, 0;
	st.local.u16 	[%rd16+28], %rs7599;
	setp.ne.s16 	%p1907, %rs11394, 0;
	not.pred 	%p1908, %p10044;
	mov.pred 	%p10045, 0;
	or.pred  	%p1909, %p1908, %p1907;
	@%p1909 bra 	$L__BB0_562;
	ld.local.u16 	%rs7600, [%rd17+28];
	setp.eq.s16 	%p10045, %rs7600, 0;
$L__BB0_562:
	mov.b16 	%rs7601, 0;
	st.local.u16 	[%rd16+30], %rs7601;
	setp.ne.s16 	%p1911, %rs11393, 0;
	not.pred 	%p1912, %p10045;
	mov.pred 	%p10046, 0;
	or.pred  	%p1913, %p1912, %p1911;
	@%p1913 bra 	$L__BB0_564;
	ld.local.u16 	%rs7602, [%rd17+30];
	setp.eq.s16 	%p10046, %rs7602, 0;
$L__BB0_564:
	mov.b16 	%rs7603, 0;
	st.local.u16 	[%rd16+32], %rs7603;
	setp.ne.s16 	%p1915, %rs11392, 0;
	not.pred 	%p1916, %p10046;
	mov.pred 	%p10047, 0;
	or.pred  	%p1917, %p1916, %p1915;
	@%p1917 bra 	$L__BB0_566;
	ld.local.u16 	%rs7604, [%rd17+32];
	setp.eq.s16 	%p10047, %rs7604, 0;
$L__BB0_566:
	mov.b16 	%rs7605, 0;
	st.local.u16 	[%rd16+34], %rs7605;
	setp.ne.s16 	%p1919, %rs11391, 0;
	not.pred 	%p1920, %p10047;
	mov.pred 	%p10048, 0;
	or.pred  	%p1921, %p1920, %p1919;
	@%p1921 bra 	$L__BB0_568;
	ld.local.u16 	%rs7606, [%rd17+34];
	setp.eq.s16 	%p10048, %rs7606, 0;
$L__BB0_568:
	mov.b16 	%rs7607, 0;
	st.local.u16 	[%rd16+36], %rs7607;
	setp.ne.s16 	%p1923, %rs11390, 0;
	not.pred 	%p1924, %p10048;
	mov.pred 	%p10049, 0;
	or.pred  	%p1925, %p1924, %p1923;
	@%p1925 bra 	$L__BB0_570;
	ld.local.u16 	%rs7608, [%rd17+36];
	setp.eq.s16 	%p10049, %rs7608, 0;
$L__BB0_570:
	mov.b16 	%rs7609, 0;
	st.local.u16 	[%rd16+38], %rs7609;
	setp.ne.s16 	%p1927, %rs11389, 0;
	not.pred 	%p1928, %p10049;
	mov.pred 	%p10050, 0;
	or.pred  	%p1929, %p1928, %p1927;
	@%p1929 bra 	$L__BB0_572;
	ld.local.u16 	%rs7610, [%rd17+38];
	setp.eq.s16 	%p10050, %rs7610, 0;
$L__BB0_572:
	mov.b16 	%rs7611, 0;
	st.local.u16 	[%rd16+40], %rs7611;
	setp.ne.s16 	%p1931, %rs11388, 0;
	not.pred 	%p1932, %p10050;
	mov.pred 	%p10051, 0;
	or.pred  	%p1933, %p1932, %p1931;
	@%p1933 bra 	$L__BB0_574;
	ld.local.u16 	%rs7612, [%rd17+40];
	setp.eq.s16 	%p10051, %rs7612, 0;
$L__BB0_574:
	mov.b16 	%rs7613, 0;
	st.local.u16 	[%rd16+42], %rs7613;
	setp.ne.s16 	%p1935, %rs11387, 0;
	not.pred 	%p1936, %p10051;
	mov.pred 	%p10052, 0;
	or.pred  	%p1937, %p1936, %p1935;
	@%p1937 bra 	$L__BB0_576;
	ld.local.u16 	%rs7614, [%rd17+42];
	setp.eq.s16 	%p10052, %rs7614, 0;
$L__BB0_576:
	mov.b16 	%rs7615, 0;
	st.local.u16 	[%rd16+44], %rs7615;
	setp.ne.s16 	%p1939, %rs11386, 0;
	not.pred 	%p1940, %p10052;
	mov.pred 	%p10053, 0;
	or.pred  	%p1941, %p1940, %p1939;
	@%p1941 bra 	$L__BB0_578;
	ld.local.u16 	%rs7616, [%rd17+44];
	setp.eq.s16 	%p10053, %rs7616, 0;
$L__BB0_578:
	mov.b16 	%rs7617, 0;
	st.local.u16 	[%rd16+46], %rs7617;
	setp.ne.s16 	%p1943, %rs11385, 0;
	not.pred 	%p1944, %p10053;
	mov.pred 	%p10054, 0;
	or.pred  	%p1945, %p1944, %p1943;
	@%p1945 bra 	$L__BB0_580;
	ld.local.u16 	%rs7618, [%rd17+46];
	setp.eq.s16 	%p10054, %rs7618, 0;
$L__BB0_580:
	mov.b16 	%rs7619, 0;
	st.local.u16 	[%rd16+48], %rs7619;
	setp.ne.s16 	%p1947, %rs11384, 0;
	not.pred 	%p1948, %p10054;
	mov.pred 	%p10055, 0;
	or.pred  	%p1949, %p1948, %p1947;
	@%p1949 bra 	$L__BB0_582;
	ld.local.u16 	%rs7620, [%rd17+48];
	setp.eq.s16 	%p10055, %rs7620, 0;
$L__BB0_582:
	mov.b16 	%rs7621, 0;
	st.local.u16 	[%rd16+50], %rs7621;
	setp.ne.s16 	%p1951, %rs11383, 0;
	not.pred 	%p1952, %p10055;
	mov.pred 	%p10056, 0;
	or.pred  	%p1953, %p1952, %p1951;
	@%p1953 bra 	$L__BB0_584;
	ld.local.u16 	%rs7622, [%rd17+50];
	setp.eq.s16 	%p10056, %rs7622, 0;
$L__BB0_584:
	mov.b16 	%rs7623, 0;
	st.local.u16 	[%rd16+52], %rs7623;
	setp.ne.s16 	%p1955, %rs11382, 0;
	not.pred 	%p1956, %p10056;
	mov.pred 	%p10057, 0;
	or.pred  	%p1957, %p1956, %p1955;
	@%p1957 bra 	$L__BB0_586;
	ld.local.u16 	%rs7624, [%rd17+52];
	setp.eq.s16 	%p10057, %rs7624, 0;
$L__BB0_586:
	mov.b16 	%rs7625, 0;
	st.local.u16 	[%rd16+54], %rs7625;
	setp.ne.s16 	%p1959, %rs11381, 0;
	not.pred 	%p1960, %p10057;
	mov.pred 	%p10058, 0;
	or.pred  	%p1961, %p1960, %p1959;
	@%p1961 bra 	$L__BB0_588;
	ld.local.u16 	%rs7626, [%rd17+54];
	setp.eq.s16 	%p10058, %rs7626, 0;
$L__BB0_588:
	mov.b16 	%rs7627, 0;
	st.local.u16 	[%rd16+56], %rs7627;
	setp.ne.s16 	%p1963, %rs11380, 0;
	not.pred 	%p1964, %p10058;
	mov.pred 	%p10059, 0;
	or.pred  	%p1965, %p1964, %p1963;
	@%p1965 bra 	$L__BB0_590;
	ld.local.u16 	%rs7628, [%rd17+56];
	setp.eq.s16 	%p10059, %rs7628, 0;
$L__BB0_590:
	mov.b16 	%rs7629, 0;
	st.local.u16 	[%rd16+58], %rs7629;
	setp.ne.s16 	%p1967, %rs11379, 0;
	not.pred 	%p1968, %p10059;
	mov.pred 	%p10060, 0;
	or.pred  	%p1969, %p1968, %p1967;
	@%p1969 bra 	$L__BB0_592;
	ld.local.u16 	%rs7630, [%rd17+58];
	setp.eq.s16 	%p10060, %rs7630, 0;
$L__BB0_592:
	mov.b16 	%rs7631, 0;
	st.local.u16 	[%rd16+60], %rs7631;
	setp.ne.s16 	%p1971, %rs11378, 0;
	not.pred 	%p1972, %p10060;
	mov.pred 	%p10061, 0;
	or.pred  	%p1973, %p1972, %p1971;
	@%p1973 bra 	$L__BB0_594;
	ld.local.u16 	%rs7632, [%rd17+60];
	setp.eq.s16 	%p10061, %rs7632, 0;
$L__BB0_594:
	mov.b16 	%rs7633, 0;
	st.local.u16 	[%rd16+62], %rs7633;
	setp.ne.s16 	%p1975, %rs11377, 0;
	not.pred 	%p1976, %p10061;
	mov.pred 	%p10062, 0;
	or.pred  	%p1977, %p1976, %p1975;
	@%p1977 bra 	$L__BB0_596;
	ld.local.u16 	%rs7634, [%rd17+62];
	setp.eq.s16 	%p10062, %rs7634, 0;
$L__BB0_596:
	mov.b16 	%rs7635, 0;
	st.local.u16 	[%rd16+64], %rs7635;
	setp.ne.s16 	%p1979, %rs11376, 0;
	not.pred 	%p1980, %p10062;
	mov.pred 	%p10063, 0;
	or.pred  	%p1981, %p1980, %p1979;
	@%p1981 bra 	$L__BB0_598;
	ld.local.u16 	%rs7636, [%rd17+64];
	setp.eq.s16 	%p10063, %rs7636, 0;
$L__BB0_598:
	mov.b16 	%rs7637, 0;
	st.local.u16 	[%rd16+66], %rs7637;
	setp.ne.s16 	%p1983, %rs11375, 0;
	not.pred 	%p1984, %p10063;
	mov.pred 	%p10064, 0;
	or.pred  	%p1985, %p1984, %p1983;
	@%p1985 bra 	$L__BB0_600;
	ld.local.u16 	%rs7638, [%rd17+66];
	setp.eq.s16 	%p10064, %rs7638, 0;
$L__BB0_600:
	mov.b16 	%rs7639, 0;
	st.local.u16 	[%rd16+68], %rs7639;
	setp.ne.s16 	%p1987, %rs11374, 0;
	not.pred 	%p1988, %p10064;
	mov.pred 	%p10065, 0;
	or.pred  	%p1989, %p1988, %p1987;
	@%p1989 bra 	$L__BB0_602;
	ld.local.u16 	%rs7640, [%rd17+68];
	setp.eq.s16 	%p10065, %rs7640, 0;
$L__BB0_602:
	mov.b16 	%rs7641, 0;
	st.local.u16 	[%rd16+70], %rs7641;
	setp.ne.s16 	%p1991, %rs11373, 0;
	not.pred 	%p1992, %p10065;
	mov.pred 	%p10066, 0;
	or.pred  	%p1993, %p1992, %p1991;
	@%p1993 bra 	$L__BB0_604;
	ld.local.u16 	%rs7642, [%rd17+70];
	setp.eq.s16 	%p10066, %rs7642, 0;
$L__BB0_604:
	mov.b16 	%rs7643, 0;
	st.local.u16 	[%rd16+72], %rs7643;
	setp.ne.s16 	%p1995, %rs11372, 0;
	not.pred 	%p1996, %p10066;
	mov.pred 	%p10067, 0;
	or.pred  	%p1997, %p1996, %p1995;
	@%p1997 bra 	$L__BB0_606;
	ld.local.u16 	%rs7644, [%rd17+72];
	setp.eq.s16 	%p10067, %rs7644, 0;
$L__BB0_606:
	mov.b16 	%rs7645, 0;
	st.local.u16 	[%rd16+74], %rs7645;
	setp.ne.s16 	%p1999, %rs11371, 0;
	not.pred 	%p2000, %p10067;
	mov.pred 	%p10068, 0;
	or.pred  	%p2001, %p2000, %p1999;
	@%p2001 bra 	$L__BB0_608;
	ld.local.u16 	%rs7646, [%rd17+74];
	setp.eq.s16 	%p10068, %rs7646, 0;
$L__BB0_608:
	mov.b16 	%rs7647, 0;
	st.local.u16 	[%rd16+76], %rs7647;
	setp.ne.s16 	%p2003, %rs11370, 0;
	not.pred 	%p2004, %p10068;
	mov.pred 	%p10069, 0;
	or.pred  	%p2005, %p2004, %p2003;
	@%p2005 bra 	$L__BB0_610;
	ld.local.u16 	%rs7648, [%rd17+76];
	setp.eq.s16 	%p10069, %rs7648, 0;
$L__BB0_610:
	mov.b16 	%rs7649, 0;
	st.local.u16 	[%rd16+78], %rs7649;
	setp.ne.s16 	%p2007, %rs11369, 0;
	not.pred 	%p2008, %p10069;
	mov.pred 	%p10070, 0;
	or.pred  	%p2009, %p2008, %p2007;
	@%p2009 bra 	$L__BB0_612;
	ld.local.u16 	%rs7650, [%rd17+78];
	setp.eq.s16 	%p10070, %rs7650, 0;
$L__BB0_612:
	mov.b16 	%rs7651, 0;
	st.local.u16 	[%rd16+80], %rs7651;
	setp.ne.s16 	%p2011, %rs11368, 0;
	not.pred 	%p2012, %p10070;
	mov.pred 	%p10071, 0;
	or.pred  	%p2013, %p2012, %p2011;
	@%p2013 bra 	$L__BB0_614;
	ld.local.u16 	%rs7652, [%rd17+80];
	setp.eq.s16 	%p10071, %rs7652, 0;
$L__BB0_614:
	mov.b16 	%rs7653, 0;
	st.local.u16 	[%rd16+82], %rs7653;
	setp.ne.s16 	%p2015, %rs11367, 0;
	not.pred 	%p2016, %p10071;
	mov.pred 	%p10072, 0;
	or.pred  	%p2017, %p2016, %p2015;
	@%p2017 bra 	$L__BB0_616;
	ld.local.u16 	%rs7654, [%rd17+82];
	setp.eq.s16 	%p10072, %rs7654, 0;
$L__BB0_616:
	mov.b16 	%rs7655, 0;
	st.local.u16 	[%rd16+84], %rs7655;
	setp.ne.s16 	%p2019, %rs11366, 0;
	not.pred 	%p2020, %p10072;
	mov.pred 	%p10073, 0;
	or.pred  	%p2021, %p2020, %p2019;
	@%p2021 bra 	$L__BB0_618;
	ld.local.u16 	%rs7656, [%rd17+84];
	setp.eq.s16 	%p10073, %rs7656, 0;
$L__BB0_618:
	mov.b16 	%rs7657, 0;
	st.local.u16 	[%rd16+86], %rs7657;
	setp.ne.s16 	%p2023, %rs11365, 0;
	not.pred 	%p2024, %p10073;
	mov.pred 	%p10074, 0;
	or.pred  	%p2025, %p2024, %p2023;
	@%p2025 bra 	$L__BB0_620;
	ld.local.u16 	%rs7658, [%rd17+86];
	setp.eq.s16 	%p10074, %rs7658, 0;
$L__BB0_620:
	mov.b16 	%rs7659, 0;
	st.local.u16 	[%rd16+88], %rs7659;
	setp.ne.s16 	%p2027, %rs11364, 0;
	not.pred 	%p2028, %p10074;
	mov.pred 	%p10075, 0;
	or.pred  	%p2029, %p2028, %p2027;
	@%p2029 bra 	$L__BB0_622;
	ld.local.u16 	%rs7660, [%rd17+88];
	setp.eq.s16 	%p10075, %rs7660, 0;
$L__BB0_622:
	mov.b16 	%rs7661, 0;
	st.local.u16 	[%rd16+90], %rs7661;
	setp.ne.s16 	%p2031, %rs11363, 0;
	not.pred 	%p2032, %p10075;
	mov.pred 	%p10076, 0;
	or.pred  	%p2033, %p2032, %p2031;
	@%p2033 bra 	$L__BB0_624;
	ld.local.u16 	%rs7662, [%rd17+90];
	setp.eq.s16 	%p10076, %rs7662, 0;
$L__BB0_624:
	mov.b16 	%rs7663, 0;
	st.local.u16 	[%rd16+92], %rs7663;
	setp.ne.s16 	%p2035, %rs11362, 0;
	not.pred 	%p2036, %p10076;
	mov.pred 	%p10077, 0;
	or.pred  	%p2037, %p2036, %p2035;
	@%p2037 bra 	$L__BB0_626;
	ld.local.u16 	%rs7664, [%rd17+92];
	setp.eq.s16 	%p10077, %rs7664, 0;
$L__BB0_626:
	mov.b16 	%rs7665, 0;
	st.local.u16 	[%rd16+94], %rs7665;
	setp.ne.s16 	%p2039, %rs11361, 0;
	not.pred 	%p2040, %p10077;
	mov.pred 	%p10078, 0;
	or.pred  	%p2041, %p2040, %p2039;
	@%p2041 bra 	$L__BB0_628;
	ld.local.u16 	%rs7666, [%rd17+94];
	setp.eq.s16 	%p10078, %rs7666, 0;
$L__BB0_628:
	mov.b16 	%rs7667, 0;
	st.local.u16 	[%rd16+96], %rs7667;
	setp.ne.s16 	%p2043, %rs11360, 0;
	not.pred 	%p2044, %p10078;
	mov.pred 	%p10079, 0;
	or.pred  	%p2045, %p2044, %p2043;
	@%p2045 bra 	$L__BB0_630;
	ld.local.u16 	%rs7668, [%rd17+96];
	setp.eq.s16 	%p10079, %rs7668, 0;
$L__BB0_630:
	mov.b16 	%rs7669, 0;
	st.local.u16 	[%rd16+98], %rs7669;
	setp.ne.s16 	%p2047, %rs11359, 0;
	not.pred 	%p2048, %p10079;
	mov.pred 	%p10080, -1;
	or.pred  	%p2049, %p2048, %p2047;
	@%p2049 bra 	$L__BB0_632;
	ld.local.u16 	%rs7670, [%rd17+98];
	setp.ne.s16 	%p10080, %rs7670, 0;
$L__BB0_632:
	mov.b16 	%rs11432, 0;
	st.local.u16 	[%rd16+100], %rs11432;
	setp.eq.s16 	%p2050, %rs11408, 0;
	not.pred 	%p2051, %p10080;
	and.pred  	%p2052, %p2051, %p2050;
	ld.local.u16 	%rs7672, [%rd17+100];
	setp.eq.s16 	%p2053, %rs7672, 0;
	and.pred  	%p2054, %p2052, %p2053;
	mov.u16 	%rs11433, %rs11432;
	mov.u16 	%rs11434, %rs11432;
	mov.u16 	%rs11435, %rs11432;
	mov.u16 	%rs11436, %rs11432;
	mov.u16 	%rs11437, %rs11432;
	mov.u16 	%rs11438, %rs11432;
	mov.u16 	%rs11439, %rs11432;
	mov.u16 	%rs11440, %rs11432;
	mov.u16 	%rs11441, %rs11432;
	mov.u16 	%rs11442, %rs11432;
	mov.u16 	%rs11443, %rs11432;
	mov.u16 	%rs11444, %rs11432;
	mov.u16 	%rs11445, %rs11432;
	mov.u16 	%rs11446, %rs11432;
	mov.u16 	%rs11447, %rs11432;
	mov.u16 	%rs11448, %rs11432;
	mov.u16 	%rs11449, %rs11432;
	mov.u16 	%rs11450, %rs11432;
	mov.u16 	%rs11451, %rs11432;
	mov.u16 	%rs11452, %rs11432;
	mov.u16 	%rs11453, %rs11432;
	mov.u16 	%rs11454, %rs11432;
	mov.u16 	%rs11455, %rs11432;
	mov.u16 	%rs11456, %rs11432;
	mov.u16 	%rs11457, %rs11432;
	mov.u16 	%rs11458, %rs11432;
	mov.u16 	%rs11459, %rs11432;
	mov.u16 	%rs11460, %rs11432;
	mov.u16 	%rs11461, %rs11432;
	mov.u16 	%rs11462, %rs11432;
	mov.u16 	%rs11463, %rs11432;
	mov.u16 	%rs11464, %rs11432;
	mov.u16 	%rs11465, %rs11432;
	mov.u16 	%rs11466, %rs11432;
	mov.u16 	%rs11467, %rs11432;
	mov.u16 	%rs11468, %rs11432;
	mov.u16 	%rs11469, %rs11432;
	mov.u16 	%rs11470, %rs11432;
	mov.u16 	%rs11471, %rs11432;
	mov.u16 	%rs11472, %rs11432;
	mov.u16 	%rs11473, %rs11432;
	mov.u16 	%rs11474, %rs11432;
	mov.u16 	%rs11475, %rs11432;
	mov.u16 	%rs11476, %rs11432;
	mov.u16 	%rs11477, %rs11432;
	mov.u16 	%rs11478, %rs11432;
	mov.u16 	%rs11479, %rs11432;
	mov.u16 	%rs11480, %rs11432;
	mov.u16 	%rs11481, %rs11432;
	@%p2054 bra 	$L__BB0_634;
	cvt.u32.u16 	%r3068, %rs11408;
	cvt.u32.u16 	%r3069, %rs7672;
	add.s32 	%r3070, %r3068, %r3069;
	setp.gt.u32 	%p2055, %r3070, 9999;
	add.s32 	%r3071, %r3070, 55536;
	selp.u32 	%r3072, 1, 0, %p2055;
	selp.b32 	%r3073, %r3071, %r3070, %p2055;
	cvt.u16.u32 	%rs11432, %r3073;
	st.local.u16 	[%rd16+100], %rs11432;
	cvt.u32.u16 	%r3074, %rs11359;
	ld.local.u16 	%r3075, [%rd17+98];
	add.s32 	%r3076, %r3072, %r3074;
	add.s32 	%r3077, %r3076, %r3075;
	setp.gt.u32 	%p2056, %r3077, 9999;
	add.s32 	%r3078, %r3077, 55536;
	selp.u32 	%r3079, 1, 0, %p2056;
	selp.b32 	%r3080, %r3078, %r3077, %p2056;
	cvt.u16.u32 	%rs11433, %r3080;
	st.local.u16 	[%rd16+98], %rs11433;
	cvt.u32.u16 	%r3081, %rs11360;
	ld.local.u16 	%r3082, [%rd17+96];
	add.s32 	%r3083, %r3079, %r3081;
	add.s32 	%r3084, %r3083, %r3082;
	setp.gt.u32 	%p2057, %r3084, 9999;
	add.s32 	%r3085, %r3084, 55536;
	selp.u32 	%r3086, 1, 0, %p2057;
	selp.b32 	%r3087, %r3085, %r3084, %p2057;
	cvt.u16.u32 	%rs11434, %r3087;
	st.local.u16 	[%rd16+96], %rs11434;
	cvt.u32.u16 	%r3088, %rs11361;
	ld.local.u16 	%r3089, [%rd17+94];
	add.s32 	%r3090, %r3086, %r3088;
	add.s32 	%r3091, %r3090, %r3089;
	setp.gt.u32 	%p2058, %r3091, 9999;
	add.s32 	%r3092, %r3091, 55536;
	selp.u32 	%r3093, 1, 0, %p2058;
	selp.b32 	%r3094, %r3092, %r3091, %p2058;
	cvt.u16.u32 	%rs11435, %r3094;
	st.local.u16 	[%rd16+94], %rs11435;
	cvt.u32.u16 	%r3095, %rs11362;
	ld.local.u16 	%r3096, [%rd17+92];
	add.s32 	%r3097, %r3093, %r3095;
	add.s32 	%r3098, %r3097, %r3096;
	setp.gt.u32 	%p2059, %r3098, 9999;
	add.s32 	%r3099, %r3098, 55536;
	selp.u32 	%r3100, 1, 0, %p2059;
	selp.b32 	%r3101, %r3099, %r3098, %p2059;
	cvt.u16.u32 	%rs11436, %r3101;
	st.local.u16 	[%rd16+92], %rs11436;
	cvt.u32.u16 	%r3102, %rs11363;
	ld.local.u16 	%r3103, [%rd17+90];
	add.s32 	%r3104, %r3100, %r3102;
	add.s32 	%r3105, %r3104, %r3103;
	setp.gt.u32 	%p2060, %r3105, 9999;
	add.s32 	%r3106, %r3105, 55536;
	selp.u32 	%r3107, 1, 0, %p2060;
	selp.b32 	%r3108, %r3106, %r3105, %p2060;
	cvt.u16.u32 	%rs11437, %r3108;
	st.local.u16 	[%rd16+90], %rs11437;
	cvt.u32.u16 	%r3109, %rs11364;
	ld.local.u16 	%r3110, [%rd17+88];
	add.s32 	%r3111, %r3107, %r3109;
	add.s32 	%r3112, %r3111, %r3110;
	setp.gt.u32 	%p2061, %r3112, 9999;
	add.s32 	%r3113, %r3112, 55536;
	selp.u32 	%r3114, 1, 0, %p2061;
	selp.b32 	%r3115, %r3113, %r3112, %p2061;
	cvt.u16.u32 	%rs11438, %r3115;
	st.local.u16 	[%rd16+88], %rs11438;
	cvt.u32.u16 	%r3116, %rs11365;
	ld.local.u16 	%r3117, [%rd17+86];
	add.s32 	%r3118, %r3114, %r3116;
	add.s32 	%r3119, %r3118, %r3117;
	setp.gt.u32 	%p2062, %r3119, 9999;
	add.s32 	%r3120, %r3119, 55536;
	selp.u32 	%r3121, 1, 0, %p2062;
	selp.b32 	%r3122, %r3120, %r3119, %p2062;
	cvt.u16.u32 	%rs11439, %r3122;
	st.local.u16 	[%rd16+86], %rs11439;
	cvt.u32.u16 	%r3123, %rs11366;
	ld.local.u16 	%r3124, [%rd17+84];
	add.s32 	%r3125, %r3121, %r3123;
	add.s32 	%r3126, %r3125, %r3124;
	setp.gt.u32 	%p2063, %r3126, 9999;
	add.s32 	%r3127, %r3126, 55536;
	selp.u32 	%r3128, 1, 0, %p2063;
	selp.b32 	%r3129, %r3127, %r3126, %p2063;
	cvt.u16.u32 	%rs11440, %r3129;
	st.local.u16 	[%rd16+84], %rs11440;
	cvt.u32.u16 	%r3130, %rs11367;
	ld.local.u16 	%r3131, [%rd17+82];
	add.s32 	%r3132, %r3128, %r3130;
	add.s32 	%r3133, %r3132, %r3131;
	setp.gt.u32 	%p2064, %r3133, 9999;
	add.s32 	%r3134, %r3133, 55536;
	selp.u32 	%r3135, 1, 0, %p2064;
	selp.b32 	%r3136, %r3134, %r3133, %p2064;
	cvt.u16.u32 	%rs11441, %r3136;
	st.local.u16 	[%rd16+82], %rs11441;
	cvt.u32.u16 	%r3137, %rs11368;
	ld.local.u16 	%r3138, [%rd17+80];
	add.s32 	%r3139, %r3135, %r3137;
	add.s32 	%r3140, %r3139, %r3138;
	setp.gt.u32 	%p2065, %r3140, 9999;
	add.s32 	%r3141, %r3140, 55536;
	selp.u32 	%r3142, 1, 0, %p2065;
	selp.b32 	%r3143, %r3141, %r3140, %p2065;
	cvt.u16.u32 	%rs11442, %r3143;
	st.local.u16 	[%rd16+80], %rs11442;
	cvt.u32.u16 	%r3144, %rs11369;
	ld.local.u16 	%r3145, [%rd17+78];
	add.s32 	%r3146, %r3142, %r3144;
	add.s32 	%r3147, %r3146, %r3145;
	setp.gt.u32 	%p2066, %r3147, 9999;
	add.s32 	%r3148, %r3147, 55536;
	selp.u32 	%r3149, 1, 0, %p2066;
	selp.b32 	%r3150, %r3148, %r3147, %p2066;
	cvt.u16.u32 	%rs11443, %r3150;
	st.local.u16 	[%rd16+78], %rs11443;
	cvt.u32.u16 	%r3151, %rs11370;
	ld.local.u16 	%r3152, [%rd17+76];
	add.s32 	%r3153, %r3149, %r3151;
	add.s32 	%r3154, %r3153, %r3152;
	setp.gt.u32 	%p2067, %r3154, 9999;
	add.s32 	%r3155, %r3154, 55536;
	selp.u32 	%r3156, 1, 0, %p2067;
	selp.b32 	%r3157, %r3155, %r3154, %p2067;
	cvt.u16.u32 	%rs11444, %r3157;
	st.local.u16 	[%rd16+76], %rs11444;
	cvt.u32.u16 	%r3158, %rs11371;
	ld.local.u16 	%r3159, [%rd17+74];
	add.s32 	%r3160, %r3156, %r3158;
	add.s32 	%r3161, %r3160, %r3159;
	setp.gt.u32 	%p2068, %r3161, 9999;
	add.s32 	%r3162, %r3161, 55536;
	selp.u32 	%r3163, 1, 0, %p2068;
	selp.b32 	%r3164, %r3162, %r3161, %p2068;
	cvt.u16.u32 	%rs11445, %r3164;
	st.local.u16 	[%rd16+74], %rs11445;
	cvt.u32.u16 	%r3165, %rs11372;
	ld.local.u16 	%r3166, [%rd17+72];
	add.s32 	%r3167, %r3163, %r3165;
	add.s32 	%r3168, %r3167, %r3166;
	setp.gt.u32 	%p2069, %r3168, 9999;
	add.s32 	%r3169, %r3168, 55536;
	selp.u32 	%r3170, 1, 0, %p2069;
	selp.b32 	%r3171, %r3169, %r3168, %p2069;
	cvt.u16.u32 	%rs11446, %r3171;
	st.local.u16 	[%rd16+72], %rs11446;
	cvt.u32.u16 	%r3172, %rs11373;
	ld.local.u16 	%r3173, [%rd17+70];
	add.s32 	%r3174, %r3170, %r3172;
	add.s32 	%r3175, %r3174, %r3173;
	setp.gt.u32 	%p2070, %r3175, 9999;
	add.s32 	%r3176, %r3175, 55536;
	selp.u32 	%r3177, 1, 0, %p2070;
	selp.b32 	%r3178, %r3176, %r3175, %p2070;
	cvt.u16.u32 	%rs11447, %r3178;
	st.local.u16 	[%rd16+70], %rs11447;
	cvt.u32.u16 	%r3179, %rs11374;
	ld.local.u16 	%r3180, [%rd17+68];
	add.s32 	%r3181, %r3177, %r3179;
	add.s32 	%r3182, %r3181, %r3180;
	setp.gt.u32 	%p2071, %r3182, 9999;
	add.s32 	%r3183, %r3182, 55536;
	selp.u32 	%r3184, 1, 0, %p2071;
	selp.b32 	%r3185, %r3183, %r3182, %p2071;
	cvt.u16.u32 	%rs11448, %r3185;
	st.local.u16 	[%rd16+68], %rs11448;
	cvt.u32.u16 	%r3186, %rs11375;
	ld.local.u16 	%r3187, [%rd17+66];
	add.s32 	%r3188, %r3184, %r3186;
	add.s32 	%r3189, %r3188, %r3187;
	setp.gt.u32 	%p2072, %r3189, 9999;
	add.s32 	%r3190, %r3189, 55536;
	selp.u32 	%r3191, 1, 0, %p2072;
	selp.b32 	%r3192, %r3190, %r3189, %p2072;
	cvt.u16.u32 	%rs11449, %r3192;
	st.local.u16 	[%rd16+66], %rs11449;
	cvt.u32.u16 	%r3193, %rs11376;
	ld.local.u16 	%r3194, [%rd17+64];
	add.s32 	%r3195, %r3191, %r3193;
	add.s32 	%r3196, %r3195, %r3194;
	setp.gt.u32 	%p2073, %r3196, 9999;
	add.s32 	%r3197, %r3196, 55536;
	selp.u32 	%r3198, 1, 0, %p2073;
	selp.b32 	%r3199, %r3197, %r3196, %p2073;
	cvt.u16.u32 	%rs11450, %r3199;
	st.local.u16 	[%rd16+64], %rs11450;
	cvt.u32.u16 	%r3200, %rs11377;
	ld.local.u16 	%r3201, [%rd17+62];
	add.s32 	%r3202, %r3198, %r3200;
	add.s32 	%r3203, %r3202, %r3201;
	setp.gt.u32 	%p2074, %r3203, 9999;
	add.s32 	%r3204, %r3203, 55536;
	selp.u32 	%r3205, 1, 0, %p2074;
	selp.b32 	%r3206, %r3204, %r3203, %p2074;
	cvt.u16.u32 	%rs11451, %r3206;
	st.local.u16 	[%rd16+62], %rs11451;
	cvt.u32.u16 	%r3207, %rs11378;
	ld.local.u16 	%r3208, [%rd17+60];
	add.s32 	%r3209, %r3205, %r3207;
	add.s32 	%r3210, %r3209, %r3208;
	setp.gt.u32 	%p2075, %r3210, 9999;
	add.s32 	%r3211, %r3210, 55536;
	selp.u32 	%r3212, 1, 0, %p2075;
	selp.b32 	%r3213, %r3211, %r3210, %p2075;
	cvt.u16.u32 	%rs11452, %r3213;
	st.local.u16 	[%rd16+60], %rs11452;
	cvt.u32.u16 	%r3214, %rs11379;
	ld.local.u16 	%r3215, [%rd17+58];
	add.s32 	%r3216, %r3212, %r3214;
	add.s32 	%r3217, %r3216, %r3215;
	setp.gt.u32 	%p2076, %r3217, 9999;
	add.s32 	%r3218, %r3217, 55536;
	selp.u32 	%r3219, 1, 0, %p2076;
	selp.b32 	%r3220, %r3218, %r3217, %p2076;
	cvt.u16.u32 	%rs11453, %r3220;
	st.local.u16 	[%rd16+58], %rs11453;
	cvt.u32.u16 	%r3221, %rs11380;
	ld.local.u16 	%r3222, [%rd17+56];
	add.s32 	%r3223, %r3219, %r3221;
	add.s32 	%r3224, %r3223, %r3222;
	setp.gt.u32 	%p2077, %r3224, 9999;
	add.s32 	%r3225, %r3224, 55536;
	selp.u32 	%r3226, 1, 0, %p2077;
	selp.b32 	%r3227, %r3225, %r3224, %p2077;
	cvt.u16.u32 	%rs11454, %r3227;
	st.local.u16 	[%rd16+56], %rs11454;
	cvt.u32.u16 	%r3228, %rs11381;
	ld.local.u16 	%r3229, [%rd17+54];
	add.s32 	%r3230, %r3226, %r3228;
	add.s32 	%r3231, %r3230, %r3229;
	setp.gt.u32 	%p2078, %r3231, 9999;
	add.s32 	%r3232, %r3231, 55536;
	selp.u32 	%r3233, 1, 0, %p2078;
	selp.b32 	%r3234, %r3232, %r3231, %p2078;
	cvt.u16.u32 	%rs11455, %r3234;
	st.local.u16 	[%rd16+54], %rs11455;
	cvt.u32.u16 	%r3235, %rs11382;
	ld.local.u16 	%r3236, [%rd17+52];
	add.s32 	%r3237, %r3233, %r3235;
	add.s32 	%r3238, %r3237, %r3236;
	setp.gt.u32 	%p2079, %r3238, 9999;
	add.s32 	%r3239, %r3238, 55536;
	selp.u32 	%r3240, 1, 0, %p2079;
	selp.b32 	%r3241, %r3239, %r3238, %p2079;
	cvt.u16.u32 	%rs11456, %r3241;
	st.local.u16 	[%rd16+52], %rs11456;
	cvt.u32.u16 	%r3242, %rs11383;
	ld.local.u16 	%r3243, [%rd17+50];
	add.s32 	%r3244, %r3240, %r3242;
	add.s32 	%r3245, %r3244, %r3243;
	setp.gt.u32 	%p2080, %r3245, 9999;
	add.s32 	%r3246, %r3245, 55536;
	selp.u32 	%r3247, 1, 0, %p2080;
	selp.b32 	%r3248, %r3246, %r3245, %p2080;
	cvt.u16.u32 	%rs11457, %r3248;
	st.local.u16 	[%rd16+50], %rs11457;
	cvt.u32.u16 	%r3249, %rs11384;
	ld.local.u16 	%r3250, [%rd17+48];
	add.s32 	%r3251, %r3247, %r3249;
	add.s32 	%r3252, %r3251, %r3250;
	setp.gt.u32 	%p2081, %r3252, 9999;
	add.s32 	%r3253, %r3252, 55536;
	selp.u32 	%r3254, 1, 0, %p2081;
	selp.b32 	%r3255, %r3253, %r3252, %p2081;
	cvt.u16.u32 	%rs11458, %r3255;
	st.local.u16 	[%rd16+48], %rs11458;
	cvt.u32.u16 	%r3256, %rs11385;
	ld.local.u16 	%r3257, [%rd17+46];
	add.s32 	%r3258, %r3254, %r3256;
	add.s32 	%r3259, %r3258, %r3257;
	setp.gt.u32 	%p2082, %r3259, 9999;
	add.s32 	%r3260, %r3259, 55536;
	selp.u32 	%r3261, 1, 0, %p2082;
	selp.b32 	%r3262, %r3260, %r3259, %p2082;
	cvt.u16.u32 	%rs11459, %r3262;
	st.local.u16 	[%rd16+46], %rs11459;
	cvt.u32.u16 	%r3263, %rs11386;
	ld.local.u16 	%r3264, [%rd17+44];
	add.s32 	%r3265, %r3261, %r3263;
	add.s32 	%r3266, %r3265, %r3264;
	setp.gt.u32 	%p2083, %r3266, 9999;
	add.s32 	%r3267, %r3266, 55536;
	selp.u32 	%r3268, 1, 0, %p2083;
	selp.b32 	%r3269, %r3267, %r3266, %p2083;
	cvt.u16.u32 	%rs11460, %r3269;
	st.local.u16 	[%rd16+44], %rs11460;
	cvt.u32.u16 	%r3270, %rs11387;
	ld.local.u16 	%r3271, [%rd17+42];
	add.s32 	%r3272, %r3268, %r3270;
	add.s32 	%r3273, %r3272, %r3271;
	setp.gt.u32 	%p2084, %r3273, 9999;
	add.s32 	%r3274, %r3273, 55536;
	selp.u32 	%r3275, 1, 0, %p2084;
	selp.b32 	%r3276, %r3274, %r3273, %p2084;
	cvt.u16.u32 	%rs11461, %r3276;
	st.local.u16 	[%rd16+42], %rs11461;
	cvt.u32.u16 	%r3277, %rs11388;
	ld.local.u16 	%r3278, [%rd17+40];
	add.s32 	%r3279, %r3275, %r3277;
	add.s32 	%r3280, %r3279, %r3278;
	setp.gt.u32 	%p2085, %r3280, 9999;
	add.s32 	%r3281, %r3280, 55536;
	selp.u32 	%r3282, 1, 0, %p2085;
	selp.b32 	%r3283, %r3281, %r3280, %p2085;
	cvt.u16.u32 	%rs11462, %r3283;
	st.local.u16 	[%rd16+40], %rs11462;
	cvt.u32.u16 	%r3284, %rs11389;
	ld.local.u16 	%r3285, [%rd17+38];
	add.s32 	%r3286, %r3282, %r3284;
	add.s32 	%r3287, %r3286, %r3285;
	setp.gt.u32 	%p2086, %r3287, 9999;
	add.s32 	%r3288, %r3287, 55536;
	selp.u32 	%r3289, 1, 0, %p2086;
	selp.b32 	%r3290, %r3288, %r3287, %p2086;
	cvt.u16.u32 	%rs11463, %r3290;
	st.local.u16 	[%rd16+38], %rs11463;
	cvt.u32.u16 	%r3291, %rs11390;
	ld.local.u16 	%r3292, [%rd17+36];
	add.s32 	%r3293, %r3289, %r3291;
	add.s32 	%r3294, %r3293, %r3292;
	setp.gt.u32 	%p2087, %r3294, 9999;
	add.s32 	%r3295, %r3294, 55536;
	selp.u32 	%r3296, 1, 0, %p2087;
	selp.b32 	%r3297, %r3295, %r3294, %p2087;
	cvt.u16.u32 	%rs11464, %r3297;
	st.local.u16 	[%rd16+36], %rs11464;
	cvt.u32.u16 	%r3298, %rs11391;
	ld.local.u16 	%r3299, [%rd17+34];
	add.s32 	%r3300, %r3296, %r3298;
	add.s32 	%r3301, %r3300, %r3299;
	setp.gt.u32 	%p2088, %r3301, 9999;
	add.s32 	%r3302, %r3301, 55536;
	selp.u32 	%r3303, 1, 0, %p2088;
	selp.b32 	%r3304, %r3302, %r3301, %p2088;
	cvt.u16.u32 	%rs11465, %r3304;
	st.local.u16 	[%rd16+34], %rs11465;
	cvt.u32.u16 	%r3305, %rs11392;
	ld.local.u16 	%r3306, [%rd17+32];
	add.s32 	%r3307, %r3303, %r3305;
	add.s32 	%r3308, %r3307, %r3306;
	setp.gt.u32 	%p2089, %r3308, 9999;
	add.s32 	%r3309, %r3308, 55536;
	selp.u32 	%r3310, 1, 0, %p2089;
	selp.b32 	%r3311, %r3309, %r3308, %p2089;
	cvt.u16.u32 	%rs11466, %r3311;
	st.local.u16 	[%rd16+32], %rs11466;
	cvt.u32.u16 	%r3312, %rs11393;
	ld.local.u16 	%r3313, [%rd17+30];
	add.s32 	%r3314, %r3310, %r3312;
	add.s32 	%r3315, %r3314, %r3313;
	setp.gt.u32 	%p2090, %r3315, 9999;
	add.s32 	%r3316, %r3315, 55536;
	selp.u32 	%r3317, 1, 0, %p2090;
	selp.b32 	%r3318, %r3316, %r3315, %p2090;
	cvt.u16.u32 	%rs11467, %r3318;
	st.local.u16 	[%rd16+30], %rs11467;
	cvt.u32.u16 	%r3319, %rs11394;
	ld.local.u16 	%r3320, [%rd17+28];
	add.s32 	%r3321, %r3317, %r3319;
	add.s32 	%r3322, %r3321, %r3320;
	setp.gt.u32 	%p2091, %r3322, 9999;
	add.s32 	%r3323, %r3322, 55536;
	selp.u32 	%r3324, 1, 0, %p2091;
	selp.b32 	%r3325, %r3323, %r3322, %p2091;
	cvt.u16.u32 	%rs11468, %r3325;
	st.local.u16 	[%rd16+28], %rs11468;
	cvt.u32.u16 	%r3326, %rs11395;
	ld.local.u16 	%r3327, [%rd17+26];
	add.s32 	%r3328, %r3324, %r3326;
	add.s32 	%r3329, %r3328, %r3327;
	setp.gt.u32 	%p2092, %r3329, 9999;
	add.s32 	%r3330, %r3329, 55536;
	selp.u32 	%r3331, 1, 0, %p2092;
	selp.b32 	%r3332, %r3330, %r3329, %p2092;
	cvt.u16.u32 	%rs11469, %r3332;
	st.local.u16 	[%rd16+26], %rs11469;
	cvt.u32.u16 	%r3333, %rs11396;
	ld.local.u16 	%r3334, [%rd17+24];
	add.s32 	%r3335, %r3331, %r3333;
	add.s32 	%r3336, %r3335, %r3334;
	setp.gt.u32 	%p2093, %r3336, 9999;
	add.s32 	%r3337, %r3336, 55536;
	selp.u32 	%r3338, 1, 0, %p2093;
	selp.b32 	%r3339, %r3337, %r3336, %p2093;
	cvt.u16.u32 	%rs11470, %r3339;
	st.local.u16 	[%rd16+24], %rs11470;
	cvt.u32.u16 	%r3340, %rs11397;
	ld.local.u16 	%r3341, [%rd17+22];
	add.s32 	%r3342, %r3338, %r3340;
	add.s32 	%r3343, %r3342, %r3341;
	setp.gt.u32 	%p2094, %r3343, 9999;
	add.s32 	%r3344, %r3343, 55536;
	selp.u32 	%r3345, 1, 0, %p2094;
	selp.b32 	%r3346, %r3344, %r3343, %p2094;
	cvt.u16.u32 	%rs11471, %r3346;
	st.local.u16 	[%rd16+22], %rs11471;
	cvt.u32.u16 	%r3347, %rs11398;
	ld.local.u16 	%r3348, [%rd17+20];
	add.s32 	%r3349, %r3345, %r3347;
	add.s32 	%r3350, %r3349, %r3348;
	setp.gt.u32 	%p2095, %r3350, 9999;
	add.s32 	%r3351, %r3350, 55536;
	selp.u32 	%r3352, 1, 0, %p2095;
	selp.b32 	%r3353, %r3351, %r3350, %p2095;
	cvt.u16.u32 	%rs11472, %r3353;
	st.local.u16 	[%rd16+20], %rs11472;
	cvt.u32.u16 	%r3354, %rs11399;
	ld.local.u16 	%r3355, [%rd17+18];
	add.s32 	%r3356, %r3352, %r3354;
	add.s32 	%r3357, %r3356, %r3355;
	setp.gt.u32 	%p2096, %r3357, 9999;
	add.s32 	%r3358, %r3357, 55536;
	selp.u32 	%r3359, 1, 0, %p2096;
	selp.b32 	%r3360, %r3358, %r3357, %p2096;
	cvt.u16.u32 	%rs11473, %r3360;
	st.local.u16 	[%rd16+18], %rs11473;
	cvt.u32.u16 	%r3361, %rs11400;
	ld.local.u16 	%r3362, [%rd17+16];
	add.s32 	%r3363, %r3359, %r3361;
	add.s32 	%r3364, %r3363, %r3362;
	setp.gt.u32 	%p2097, %r3364, 9999;
	add.s32 	%r3365, %r3364, 55536;
	selp.u32 	%r3366, 1, 0, %p2097;
	selp.b32 	%r3367, %r3365, %r3364, %p2097;
	cvt.u16.u32 	%rs11474, %r3367;
	st.local.u16 	[%rd16+16], %rs11474;
	cvt.u32.u16 	%r3368, %rs11401;
	ld.local.u16 	%r3369, [%rd17+14];
	add.s32 	%r3370, %r3366, %r3368;
	add.s32 	%r3371, %r3370, %r3369;
	setp.gt.u32 	%p2098, %r3371, 9999;
	add.s32 	%r3372, %r3371, 55536;
	selp.u32 	%r3373, 1, 0, %p2098;
	selp.b32 	%r3374, %r3372, %r3371, %p2098;
	cvt.u16.u32 	%rs11475, %r3374;
	st.local.u16 	[%rd16+14], %rs11475;
	cvt.u32.u16 	%r3375, %rs11402;
	ld.local.u16 	%r3376, [%rd17+12];
	add.s32 	%r3377, %r3373, %r3375;
	add.s32 	%r3378, %r3377, %r3376;
	setp.gt.u32 	%p2099, %r3378, 9999;
	add.s32 	%r3379, %r3378, 55536;
	selp.u32 	%r3380, 1, 0, %p2099;
	selp.b32 	%r3381, %r3379, %r3378, %p2099;
	cvt.u16.u32 	%rs11476, %r3381;
	st.local.u16 	[%rd16+12], %rs11476;
	cvt.u32.u16 	%r3382, %rs11403;
	ld.local.u16 	%r3383, [%rd17+10];
	add.s32 	%r3384, %r3380, %r3382;
	add.s32 	%r3385, %r3384, %r3383;
	setp.gt.u32 	%p2100, %r3385, 9999;
	add.s32 	%r3386, %r3385, 55536;
	selp.u32 	%r3387, 1, 0, %p2100;
	selp.b32 	%r3388, %r3386, %r3385, %p2100;
	cvt.u16.u32 	%rs11477, %r3388;
	st.local.u16 	[%rd16+10], %rs11477;
	cvt.u32.u16 	%r3389, %rs11404;
	ld.local.u16 	%r3390, [%rd17+8];
	add.s32 	%r3391, %r3387, %r3389;
	add.s32 	%r3392, %r3391, %r3390;
	setp.gt.u32 	%p2101, %r3392, 9999;
	add.s32 	%r3393, %r3392, 55536;
	selp.u32 	%r3394, 1, 0, %p2101;
	selp.b32 	%r3395, %r3393, %r3392, %p2101;
	cvt.u16.u32 	%rs11478, %r3395;
	st.local.u16 	[%rd16+8], %rs11478;
	cvt.u32.u16 	%r3396, %rs11405;
	ld.local.u16 	%r3397, [%rd17+6];
	add.s32 	%r3398, %r3394, %r3396;
	add.s32 	%r3399, %r3398, %r3397;
	setp.gt.u32 	%p2102, %r3399, 9999;
	add.s32 	%r3400, %r3399, 55536;
	selp.u32 	%r3401, 1, 0, %p2102;
	selp.b32 	%r3402, %r3400, %r3399, %p2102;
	cvt.u16.u32 	%rs11479, %r3402;
	st.local.u16 	[%rd16+6], %rs11479;
	cvt.u32.u16 	%r3403, %rs11406;
	ld.local.u16 	%r3404, [%rd17+4];
	add.s32 	%r3405, %r3401, %r3403;
	add.s32 	%r3406, %r3405, %r3404;
	setp.gt.u32 	%p2103, %r3406, 9999;
	add.s32 	%r3407, %r3406, 55536;
	selp.u32 	%r3408, 1, 0, %p2103;
	selp.b32 	%r3409, %r3407, %r3406, %p2103;
	cvt.u16.u32 	%rs11480, %r3409;
	st.local.u16 	[%rd16+4], %rs11480;
	cvt.u32.u16 	%r3410, %rs11407;
	cvt.u32.u16 	%r3411, %rs7573;
	add.s32 	%r3412, %r3408, %r3410;
	add.s32 	%r3413, %r3412, %r3411;
	setp.gt.u32 	%p2104, %r3413, 9999;
	add.s32 	%r3414, %r3413, 55536;
	selp.b32 	%r3415, %r3414, %r3413, %p2104;
	cvt.u16.u32 	%rs11481, %r3415;
	st.local.u16 	[%rd16+2], %rs11481;
$L__BB0_634:
	add.s32 	%r12737, %r12737, -1;
	setp.gt.s32 	%p2105, %r12737, %r83;
	mov.u16 	%rs11359, %rs11433;
	mov.u16 	%rs11360, %rs11434;
	mov.u16 	%rs11361, %rs11435;
	mov.u16 	%rs11362, %rs11436;
	mov.u16 	%rs11363, %rs11437;
	mov.u16 	%rs11364, %rs11438;
	mov.u16 	%rs11365, %rs11439;
	mov.u16 	%rs11366, %rs11440;
	mov.u16 	%rs11367, %rs11441;
	mov.u16 	%rs11368, %rs11442;
	mov.u16 	%rs11369, %rs11443;
	mov.u16 	%rs11370, %rs11444;
	mov.u16 	%rs11371, %rs11445;
	mov.u16 	%rs11372, %rs11446;
	mov.u16 	%rs11373, %rs11447;
	mov.u16 	%rs11374, %rs11448;
	mov.u16 	%rs11375, %rs11449;
	mov.u16 	%rs11376, %rs11450;
	mov.u16 	%rs11377, %rs11451;
	mov.u16 	%rs11378, %rs11452;
	mov.u16 	%rs11379, %rs11453;
	mov.u16 	%rs11380, %rs11454;
	mov.u16 	%rs11381, %rs11455;
	mov.u16 	%rs11382, %rs11456;
	mov.u16 	%rs11383, %rs11457;
	mov.u16 	%rs11384, %rs11458;
	mov.u16 	%rs11385, %rs11459;
	mov.u16 	%rs11386, %rs11460;
	mov.u16 	%rs11387, %rs11461;
	mov.u16 	%rs11388, %rs11462;
	mov.u16 	%rs11389, %rs11463;
	mov.u16 	%rs11390, %rs11464;
	mov.u16 	%rs11391, %rs11465;
	mov.u16 	%rs11392, %rs11466;
	mov.u16 	%rs11393, %rs11467;
	mov.u16 	%rs11394, %rs11468;
	mov.u16 	%rs11395, %rs11469;
	mov.u16 	%rs11396, %rs11470;
	mov.u16 	%rs11397, %rs11471;
	mov.u16 	%rs11398, %rs11472;
	mov.u16 	%rs11399, %rs11473;
	mov.u16 	%rs11400, %rs11474;
	mov.u16 	%rs11401, %rs11475;
	mov.u16 	%rs11402, %rs11476;
	mov.u16 	%rs11403, %rs11477;
	mov.u16 	%rs11404, %rs11478;
	mov.u16 	%rs11405, %rs11479;
	mov.u16 	%rs11406, %rs11480;
	mov.u16 	%rs11407, %rs11481;
	mov.u16 	%rs11408, %rs11432;
	@%p2105 bra 	$L__BB0_492;
	setp.eq.s16 	%p2106, %rs27, 0;
	setp.eq.s16 	%p2107, %rs53, 0;
	xor.pred  	%p2108, %p2106, %p2107;
	not.pred 	%p10081, %p2108;
	selp.u16 	%rs7673, 1, 0, %p10081;
	st.local.u8 	[%rd16], %rs7673;
$L__BB0_636:
	selp.u16 	%rs11576, 1, 0, %p10081;
	add.s32 	%r122, %r12718, %r12717;
	st.local.u8 	[%rd9], %rs11576;
	mul.wide.s32 	%rd1125, %r122, 2;
	add.s64 	%rd1126, %rd16, %rd1125;
	ld.local.u16 	%rs685, [%rd1126+2];
	st.local.u16 	[%rd9+2], %rs685;
	ld.local.u16 	%rs709, [%rd1126+4];
	st.local.u16 	[%rd9+4], %rs709;
	setp.gt.s32 	%p2497, %r122, 47;
	mov.b16 	%rs708, 0;
	@%p2497 bra 	$L__BB0_638;
	add.s32 	%r3852, %r122, 2;
	mul.wide.u32 	%rd1127, %r3852, 2;
	add.s64 	%rd1128, %rd16, %rd1127;
	ld.local.u16 	%rs708, [%rd1128+2];
$L__BB0_638:
	st.local.u16 	[%rd114], %rs708;
	setp.gt.s32 	%p2498, %r122, 46;
	mov.b16 	%rs707, 0;
	@%p2498 bra 	$L__BB0_640;
	add.s32 	%r3853, %r122, 3;
	mul.wide.u32 	%rd1129, %r3853, 2;
	add.s64 	%rd1130, %rd16, %rd1129;
	ld.local.u16 	%rs707, [%rd1130+2];
$L__BB0_640:
	st.local.u16 	[%rd64], %rs707;
	setp.gt.s32 	%p2499, %r122, 45;
	mov.b16 	%rs706, 0;
	@%p2499 bra 	$L__BB0_642;
	add.s32 	%r3854, %r122, 4;
	mul.wide.u32 	%rd1131, %r3854, 2;
	add.s64 	%rd1132, %rd16, %rd1131;
	ld.local.u16 	%rs706, [%rd1132+2];
$L__BB0_642:
	st.local.u16 	[%rd101], %rs706;
	setp.gt.s32 	%p2500, %r122, 44;
	mov.b16 	%rs705, 0;
	@%p2500 bra 	$L__BB0_644;
	add.s32 	%r3855, %r122, 5;
	mul.wide.u32 	%rd1133, %r3855, 2;
	add.s64 	%rd1134, %rd16, %rd1133;
	ld.local.u16 	%rs705, [%rd1134+2];
$L__BB0_644:
	st.local.u16 	[%rd65], %rs705;
	setp.gt.s32 	%p2501, %r122, 43;
	mov.b16 	%rs704, 0;
	@%p2501 bra 	$L__BB0_646;
	add.s32 	%r3856, %r122, 6;
	mul.wide.u32 	%rd1135, %r3856, 2;
	add.s64 	%rd1136, %rd16, %rd1135;
	ld.local.u16 	%rs704, [%rd1136+2];
$L__BB0_646:
	st.local.u16 	[%rd102], %rs704;
	setp.gt.s32 	%p2502, %r122, 42;
	mov.b16 	%rs703, 0;
	@%p2502 bra 	$L__BB0_648;
	add.s32 	%r3857, %r122, 7;
	mul.wide.u32 	%rd1137, %r3857, 2;
	add.s64 	%rd1138, %rd16, %rd1137;
	ld.local.u16 	%rs703, [%rd1138+2];
$L__BB0_648:
	st.local.u16 	[%rd66], %rs703;
	setp.gt.s32 	%p2503, %r122, 41;
	mov.b16 	%rs702, 0;
	@%p2503 bra 	$L__BB0_650;
	add.s32 	%r3858, %r122, 8;
	mul.wide.u32 	%rd1139, %r3858, 2;
	add.s64 	%rd1140, %rd16, %rd1139;
	ld.local.u16 	%rs702, [%rd1140+2];
$L__BB0_650:
	st.local.u16 	[%rd103], %rs702;
	setp.gt.s32 	%p2504, %r122, 40;
	mov.b16 	%rs701, 0;
	@%p2504 bra 	$L__BB0_652;
	add.s32 	%r3859, %r122, 9;
	mul.wide.u32 	%rd1141, %r3859, 2;
	add.s64 	%rd1142, %rd16, %rd1141;
	ld.local.u16 	%rs701, [%rd1142+2];
$L__BB0_652:
	st.local.u16 	[%rd67], %rs701;
	setp.gt.s32 	%p2505, %r122, 39;
	mov.b16 	%rs700, 0;
	@%p2505 bra 	$L__BB0_654;
	add.s32 	%r3860, %r122, 10;
	mul.wide.u32 	%rd1143, %r3860, 2;
	add.s64 	%rd1144, %rd16, %rd1143;
	ld.local.u16 	%rs700, [%rd1144+2];
$L__BB0_654:
	st.local.u16 	[%rd104], %rs700;
	setp.gt.s32 	%p2506, %r122, 38;
	mov.b16 	%rs699, 0;
	@%p2506 bra 	$L__BB0_656;
	add.s32 	%r3861, %r122, 11;
	mul.wide.u32 	%rd1145, %r3861, 2;
	add.s64 	%rd1146, %rd16, %rd1145;
	ld.local.u16 	%rs699, [%rd1146+2];
$L__BB0_656:
	st.local.u16 	[%rd95], %rs699;
	setp.gt.s32 	%p2507, %r122, 37;
	mov.b16 	%rs698, 0;
	@%p2507 bra 	$L__BB0_658;
	add.s32 	%r3862, %r122, 12;
	mul.wide.u32 	%rd1147, %r3862, 2;
	add.s64 	%rd1148, %rd16, %rd1147;
	ld.local.u16 	%rs698, [%rd1148+2];
$L__BB0_658:
	st.local.u16 	[%rd105], %rs698;
	setp.gt.s32 	%p2508, %r122, 36;
	mov.b16 	%rs697, 0;
	@%p2508 bra 	$L__BB0_660;
	add.s32 	%r3863, %r122, 13;
	mul.wide.u32 	%rd1149, %r3863, 2;
	add.s64 	%rd1150, %rd16, %rd1149;
	ld.local.u16 	%rs697, [%rd1150+2];
$L__BB0_660:
	st.local.u16 	[%rd96], %rs697;
	setp.gt.s32 	%p2509, %r122, 35;
	mov.b16 	%rs696, 0;
	@%p2509 bra 	$L__BB0_662;
	add.s32 	%r3864, %r122, 14;
	mul.wide.u32 	%rd1151, %r3864, 2;
	add.s64 	%rd1152, %rd16, %rd1151;
	ld.local.u16 	%rs696, [%rd1152+2];
$L__BB0_662:
	st.local.u16 	[%rd106], %rs696;
	setp.gt.s32 	%p2510, %r122, 34;
	mov.b16 	%rs695, 0;
	@%p2510 bra 	$L__BB0_664;
	add.s32 	%r3865, %r122, 15;
	mul.wide.u32 	%rd1153, %r3865, 2;
	add.s64 	%rd1154, %rd16, %rd1153;
	ld.local.u16 	%rs695, [%rd1154+2];
$L__BB0_664:
	st.local.u16 	[%rd97], %rs695;
	setp.gt.s32 	%p2511, %r122, 33;
	mov.b16 	%rs694, 0;
	@%p2511 bra 	$L__BB0_666;
	add.s32 	%r3866, %r122, 16;
	mul.wide.u32 	%rd1155, %r3866, 2;
	add.s64 	%rd1156, %rd16, %rd1155;
	ld.local.u16 	%rs694, [%rd1156+2];
$L__BB0_666:
	st.local.u16 	[%rd107], %rs694;
	setp.gt.s32 	%p2512, %r122, 32;
	mov.b16 	%rs693, 0;
	@%p2512 bra 	$L__BB0_668;
	add.s32 	%r3867, %r122, 17;
	mul.wide.u32 	%rd1157, %r3867, 2;
	add.s64 	%rd1158, %rd16, %rd1157;
	ld.local.u16 	%rs693, [%rd1158+2];
$L__BB0_668:
	st.local.u16 	[%rd98], %rs693;
	setp.gt.s32 	%p2513, %r122, 31;
	mov.b16 	%rs692, 0;
	@%p2513 bra 	$L__BB0_670;
	add.s32 	%r3868, %r122, 18;
	mul.wide.u32 	%rd1159, %r3868, 2;
	add.s64 	%rd1160, %rd16, %rd1159;
	ld.local.u16 	%rs692, [%rd1160+2];
$L__BB0_670:
	st.local.u16 	[%rd109], %rs692;
	setp.gt.s32 	%p2514, %r122, 30;
	mov.b16 	%rs691, 0;
	@%p2514 bra 	$L__BB0_672;
	add.s32 	%r3869, %r122, 19;
	mul.wide.u32 	%rd1161, %r3869, 2;
	add.s64 	%rd1162, %rd16, %rd1161;
	ld.local.u16 	%rs691, [%rd1162+2];
$L__BB0_672:
	st.local.u16 	[%rd99], %rs691;
	setp.gt.s32 	%p2515, %r122, 29;
	mov.b16 	%rs690, 0;
	@%p2515 bra 	$L__BB0_674;
	add.s32 	%r3870, %r122, 20;
	mul.wide.u32 	%rd1163, %r3870, 2;
	add.s64 	%rd1164, %rd16, %rd1163;
	ld.local.u16 	%rs690, [%rd1164+2];
$L__BB0_674:
	st.local.u16 	[%rd110], %rs690;
	setp.gt.s32 	%p2516, %r122, 28;
	mov.b16 	%rs689, 0;
	@%p2516 bra 	$L__BB0_676;
	add.s32 	%r3871, %r122, 21;
	mul.wide.u32 	%rd1165, %r3871, 2;
	add.s64 	%rd1166, %rd16, %rd1165;
	ld.local.u16 	%rs689, [%rd1166+2];
$L__BB0_676:
	st.local.u16 	[%rd100], %rs689;
	setp.gt.s32 	%p2517, %r122, 27;
	mov.b16 	%rs688, 0;
	@%p2517 bra 	$L__BB0_678;
	add.s32 	%r3872, %r122, 22;
	mul.wide.u32 	%rd1167, %r3872, 2;
	add.s64 	%rd1168, %rd16, %rd1167;
	ld.local.u16 	%rs688, [%rd1168+2];
$L__BB0_678:
	st.local.u16 	[%rd111], %rs688;
	setp.gt.s32 	%p2518, %r122, 26;
	mov.b16 	%rs687, 0;
	@%p2518 bra 	$L__BB0_680;
	add.s32 	%r3873, %r122, 23;
	mul.wide.u32 	%rd1169, %r3873, 2;
	add.s64 	%rd1170, %rd16, %rd1169;
	ld.local.u16 	%rs687, [%rd1170+2];
$L__BB0_680:
	st.local.u16 	[%rd108], %rs687;
	setp.gt.s32 	%p2519, %r122, 25;
	mov.b16 	%rs686, 0;
	@%p2519 bra 	$L__BB0_682;
	add.s32 	%r3874, %r122, 24;
	mul.wide.u32 	%rd1171, %r3874, 2;
	add.s64 	%rd1172, %rd16, %rd1171;
	ld.local.u16 	%rs686, [%rd1172+2];
$L__BB0_682:
	st.local.u16 	[%rd9+50], %rs686;
	ld.local.u32 	%r3876, [%rd2+52];
	ld.local.u32 	%r3877, [%rd5+52];
	add.s32 	%r128, %r3877, %r3876;
	st.local.u32 	[%rd9+52], %r128;
	setp.ne.s16 	%p2520, %rs685, 0;
	mov.b32 	%r12751, 0;
	@%p2520 bra 	$L__BB0_707;
	setp.ne.s16 	%p2521, %rs709, 0;
	mov.b32 	%r12751, 1;
	@%p2521 bra 	$L__BB0_707;
	setp.ne.s16 	%p2522, %rs708, 0;
	mov.b32 	%r12751, 2;
	@%p2522 bra 	$L__BB0_707;
	setp.ne.s16 	%p2523, %rs707, 0;
	mov.b32 	%r12751, 3;
	@%p2523 bra 	$L__BB0_707;
	setp.ne.s16 	%p2524, %rs706, 0;
	mov.b32 	%r12751, 4;
	@%p2524 bra 	$L__BB0_707;
	setp.ne.s16 	%p2525, %rs705, 0;
	mov.b32 	%r12751, 5;
	@%p2525 bra 	$L__BB0_707;
	setp.ne.s16 	%p2526, %rs704, 0;
	mov.b32 	%r12751, 6;
	@%p2526 bra 	$L__BB0_707;
	setp.ne.s16 	%p2527, %rs703, 0;
	mov.b32 	%r12751, 7;
	@%p2527 bra 	$L__BB0_707;
	setp.ne.s16 	%p2528, %rs702, 0;
	mov.b32 	%r12751, 8;
	@%p2528 bra 	$L__BB0_707;
	setp.ne.s16 	%p2529, %rs701, 0;
	mov.b32 	%r12751, 9;
	@%p2529 bra 	$L__BB0_707;
	setp.ne.s16 	%p2530, %rs700, 0;
	mov.b32 	%r12751, 10;
	@%p2530 bra 	$L__BB0_707;
	setp.ne.s16 	%p2531, %rs699, 0;
	mov.b32 	%r12751, 11;
	@%p2531 bra 	$L__BB0_707;
	setp.ne.s16 	%p2532, %rs698, 0;
	mov.b32 	%r12751, 12;
	@%p2532 bra 	$L__BB0_707;
	setp.ne.s16 	%p2533, %rs697, 0;
	mov.b32 	%r12751, 13;
	@%p2533 bra 	$L__BB0_707;
	setp.ne.s16 	%p2534, %rs696, 0;
	mov.b32 	%r12751, 14;
	@%p2534 bra 	$L__BB0_707;
	setp.ne.s16 	%p2535, %rs695, 0;
	mov.b32 	%r12751, 15;
	@%p2535 bra 	$L__BB0_707;
	setp.ne.s16 	%p2536, %rs694, 0;
	mov.b32 	%r12751, 16;
	@%p2536 bra 	$L__BB0_707;
	setp.ne.s16 	%p2537, %rs693, 0;
	mov.b32 	%r12751, 17;
	@%p2537 bra 	$L__BB0_707;
	setp.ne.s16 	%p2538, %rs692, 0;
	mov.b32 	%r12751, 18;
	@%p2538 bra 	$L__BB0_707;
	setp.ne.s16 	%p2539, %rs691, 0;
	mov.b32 	%r12751, 19;
	@%p2539 bra 	$L__BB0_707;
	setp.ne.s16 	%p2540, %rs690, 0;
	mov.b32 	%r12751, 20;
	@%p2540 bra 	$L__BB0_707;
	setp.ne.s16 	%p2541, %rs689, 0;
	mov.b32 	%r12751, 21;
	@%p2541 bra 	$L__BB0_707;
	setp.ne.s16 	%p2542, %rs688, 0;
	mov.b32 	%r12751, 22;
	@%p2542 bra 	$L__BB0_707;
	setp.ne.s16 	%p2543, %rs687, 0;
	mov.b32 	%r12751, 23;
	@%p2543 bra 	$L__BB0_707;
	mov.b32 	%r128, 0;
	st.local.u32 	[%rd9+52], %r128;
	mov.b16 	%rs11576, 1;
	st.local.u8 	[%rd9], %rs11576;
	mov.b16 	%rs685, 0;
	mov.u16 	%rs687, %rs685;
	mov.u16 	%rs688, %rs685;
	mov.u16 	%rs689, %rs685;
	mov.u16 	%rs690, %rs685;
	mov.u16 	%rs691, %rs685;
	mov.u16 	%rs692, %rs685;
	mov.u16 	%rs693, %rs685;
	mov.u16 	%rs694, %rs685;
	mov.u16 	%rs695, %rs685;
	mov.u16 	%rs696, %rs685;
	mov.u16 	%rs697, %rs685;
	mov.u16 	%rs698, %rs685;
	mov.u16 	%rs699, %rs685;
	mov.u16 	%rs700, %rs685;
	mov.u16 	%rs701, %rs685;
	mov.u16 	%rs702, %rs685;
	mov.u16 	%rs703, %rs685;
	mov.u16 	%rs704, %rs685;
	mov.u16 	%rs705, %rs685;
	mov.u16 	%rs706, %rs685;
	mov.u16 	%rs707, %rs685;
	mov.u16 	%rs708, %rs685;
	mov.u16 	%rs709, %rs685;
	bra.uni 	$L__BB0_751;
$L__BB0_707:
	min.s32 	%r125, %r12751, %r128;
	setp.lt.s32 	%p2544, %r125, 1;
	@%p2544 bra 	$L__BB0_751;
	mul.wide.u32 	%rd1173, %r125, 2;
	add.s64 	%rd219, %rd9, %rd1173;
	ld.local.u16 	%rs685, [%rd219+2];
	st.local.u16 	[%rd9+2], %rs685;
	ld.local.u16 	%rs709, [%rd219+4];
	st.local.u16 	[%rd9+4], %rs709;
	setp.gt.u32 	%p2545, %r125, 22;
	mov.b16 	%rs708, 0;
	@%p2545 bra 	$L__BB0_710;
	ld.local.u16 	%rs708, [%rd219+6];
$L__BB0_710:
	st.local.u16 	[%rd114], %rs708;
	setp.gt.u32 	%p2546, %r125, 21;
	mov.b16 	%rs707, 0;
	@%p2546 bra 	$L__BB0_712;
	ld.local.u16 	%rs707, [%rd219+8];
$L__BB0_712:
	st.local.u16 	[%rd64], %rs707;
	setp.gt.u32 	%p2547, %r125, 20;
	mov.b16 	%rs706, 0;
	@%p2547 bra 	$L__BB0_714;
	ld.local.u16 	%rs706, [%rd219+10];
$L__BB0_714:
	st.local.u16 	[%rd101], %rs706;
	setp.gt.u32 	%p2548, %r125, 19;
	mov.b16 	%rs705, 0;
	@%p2548 bra 	$L__BB0_716;
	ld.local.u16 	%rs705, [%rd219+12];
$L__BB0_716:
	st.local.u16 	[%rd65], %rs705;
	setp.gt.u32 	%p2549, %r125, 18;
	mov.b16 	%rs704, 0;
	@%p2549 bra 	$L__BB0_718;
	ld.local.u16 	%rs704, [%rd219+14];
$L__BB0_718:
	st.local.u16 	[%rd102], %rs704;
	setp.gt.u32 	%p2550, %r125, 17;
	mov.b16 	%rs703, 0;
	@%p2550 bra 	$L__BB0_720;
	ld.local.u16 	%rs703, [%rd219+16];
$L__BB0_720:
	st.local.u16 	[%rd66], %rs703;
	setp.gt.u32 	%p2551, %r125, 16;
	mov.b16 	%rs702, 0;
	@%p2551 bra 	$L__BB0_722;
	ld.local.u16 	%rs702, [%rd219+18];
$L__BB0_722:
	st.local.u16 	[%rd103], %rs702;
	setp.gt.u32 	%p2552, %r125, 15;
	mov.b16 	%rs701, 0;
	@%p2552 bra 	$L__BB0_724;
	ld.local.u16 	%rs701, [%rd219+20];
$L__BB0_724:
	st.local.u16 	[%rd67], %rs701;
	setp.gt.u32 	%p2553, %r125, 14;
	mov.b16 	%rs700, 0;
	@%p2553 bra 	$L__BB0_726;
	ld.local.u16 	%rs700, [%rd219+22];
$L__BB0_726:
	st.local.u16 	[%rd104], %rs700;
	setp.gt.u32 	%p2554, %r125, 13;
	mov.b16 	%rs699, 0;
	@%p2554 bra 	$L__BB0_728;
	ld.local.u16 	%rs699, [%rd219+24];
$L__BB0_728:
	st.local.u16 	[%rd95], %rs699;
	setp.gt.u32 	%p2555, %r125, 12;
	mov.b16 	%rs698, 0;
	@%p2555 bra 	$L__BB0_730;
	ld.local.u16 	%rs698, [%rd219+26];
$L__BB0_730:
	st.local.u16 	[%rd105], %rs698;
	setp.gt.u32 	%p2556, %r125, 11;
	mov.b16 	%rs697, 0;
	@%p2556 bra 	$L__BB0_732;
	ld.local.u16 	%rs697, [%rd219+28];
$L__BB0_732:
	st.local.u16 	[%rd96], %rs697;
	setp.gt.u32 	%p2557, %r125, 10;
	mov.b16 	%rs696, 0;
	@%p2557 bra 	$L__BB0_734;
	ld.local.u16 	%rs696, [%rd219+30];
$L__BB0_734:
	st.local.u16 	[%rd106], %rs696;
	setp.gt.u32 	%p2558, %r125, 9;
	mov.b16 	%rs695, 0;
	@%p2558 bra 	$L__BB0_736;
	ld.local.u16 	%rs695, [%rd219+32];
$L__BB0_736:
	st.local.u16 	[%rd97], %rs695;
	setp.gt.u32 	%p2559, %r125, 8;
	mov.b16 	%rs694, 0;
	@%p2559 bra 	$L__BB0_738;
	ld.local.u16 	%rs694, [%rd219+34];
$L__BB0_738:
	st.local.u16 	[%rd107], %rs694;
	setp.gt.u32 	%p2560, %r125, 7;
	mov.b16 	%rs693, 0;
	@%p2560 bra 	$L__BB0_740;
	ld.local.u16 	%rs693, [%rd219+36];
$L__BB0_740:
	st.local.u16 	[%rd98], %rs693;
	setp.gt.u32 	%p2561, %r125, 6;
	mov.b16 	%rs692, 0;
	@%p2561 bra 	$L__BB0_742;
	ld.local.u16 	%rs692, [%rd219+38];
$L__BB0_742:
	st.local.u16 	[%rd109], %rs692;
	setp.gt.u32 	%p2562, %r125, 5;
	mov.b16 	%rs691, 0;
	@%p2562 bra 	$L__BB0_744;
	ld.local.u16 	%rs691, [%rd219+40];
$L__BB0_744:
	st.local.u16 	[%rd99], %rs691;
	setp.gt.u32 	%p2563, %r125, 4;
	mov.b16 	%rs690, 0;
	@%p2563 bra 	$L__BB0_746;
	ld.local.u16 	%rs690, [%rd219+42];
$L__BB0_746:
	st.local.u16 	[%rd110], %rs690;
	setp.gt.u32 	%p2564, %r125, 3;
	mov.b16 	%rs689, 0;
	@%p2564 bra 	$L__BB0_748;
	ld.local.u16 	%rs689, [%rd219+44];
$L__BB0_748:
	st.local.u16 	[%rd100], %rs689;
	setp.gt.u32 	%p2565, %r125, 2;
	mov.b16 	%rs688, 0;
	@%p2565 bra 	$L__BB0_750;
	ld.local.u16 	%rs688, [%rd219+46];
$L__BB0_750:
	st.local.u16 	[%rd9+46], %rs688;
	setp.eq.s32 	%p2566, %r125, 1;
	selp.b16 	%rs687, %rs686, 0, %p2566;
	st.local.u16 	[%rd9+48], %rs687;
	sub.s32 	%r3901, %r128, %r125;
	max.s32 	%r128, %r3901, 0;
	st.local.u32 	[%rd9+52], %r128;
$L__BB0_751:
	ld.local.u8 	%rs683, [%rd2];
	ld.local.u8 	%rs7835, [%rd5];
	or.b16  	%rs7836, %rs683, %rs7835;
	and.b16  	%rs7837, %rs7836, 255;
	setp.ne.s16 	%p2567, %rs7837, 0;
	@%p2567 bra 	$L__BB0_753;
	mov.b16 	%rs11576, 1;
	st.local.u8 	[%rd9], %rs11576;
	bra.uni 	$L__BB0_755;
$L__BB0_753:
	setp.ne.s16 	%p2568, %rs7835, 0;
	setp.ne.s16 	%p2569, %rs683, 0;
	and.pred  	%p2570, %p2569, %p2568;
	@%p2570 bra 	$L__BB0_755;
	mov.b16 	%rs11576, 0;
	st.local.u8 	[%rd9], %rs11576;
$L__BB0_755:
	add.s64 	%rd220, %rd4, 4;
	add.s64 	%rd4276, %rd4, 2;
	add.s64 	%rd222, %rd9, 4;
	add.s64 	%rd4275, %rd9, 2;
	add.s64 	%rd224, %rd9, 50;
	add.s64 	%rd225, %rd4, 6;
	add.s64 	%rd226, %rd4, 10;
	add.s64 	%rd227, %rd4, 14;
	add.s64 	%rd228, %rd4, 18;
	add.s64 	%rd229, %rd4, 22;
	add.s64 	%rd230, %rd4, 26;
	add.s64 	%rd231, %rd4, 30;
	add.s64 	%rd232, %rd4, 34;
	add.s64 	%rd233, %rd4, 38;
	add.s64 	%rd234, %rd4, 42;
	add.s64 	%rd235, %rd4, 46;
	add.s64 	%rd236, %rd4, 50;
	ld.local.u8 	%rs711, [%rd4];
	setp.ne.s16 	%p2571, %rs711, 0;
	setp.eq.s16 	%p2572, %rs11576, 0;
	or.pred  	%p2573, %p2571, %p2572;
	@%p2573 bra 	$L__BB0_960;
	mov.b16 	%rs8009, 0;
	st.local.u16 	[%rd8+2], %rs8009;
	ld.local.u16 	%rs8010, [%rd4276];
	or.b16  	%rs8011, %rs685, %rs8010;
	or.b16  	%rs8012, %rs8011, %rs709;
	st.local.u16 	[%rd8+4], %rs8009;
	mov.pred 	%p10082, 0;
	setp.ne.s16 	%p2826, %rs8012, 0;
	@%p2826 bra 	$L__BB0_758;
	ld.local.u16 	%rs8013, [%rd220];
	setp.eq.s16 	%p10082, %rs8013, 0;
$L__BB0_758:
	mov.b16 	%rs8014, 0;
	st.local.u16 	[%rd8+6], %rs8014;
	setp.ne.s16 	%p2828, %rs708, 0;
	not.pred 	%p2829, %p10082;
	mov.pred 	%p10083, 0;
	or.pred  	%p2830, %p2829, %p2828;
	@%p2830 bra 	$L__BB0_760;
	ld.local.u16 	%rs8015, [%rd225];
	setp.eq.s16 	%p10083, %rs8015, 0;
$L__BB0_760:
	mov.b16 	%rs8016, 0;
	st.local.u16 	[%rd8+8], %rs8016;
	setp.ne.s16 	%p2832, %rs707, 0;
	not.pred 	%p2833, %p10083;
	mov.pred 	%p10084, 0;
	or.pred  	%p2834, %p2833, %p2832;
	@%p2834 bra 	$L__BB0_762;
	ld.local.u16 	%rs8017, [%rd28];
	setp.eq.s16 	%p10084, %rs8017, 0;
$L__BB0_762:
	mov.b16 	%rs8018, 0;
	st.local.u16 	[%rd8+10], %rs8018;
	setp.ne.s16 	%p2836, %rs706, 0;
	not.pred 	%p2837, %p10084;
	mov.pred 	%p10085, 0;
	or.pred  	%p2838, %p2837, %p2836;
	@%p2838 bra 	$L__BB0_764;
	ld.local.u16 	%rs8019, [%rd226];
	setp.eq.s16 	%p10085, %rs8019, 0;
$L__BB0_764:
	mov.b16 	%rs8020, 0;
	st.local.u16 	[%rd8+12], %rs8020;
	setp.ne.s16 	%p2840, %rs705, 0;
	not.pred 	%p2841, %p10085;
	mov.pred 	%p10086, 0;
	or.pred  	%p2842, %p2841, %p2840;
	@%p2842 bra 	$L__BB0_766;
	ld.local.u16 	%rs8021, [%rd29];
	setp.eq.s16 	%p10086, %rs8021, 0;
$L__BB0_766:
	mov.b16 	%rs8022, 0;
	st.local.u16 	[%rd8+14], %rs8022;
	setp.ne.s16 	%p2844, %rs704, 0;
	not.pred 	%p2845, %p10086;
	mov.pred 	%p10087, 0;
	or.pred  	%p2846, %p2845, %p2844;
	@%p2846 bra 	$L__BB0_768;
	ld.local.u16 	%rs8023, [%rd227];
	setp.eq.s16 	%p10087, %rs8023, 0;
$L__BB0_768:
	mov.b16 	%rs8024, 0;
	st.local.u16 	[%rd8+16], %rs8024;
	setp.ne.s16 	%p2848, %rs703, 0;
	not.pred 	%p2849, %p10087;
	mov.pred 	%p10088, 0;
	or.pred  	%p2850, %p2849, %p2848;
	@%p2850 bra 	$L__BB0_770;
	ld.local.u16 	%rs8025, [%rd30];
	setp.eq.s16 	%p10088, %rs8025, 0;
$L__BB0_770:
	mov.b16 	%rs8026, 0;
	st.local.u16 	[%rd8+18], %rs8026;
	setp.ne.s16 	%p2852, %rs702, 0;
	not.pred 	%p2853, %p10088;
	mov.pred 	%p10089, 0;
	or.pred  	%p2854, %p2853, %p2852;
	@%p2854 bra 	$L__BB0_772;
	ld.local.u16 	%rs8027, [%rd228];
	setp.eq.s16 	%p10089, %rs8027, 0;
$L__BB0_772:
	mov.b16 	%rs8028, 0;
	st.local.u16 	[%rd8+20], %rs8028;
	setp.ne.s16 	%p2856, %rs701, 0;
	not.pred 	%p2857, %p10089;
	mov.pred 	%p10090, 0;
	or.pred  	%p2858, %p2857, %p2856;
	@%p2858 bra 	$L__BB0_774;
	ld.local.u16 	%rs8029, [%rd31];
	setp.eq.s16 	%p10090, %rs8029, 0;
$L__BB0_774:
	mov.b16 	%rs8030, 0;
	st.local.u16 	[%rd8+22], %rs8030;
	setp.ne.s16 	%p2860, %rs700, 0;
	not.pred 	%p2861, %p10090;
	mov.pred 	%p10091, 0;
	or.pred  	%p2862, %p2861, %p2860;
	@%p2862 bra 	$L__BB0_776;
	ld.local.u16 	%rs8031, [%rd229];
	setp.eq.s16 	%p10091, %rs8031, 0;
$L__BB0_776:
	mov.b16 	%rs8032, 0;
	st.local.u16 	[%rd8+24], %rs8032;
	setp.ne.s16 	%p2864, %rs699, 0;
	not.pred 	%p2865, %p10091;
	mov.pred 	%p10092, 0;
	or.pred  	%p2866, %p2865, %p2864;
	@%p2866 bra 	$L__BB0_778;
	ld.local.u16 	%rs8033, [%rd32];
	setp.eq.s16 	%p10092, %rs8033, 0;
$L__BB0_778:
	mov.b16 	%rs8034, 0;
	st.local.u16 	[%rd8+26], %rs8034;
	setp.ne.s16 	%p2868, %rs698, 0;
	not.pred 	%p2869, %p10092;
	mov.pred 	%p10093, 0;
	or.pred  	%p2870, %p2869, %p2868;
	@%p2870 bra 	$L__BB0_780;
	ld.local.u16 	%rs8035, [%rd230];
	setp.eq.s16 	%p10093, %rs8035, 0;
$L__BB0_780:
	mov.b16 	%rs8036, 0;
	st.local.u16 	[%rd8+28], %rs8036;
	setp.ne.s16 	%p2872, %rs697, 0;
	not.pred 	%p2873, %p10093;
	mov.pred 	%p10094, 0;
	or.pred  	%p2874, %p2873, %p2872;
	@%p2874 bra 	$L__BB0_782;
	ld.local.u16 	%rs8037, [%rd33];
	setp.eq.s16 	%p10094, %rs8037, 0;
$L__BB0_782:
	mov.b16 	%rs8038, 0;
	st.local.u16 	[%rd8+30], %rs8038;
	setp.ne.s16 	%p2876, %rs696, 0;
	not.pred 	%p2877, %p10094;
	mov.pred 	%p10095, 0;
	or.pred  	%p2878, %p2877, %p2876;
	@%p2878 bra 	$L__BB0_784;
	ld.local.u16 	%rs8039, [%rd231];
	setp.eq.s16 	%p10095, %rs8039, 0;
$L__BB0_784:
	mov.b16 	%rs8040, 0;
	st.local.u16 	[%rd8+32], %rs8040;
	setp.ne.s16 	%p2880, %rs695, 0;
	not.pred 	%p2881, %p10095;
	mov.pred 	%p10096, 0;
	or.pred  	%p2882, %p2881, %p2880;
	@%p2882 bra 	$L__BB0_786;
	ld.local.u16 	%rs8041, [%rd34];
	setp.eq.s16 	%p10096, %rs8041, 0;
$L__BB0_786:
	mov.b16 	%rs8042, 0;
	st.local.u16 	[%rd8+34], %rs8042;
	setp.ne.s16 	%p2884, %rs694, 0;
	not.pred 	%p2885, %p10096;
	mov.pred 	%p10097, 0;
	or.pred  	%p2886, %p2885, %p2884;
	@%p2886 bra 	$L__BB0_788;
	ld.local.u16 	%rs8043, [%rd232];
	setp.eq.s16 	%p10097, %rs8043, 0;
$L__BB0_788:
	mov.b16 	%rs8044, 0;
	st.local.u16 	[%rd8+36], %rs8044;
	setp.ne.s16 	%p2888, %rs693, 0;
	not.pred 	%p2889, %p10097;
	mov.pred 	%p10098, 0;
	or.pred  	%p2890, %p2889, %p2888;
	@%p2890 bra 	$L__BB0_790;
	ld.local.u16 	%rs8045, [%rd35];
	setp.eq.s16 	%p10098, %rs8045, 0;
$L__BB0_790:
	mov.b16 	%rs8046, 0;
	st.local.u16 	[%rd8+38], %rs8046;
	setp.ne.s16 	%p2892, %rs692, 0;
	not.pred 	%p2893, %p10098;
	mov.pred 	%p10099, 0;
	or.pred  	%p2894, %p2893, %p2892;
	@%p2894 bra 	$L__BB0_792;
	ld.local.u16 	%rs8047, [%rd233];
	setp.eq.s16 	%p10099, %rs8047, 0;
$L__BB0_792:
	mov.b16 	%rs8048, 0;
	st.local.u16 	[%rd8+40], %rs8048;
	setp.ne.s16 	%p2896, %rs691, 0;
	not.pred 	%p2897, %p10099;
	mov.pred 	%p10100, 0;
	or.pred  	%p2898, %p2897, %p2896;
	@%p2898 bra 	$L__BB0_794;
	ld.local.u16 	%rs8049, [%rd36];
	setp.eq.s16 	%p10100, %rs8049, 0;
$L__BB0_794:
	mov.b16 	%rs8050, 0;
	st.local.u16 	[%rd8+42], %rs8050;
	setp.ne.s16 	%p2900, %rs690, 0;
	not.pred 	%p2901, %p10100;
	mov.pred 	%p10101, 0;
	or.pred  	%p2902, %p2901, %p2900;
	@%p2902 bra 	$L__BB0_796;
	ld.local.u16 	%rs8051, [%rd234];
	setp.eq.s16 	%p10101, %rs8051, 0;
$L__BB0_796:
	mov.b16 	%rs8052, 0;
	st.local.u16 	[%rd8+44], %rs8052;
	setp.ne.s16 	%p2904, %rs689, 0;
	not.pred 	%p2905, %p10101;
	mov.pred 	%p10102, 0;
	or.pred  	%p2906, %p2905, %p2904;
	@%p2906 bra 	$L__BB0_798;
	ld.local.u16 	%rs8053, [%rd37];
	setp.eq.s16 	%p10102, %rs8053, 0;
$L__BB0_798:
	mov.b16 	%rs8054, 0;
	st.local.u16 	[%rd8+46], %rs8054;
	setp.ne.s16 	%p2908, %rs688, 0;
	not.pred 	%p2909, %p10102;
	mov.pred 	%p10103, 0;
	or.pred  	%p2910, %p2909, %p2908;
	@%p2910 bra 	$L__BB0_800;
	ld.local.u16 	%rs8055, [%rd235];
	setp.eq.s16 	%p10103, %rs8055, 0;
$L__BB0_800:
	mov.b16 	%rs8056, 0;
	st.local.u16 	[%rd8+48], %rs8056;
	setp.ne.s16 	%p2912, %rs687, 0;
	not.pred 	%p2913, %p10103;
	mov.pred 	%p10104, -1;
	or.pred  	%p2914, %p2913, %p2912;
	@%p2914 bra 	$L__BB0_802;
	ld.local.u16 	%rs8057, [%rd38];
	setp.ne.s16 	%p10104, %rs8057, 0;
$L__BB0_802:
	mov.b16 	%rs8058, 0;
	st.local.u16 	[%rd8+50], %rs8058;
	setp.ne.s16 	%p2915, %rs686, 0;
	or.pred  	%p2916, %p10104, %p2915;
	ld.local.u16 	%rs11579, [%rd236];
	setp.ne.s16 	%p2917, %rs11579, 0;
	or.pred  	%p2918, %p2916, %p2917;
	@%p2918 bra 	$L__BB0_830;
	mov.b16 	%rs8060, 1;
	st.local.u8 	[%rd8], %rs8060;
	mov.b32 	%r4414, 0;
	st.local.u32 	[%rd8+52], %r4414;
	bra.uni 	$L__BB0_1432;
$L__BB0_804:
	ld.local.u16 	%rs11577, [%rd220];
	setp.ne.s16 	%p2923, %rs709, %rs11577;
	mov.u64 	%rd4275, %rd222;
	@%p2923 bra 	$L__BB0_829;
	ld.local.u16 	%rs11577, [%rd225];
	setp.ne.s16 	%p2924, %rs708, %rs11577;
	mov.u64 	%rd4275, %rd114;
	@%p2924 bra 	$L__BB0_829;
	ld.local.u16 	%rs11577, [%rd28];
	setp.ne.s16 	%p2925, %rs707, %rs11577;
	mov.u64 	%rd4275, %rd64;
	@%p2925 bra 	$L__BB0_829;
	ld.local.u16 	%rs11577, [%rd226];
	setp.ne.s16 	%p2926, %rs706, %rs11577;
	mov.u64 	%rd4275, %rd101;
	@%p2926 bra 	$L__BB0_829;
	ld.local.u16 	%rs11577, [%rd29];
	setp.ne.s16 	%p2927, %rs705, %rs11577;
	mov.u64 	%rd4275, %rd65;
	@%p2927 bra 	$L__BB0_829;
	ld.local.u16 	%rs11577, [%rd227];
	setp.ne.s16 	%p2928, %rs704, %rs11577;
	mov.u64 	%rd4275, %rd102;
	@%p2928 bra 	$L__BB0_829;
	ld.local.u16 	%rs11577, [%rd30];
	setp.ne.s16 	%p2929, %rs703, %rs11577;
	mov.u64 	%rd4275, %rd66;
	@%p2929 bra 	$L__BB0_829;
	ld.local.u16 	%rs11577, [%rd228];
	setp.ne.s16 	%p2930, %rs702, %rs11577;
	mov.u64 	%rd4275, %rd103;
	@%p2930 bra 	$L__BB0_829;
	ld.local.u16 	%rs11577, [%rd31];
	setp.ne.s16 	%p2931, %rs701, %rs11577;
	mov.u64 	%rd4275, %rd67;
	@%p2931 bra 	$L__BB0_829;
	ld.local.u16 	%rs11577, [%rd229];
	setp.ne.s16 	%p2932, %rs700, %rs11577;
	mov.u64 	%rd4275, %rd104;
	@%p2932 bra 	$L__BB0_829;
	ld.local.u16 	%rs11577, [%rd32];
	setp.ne.s16 	%p2933, %rs699, %rs11577;
	mov.u64 	%rd4275, %rd95;
	@%p2933 bra 	$L__BB0_829;
	ld.local.u16 	%rs11577, [%rd230];
	setp.ne.s16 	%p2934, %rs698, %rs11577;
	mov.u64 	%rd4275, %rd105;
	@%p2934 bra 	$L__BB0_829;
	ld.local.u16 	%rs11577, [%rd33];
	setp.ne.s16 	%p2935, %rs697, %rs11577;
	mov.u64 	%rd4275, %rd96;
	@%p2935 bra 	$L__BB0_829;
	ld.local.u16 	%rs11577, [%rd231];
	setp.ne.s16 	%p2936, %rs696, %rs11577;
	mov.u64 	%rd4275, %rd106;
	@%p2936 bra 	$L__BB0_829;
	ld.local.u16 	%rs11577, [%rd34];
	setp.ne.s16 	%p2937, %rs695, %rs11577;
	mov.u64 	%rd4275, %rd97;
	@%p2937 bra 	$L__BB0_829;
	ld.local.u16 	%rs11577, [%rd232];
	setp.ne.s16 	%p2938, %rs694, %rs11577;
	mov.u64 	%rd4275, %rd107;
	@%p2938 bra 	$L__BB0_829;
	ld.local.u16 	%rs11577, [%rd35];
	setp.ne.s16 	%p2939, %rs693, %rs11577;
	mov.u64 	%rd4275, %rd98;
	@%p2939 bra 	$L__BB0_829;
	ld.local.u16 	%rs11577, [%rd233];
	setp.ne.s16 	%p2940, %rs692, %rs11577;
	mov.u64 	%rd4275, %rd109;
	@%p2940 bra 	$L__BB0_829;
	ld.local.u16 	%rs11577, [%rd36];
	setp.ne.s16 	%p2941, %rs691, %rs11577;
	mov.u64 	%rd4275, %rd99;
	@%p2941 bra 	$L__BB0_829;
	ld.local.u16 	%rs11577, [%rd234];
	setp.ne.s16 	%p2942, %rs690, %rs11577;
	mov.u64 	%rd4275, %rd110;
	@%p2942 bra 	$L__BB0_829;
	ld.local.u16 	%rs11577, [%rd37];
	setp.ne.s16 	%p2943, %rs689, %rs11577;
	mov.u64 	%rd4275, %rd100;
	@%p2943 bra 	$L__BB0_829;
	ld.local.u16 	%rs11577, [%rd235];
	setp.ne.s16 	%p2944, %rs688, %rs11577;
	mov.u64 	%rd4275, %rd111;
	@%p2944 bra 	$L__BB0_829;
	ld.local.u16 	%rs11577, [%rd38];
	setp.ne.s16 	%p2945, %rs687, %rs11577;
	mov.u64 	%rd4275, %rd108;
	@%p2945 bra 	$L__BB0_829;
	setp.eq.s16 	%p2946, %rs686, %rs11579;
	mov.u16 	%rs11577, %rs11579;
	mov.u64 	%rd4275, %rd224;
	mov.u16 	%rs11578, %rs686;
	@%p2946 bra 	$L__BB0_832;
	bra.uni 	$L__BB0_829;
$L__BB0_828:
	setp.eq.s16 	%p2922, %rs685, %rs8010;
	mov.u16 	%rs11577, %rs8010;
	@%p2922 bra 	$L__BB0_804;
$L__BB0_829:
	ld.local.u16 	%rs8062, [%rd4275];
	setp.gt.u16 	%p2948, %rs8062, %rs11577;
	mov.pred 	%p10105, -1;
	mov.u16 	%rs11578, %rs11579;
	@%p2948 bra 	$L__BB0_833;
	bra.uni 	$L__BB0_832;
$L__BB0_830:
	mov.b16 	%rs8061, 1;
	st.local.u8 	[%rd8], %rs8061;
	ld.local.u32 	%r129, [%rd4+52];
	max.s32 	%r130, %r128, %r129;
	st.local.u32 	[%rd8+52], %r130;
	sub.s32 	%r131, %r128, %r129;
	setp.eq.s32 	%p2919, %r128, %r129;
	@%p2919 bra 	$L__BB0_828;
	setp.gt.s32 	%p2921, %r128, %r129;
	mov.pred 	%p10105, -1;
	mov.u16 	%rs11578, %rs11579;
	@%p2921 bra 	$L__BB0_833;
$L__BB0_832:
	mov.b16 	%rs8063, 0;
	st.local.u8 	[%rd8], %rs8063;
	mov.pred 	%p10105, 0;
	mov.u16 	%rs11579, %rs11578;
$L__BB0_833:
	abs.s32 	%r132, %r131;
	sub.s32 	%r133, 24, %r132;
	selp.b16 	%rs740, %rs686, %rs11579, %p10105;
	setp.gt.u32 	%p2950, %r132, 24;
	mov.b32 	%r12754, 0;
	@%p2950 bra 	$L__BB0_838;
	not.pred 	%p2951, %p10105;
	@%p2951 bra 	$L__BB0_836;
	mul.wide.u32 	%rd1476, %r133, 2;
	add.s64 	%rd1477, %rd4, %rd1476;
	ld.local.u16 	%rs11580, [%rd1477+2];
	bra.uni 	$L__BB0_837;
$L__BB0_836:
	mul.wide.u32 	%rd1474, %r133, 2;
	add.s64 	%rd1475, %rd9, %rd1474;
	ld.local.u16 	%rs11580, [%rd1475+2];
$L__BB0_837:
	cvt.u32.u16 	%r12754, %rs11580;
$L__BB0_838:
	cvt.u32.u16 	%r4417, %rs740;
	sub.s32 	%r136, %r4417, %r12754;
	setp.lt.s32 	%p2952, %r136, 0;
	add.s32 	%r4418, %r136, 10000;
	selp.b32 	%r4419, %r4418, %r136, %p2952;
	st.local.u16 	[%rd8+50], %r4419;
	sub.s32 	%r137, 23, %r132;
	ld.local.u16 	%rs8064, [%rd38];
	selp.b16 	%rs744, %rs687, %rs8064, %p10105;
	setp.gt.u32 	%p2953, %r132, 23;
	mov.b32 	%r12755, 0;
	@%p2953 bra 	$L__BB0_843;
	@%p10105 bra 	$L__BB0_841;
	mul.wide.u32 	%rd1478, %r137, 2;
	add.s64 	%rd1479, %rd9, %rd1478;
	ld.local.u16 	%rs11581, [%rd1479+2];
	bra.uni 	$L__BB0_842;
$L__BB0_841:
	mul.wide.u32 	%rd1480, %r137, 2;
	add.s64 	%rd1481, %rd4, %rd1480;
	ld.local.u16 	%rs11581, [%rd1481+2];
$L__BB0_842:
	cvt.u32.u16 	%r12755, %rs11581;
$L__BB0_843:
	shr.u32 	%r4421, %r136, 31;
	add.s32 	%r4422, %r4421, %r12755;
	cvt.u32.u16 	%r4423, %rs744;
	sub.s32 	%r140, %r4423, %r4422;
	setp.lt.s32 	%p2954, %r140, 0;
	add.s32 	%r4424, %r140, 10000;
	selp.b32 	%r4425, %r4424, %r140, %p2954;
	cvt.u16.u32 	%rs748, %r4425;
	st.local.u16 	[%rd8+48], %rs748;
	sub.s32 	%r141, 22, %r132;
	ld.local.u16 	%rs8065, [%rd235];
	selp.b16 	%rs749, %rs688, %rs8065, %p10105;
	setp.gt.u32 	%p2955, %r132, 22;
	mov.b32 	%r12756, 0;
	@%p2955 bra 	$L__BB0_848;
	@%p10105 bra 	$L__BB0_846;
	mul.wide.u32 	%rd1482, %r141, 2;
	add.s64 	%rd1483, %rd9, %rd1482;
	ld.local.u16 	%rs11582, [%rd1483+2];
	bra.uni 	$L__BB0_847;
$L__BB0_846:
	mul.wide.u32 	%rd1484, %r141, 2;
	add.s64 	%rd1485, %rd4, %rd1484;
	ld.local.u16 	%rs11582, [%rd1485+2];
$L__BB0_847:
	cvt.u32.u16 	%r12756, %rs11582;
$L__BB0_848:
	shr.u32 	%r4427, %r140, 31;
	add.s32 	%r4428, %r4427, %r12756;
	cvt.u32.u16 	%r4429, %rs749;
	sub.s32 	%r144, %r4429, %r4428;
	setp.lt.s32 	%p2956, %r144, 0;
	add.s32 	%r4430, %r144, 10000;
	selp.b32 	%r4431, %r4430, %r144, %p2956;
	cvt.u16.u32 	%rs753, %r4431;
	st.local.u16 	[%rd8+46], %rs753;
	sub.s32 	%r145, 21, %r132;
	ld.local.u16 	%rs8066, [%rd37];
	selp.b16 	%rs754, %rs689, %rs8066, %p10105;
	setp.gt.u32 	%p2957, %r132, 21;
	mov.b32 	%r12757, 0;
	@%p2957 bra 	$L__BB0_853;
	@%p10105 bra 	$L__BB0_851;
	mul.wide.u32 	%rd1486, %r145, 2;
	add.s64 	%rd1487, %rd9, %rd1486;
	ld.local.u16 	%rs11583, [%rd1487+2];
	bra.uni 	$L__BB0_852;
$L__BB0_851:
	mul.wide.u32 	%rd1488, %r145, 2;
	add.s64 	%rd1489, %rd4, %rd1488;
	ld.local.u16 	%rs11583, [%rd1489+2];
$L__BB0_852:
	cvt.u32.u16 	%r12757, %rs11583;
$L__BB0_853:
	shr.u32 	%r4433, %r144, 31;
	add.s32 	%r4434, %r4433, %r12757;
	cvt.u32.u16 	%r4435, %rs754;
	sub.s32 	%r148, %r4435, %r4434;
	setp.lt.s32 	%p2958, %r148, 0;
	add.s32 	%r4436, %r148, 10000;
	selp.b32 	%r4437, %r4436, %r148, %p2958;
	cvt.u16.u32 	%rs758, %r4437;
	st.local.u16 	[%rd8+44], %rs758;
	sub.s32 	%r149, 20, %r132;
	ld.local.u16 	%rs8067, [%rd234];
	selp.b16 	%rs759, %rs690, %rs8067, %p10105;
	setp.gt.u32 	%p2959, %r132, 20;
	mov.b32 	%r12758, 0;
	@%p2959 bra 	$L__BB0_858;
	@%p10105 bra 	$L__BB0_856;
	mul.wide.u32 	%rd1490, %r149, 2;
	add.s64 	%rd1491, %rd9, %rd1490;
	ld.local.u16 	%rs11584, [%rd1491+2];
	bra.uni 	$L__BB0_857;
$L__BB0_856:
	mul.wide.u32 	%rd1492, %r149, 2;
	add.s64 	%rd1493, %rd4, %rd1492;
	ld.local.u16 	%rs11584, [%rd1493+2];
$L__BB0_857:
	cvt.u32.u16 	%r12758, %rs11584;
$L__BB0_858:
	shr.u32 	%r4439, %r148, 31;
	add.s32 	%r4440, %r4439, %r12758;
	cvt.u32.u16 	%r4441, %rs759;
	sub.s32 	%r152, %r4441, %r4440;
	setp.lt.s32 	%p2960, %r152, 0;
	add.s32 	%r4442, %r152, 10000;
	selp.b32 	%r4443, %r4442, %r152, %p2960;
	cvt.u16.u32 	%rs763, %r4443;
	st.local.u16 	[%rd8+42], %rs763;
	sub.s32 	%r153, 19, %r132;
	ld.local.u16 	%rs8068, [%rd36];
	selp.b16 	%rs764, %rs691, %rs8068, %p10105;
	setp.gt.u32 	%p2961, %r132, 19;
	mov.b32 	%r12759, 0;
	@%p2961 bra 	$L__BB0_863;
	@%p10105 bra 	$L__BB0_861;
	mul.wide.u32 	%rd1494, %r153, 2;
	add.s64 	%rd1495, %rd9, %rd1494;
	ld.local.u16 	%rs11585, [%rd1495+2];
	bra.uni 	$L__BB0_862;
$L__BB0_861:
	mul.wide.u32 	%rd1496, %r153, 2;
	add.s64 	%rd1497, %rd4, %rd1496;
	ld.local.u16 	%rs11585, [%rd1497+2];
$L__BB0_862:
	cvt.u32.u16 	%r12759, %rs11585;
$L__BB0_863:
	shr.u32 	%r4445, %r152, 31;
	add.s32 	%r4446, %r4445, %r12759;
	cvt.u32.u16 	%r4447, %rs764;
	sub.s32 	%r156, %r4447, %r4446;
	setp.lt.s32 	%p2962, %r156, 0;
	add.s32 	%r4448, %r156, 10000;
	selp.b32 	%r4449, %r4448, %r156, %p2962;
	cvt.u16.u32 	%rs768, %r4449;
	st.local.u16 	[%rd8+40], %rs768;
	sub.s32 	%r157, 18, %r132;
	ld.local.u16 	%rs8069, [%rd233];
	selp.b16 	%rs769, %rs692, %rs8069, %p10105;
	setp.gt.u32 	%p2963, %r132, 18;
	mov.b32 	%r12760, 0;
	@%p2963 bra 	$L__BB0_868;
	@%p10105 bra 	$L__BB0_866;
	mul.wide.u32 	%rd1498, %r157, 2;
	add.s64 	%rd1499, %rd9, %rd1498;
	ld.local.u16 	%rs11586, [%rd1499+2];
	bra.uni 	$L__BB0_867;
$L__BB0_866:
	mul.wide.u32 	%rd1500, %r157, 2;
	add.s64 	%rd1501, %rd4, %rd1500;
	ld.local.u16 	%rs11586, [%rd1501+2];
$L__BB0_867:
	cvt.u32.u16 	%r12760, %rs11586;
$L__BB0_868:
	shr.u32 	%r4451, %r156, 31;
	add.s32 	%r4452, %r4451, %r12760;
	cvt.u32.u16 	%r4453, %rs769;
	sub.s32 	%r160, %r4453, %r4452;
	setp.lt.s32 	%p2964, %r160, 0;
	add.s32 	%r4454, %r160, 10000;
	selp.b32 	%r4455, %r4454, %r160, %p2964;
	cvt.u16.u32 	%rs773, %r4455;
	st.local.u16 	[%rd8+38], %rs773;
	sub.s32 	%r161, 17, %r132;
	ld.local.u16 	%rs8070, [%rd35];
	selp.b16 	%rs774, %rs693, %rs8070, %p10105;
	setp.gt.u32 	%p2965, %r132, 17;
	mov.b32 	%r12761, 0;
	@%p2965 bra 	$L__BB0_873;
	@%p10105 bra 	$L__BB0_871;
	mul.wide.u32 	%rd1502, %r161, 2;
	add.s64 	%rd1503, %rd9, %rd1502;
	ld.local.u16 	%rs11587, [%rd1503+2];
	bra.uni 	$L__BB0_872;
$L__BB0_871:
	mul.wide.u32 	%rd1504, %r161, 2;
	add.s64 	%rd1505, %rd4, %rd1504;
	ld.local.u16 	%rs11587, [%rd1505+2];
$L__BB0_872:
	cvt.u32.u16 	%r12761, %rs11587;
$L__BB0_873:
	shr.u32 	%r4457, %r160, 31;
	add.s32 	%r4458, %r4457, %r12761;
	cvt.u32.u16 	%r4459, %rs774;
	sub.s32 	%r164, %r4459, %r4458;
	setp.lt.s32 	%p2966, %r164, 0;
	add.s32 	%r4460, %r164, 10000;
	selp.b32 	%r4461, %r4460, %r164, %p2966;
	cvt.u16.u32 	%rs778, %r4461;
	st.local.u16 	[%rd8+36], %rs778;
	sub.s32 	%r165, 16, %r132;
	ld.local.u16 	%rs8071, [%rd232];
	selp.b16 	%rs779, %rs694, %rs8071, %p10105;
	setp.gt.u32 	%p2967, %r132, 16;
	mov.b32 	%r12762, 0;
	@%p2967 bra 	$L__BB0_878;
	@%p10105 bra 	$L__BB0_876;
	mul.wide.u32 	%rd1506, %r165, 2;
	add.s64 	%rd1507, %rd9, %rd1506;
	ld.local.u16 	%rs11588, [%rd1507+2];
	bra.uni 	$L__BB0_877;
$L__BB0_876:
	mul.wide.u32 	%rd1508, %r165, 2;
	add.s64 	%rd1509, %rd4, %rd1508;
	ld.local.u16 	%rs11588, [%rd1509+2];
$L__BB0_877:
	cvt.u32.u16 	%r12762, %rs11588;
$L__BB0_878:
	shr.u32 	%r4463, %r164, 31;
	add.s32 	%r4464, %r4463, %r12762;
	cvt.u32.u16 	%r4465, %rs779;
	sub.s32 	%r168, %r4465, %r4464;
	setp.lt.s32 	%p2968, %r168, 0;
	add.s32 	%r4466, %r168, 10000;
	selp.b32 	%r4467, %r4466, %r168, %p2968;
	cvt.u16.u32 	%rs783, %r4467;
	st.local.u16 	[%rd8+34], %rs783;
	sub.s32 	%r169, 15, %r132;
	ld.local.u16 	%rs8072, [%rd34];
	selp.b16 	%rs784, %rs695, %rs8072, %p10105;
	setp.gt.u32 	%p2969, %r132, 15;
	mov.b32 	%r12763, 0;
	@%p2969 bra 	$L__BB0_883;
	@%p10105 bra 	$L__BB0_881;
	mul.wide.u32 	%rd1510, %r169, 2;
	add.s64 	%rd1511, %rd9, %rd1510;
	ld.local.u16 	%rs11589, [%rd1511+2];
	bra.uni 	$L__BB0_882;
$L__BB0_881:
	mul.wide.u32 	%rd1512, %r169, 2;
	add.s64 	%rd1513, %rd4, %rd1512;
	ld.local.u16 	%rs11589, [%rd1513+2];
$L__BB0_882:
	cvt.u32.u16 	%r12763, %rs11589;
$L__BB0_883:
	shr.u32 	%r4469, %r168, 31;
	add.s32 	%r4470, %r4469, %r12763;
	cvt.u32.u16 	%r4471, %rs784;
	sub.s32 	%r172, %r4471, %r4470;
	setp.lt.s32 	%p2970, %r172, 0;
	add.s32 	%r4472, %r172, 10000;
	selp.b32 	%r4473, %r4472, %r172, %p2970;
	cvt.u16.u32 	%rs788, %r4473;
	st.local.u16 	[%rd8+32], %rs788;
	sub.s32 	%r173, 14, %r132;
	ld.local.u16 	%rs8073, [%rd231];
	selp.b16 	%rs789, %rs696, %rs8073, %p10105;
	setp.gt.u32 	%p2971, %r132, 14;
	mov.b32 	%r12764, 0;
	@%p2971 bra 	$L__BB0_888;
	@%p10105 bra 	$L__BB0_886;
	mul.wide.u32 	%rd1514, %r173, 2;
	add.s64 	%rd1515, %rd9, %rd1514;
	ld.local.u16 	%rs11590, [%rd1515+2];
	bra.uni 	$L__BB0_887;
$L__BB0_886:
	mul.wide.u32 	%rd1516, %r173, 2;
	add.s64 	%rd1517, %rd4, %rd1516;
	ld.local.u16 	%rs11590, [%rd1517+2];
$L__BB0_887:
	cvt.u32.u16 	%r12764, %rs11590;
$L__BB0_888:
	shr.u32 	%r4475, %r172, 31;
	add.s32 	%r4476, %r4475, %r12764;
	cvt.u32.u16 	%r4477, %rs789;
	sub.s32 	%r176, %r4477, %r4476;
	setp.lt.s32 	%p2972, %r176, 0;
	add.s32 	%r4478, %r176, 10000;
	selp.b32 	%r4479, %r4478, %r176, %p2972;
	cvt.u16.u32 	%rs793, %r4479;
	st.local.u16 	[%rd8+30], %rs793;
	sub.s32 	%r177, 13, %r132;
	ld.local.u16 	%rs8074, [%rd33];
	selp.b16 	%rs794, %rs697, %rs8074, %p10105;
	setp.gt.u32 	%p2973, %r132, 13;
	mov.b32 	%r12765, 0;
	@%p2973 bra 	$L__BB0_893;
	@%p10105 bra 	$L__BB0_891;
	mul.wide.u32 	%rd1518, %r177, 2;
	add.s64 	%rd1519, %rd9, %rd1518;
	ld.local.u16 	%rs11591, [%rd1519+2];
	bra.uni 	$L__BB0_892;
$L__BB0_891:
	mul.wide.u32 	%rd1520, %r177, 2;
	add.s64 	%rd1521, %rd4, %rd1520;
	ld.local.u16 	%rs11591, [%rd1521+2];
$L__BB0_892:
	cvt.u32.u16 	%r12765, %rs11591;
$L__BB0_893:
	shr.u32 	%r4481, %r176, 31;
	add.s32 	%r4482, %r4481, %r12765;
	cvt.u32.u16 	%r4483, %rs794;
	sub.s32 	%r180, %r4483, %r4482;
	setp.lt.s32 	%p2974, %r180, 0;
	add.s32 	%r4484, %r180, 10000;
	selp.b32 	%r4485, %r4484, %r180, %p2974;
	cvt.u16.u32 	%rs798, %r4485;
	st.local.u16 	[%rd8+28], %rs798;
	sub.s32 	%r181, 12, %r132;
	ld.local.u16 	%rs8075, [%rd230];
	selp.b16 	%rs799, %rs698, %rs8075, %p10105;
	setp.gt.u32 	%p2975, %r132, 12;
	mov.b32 	%r12766, 0;
	@%p2975 bra 	$L__BB0_898;
	@%p10105 bra 	$L__BB0_896;
	mul.wide.u32 	%rd1522, %r181, 2;
	add.s64 	%rd1523, %rd9, %rd1522;
	ld.local.u16 	%rs11592, [%rd1523+2];
	bra.uni 	$L__BB0_897;
$L__BB0_896:
	mul.wide.u32 	%rd1524, %r181, 2;
	add.s64 	%rd1525, %rd4, %rd1524;
	ld.local.u16 	%rs11592, [%rd1525+2];
$L__BB0_897:
	cvt.u32.u16 	%r12766, %rs11592;
$L__BB0_898:
	shr.u32 	%r4487, %r180, 31;
	add.s32 	%r4488, %r4487, %r12766;
	cvt.u32.u16 	%r4489, %rs799;
	sub.s32 	%r184, %r4489, %r4488;
	setp.lt.s32 	%p2976, %r184, 0;
	add.s32 	%r4490, %r184, 10000;
	selp.b32 	%r4491, %r4490, %r184, %p2976;
	cvt.u16.u32 	%rs803, %r4491;
	st.local.u16 	[%rd8+26], %rs803;
	sub.s32 	%r185, 11, %r132;
	ld.local.u16 	%rs8076, [%rd32];
	selp.b16 	%rs804, %rs699, %rs8076, %p10105;
	setp.gt.u32 	%p2977, %r132, 11;
	mov.b32 	%r12767, 0;
	@%p2977 bra 	$L__BB0_903;
	@%p10105 bra 	$L__BB0_901;
	mul.wide.u32 	%rd1526, %r185, 2;
	add.s64 	%rd1527, %rd9, %rd1526;
	ld.local.u16 	%rs11593, [%rd1527+2];
	bra.uni 	$L__BB0_902;
$L__BB0_901:
	mul.wide.u32 	%rd1528, %r185, 2;
	add.s64 	%rd1529, %rd4, %rd1528;
	ld.local.u16 	%rs11593, [%rd1529+2];
$L__BB0_902:
	cvt.u32.u16 	%r12767, %rs11593;
$L__BB0_903:
	shr.u32 	%r4493, %r184, 31;
	add.s32 	%r4494, %r4493, %r12767;
	cvt.u32.u16 	%r4495, %rs804;
	sub.s32 	%r188, %r4495, %r4494;
	setp.lt.s32 	%p2978, %r188, 0;
	add.s32 	%r4496, %r188, 10000;
	selp.b32 	%r4497, %r4496, %r188, %p2978;
	cvt.u16.u32 	%rs808, %r4497;
	st.local.u16 	[%rd8+24], %rs808;
	sub.s32 	%r189, 10, %r132;
	ld.local.u16 	%rs8077, [%rd229];
	selp.b16 	%rs809, %rs700, %rs8077, %p10105;
	setp.gt.u32 	%p2979, %r132, 10;
	mov.b32 	%r12768, 0;
	@%p2979 bra 	$L__BB0_908;
	@%p10105 bra 	$L__BB0_906;
	mul.wide.u32 	%rd1530, %r189, 2;
	add.s64 	%rd1531, %rd9, %rd1530;
	ld.local.u16 	%rs11594, [%rd1531+2];
	bra.uni 	$L__BB0_907;
$L__BB0_906:
	mul.wide.u32 	%rd1532, %r189, 2;
	add.s64 	%rd1533, %rd4, %rd1532;
	ld.local.u16 	%rs11594, [%rd1533+2];
$L__BB0_907:
	cvt.u32.u16 	%r12768, %rs11594;
$L__BB0_908:
	shr.u32 	%r4499, %r188, 31;
	add.s32 	%r4500, %r4499, %r12768;
	cvt.u32.u16 	%r4501, %rs809;
	sub.s32 	%r192, %r4501, %r4500;
	setp.lt.s32 	%p2980, %r192, 0;
	add.s32 	%r4502, %r192, 10000;
	selp.b32 	%r4503, %r4502, %r192, %p2980;
	cvt.u16.u32 	%rs813, %r4503;
	st.local.u16 	[%rd8+22], %rs813;
	sub.s32 	%r193, 9, %r132;
	ld.local.u16 	%rs8078, [%rd31];
	selp.b16 	%rs814, %rs701, %rs8078, %p10105;
	setp.gt.u32 	%p2981, %r132, 9;
	mov.b32 	%r12769, 0;
	@%p2981 bra 	$L__BB0_913;
	@%p10105 bra 	$L__BB0_911;
	mul.wide.u32 	%rd1534, %r193, 2;
	add.s64 	%rd1535, %rd9, %rd1534;
	ld.local.u16 	%rs11595, [%rd1535+2];
	bra.uni 	$L__BB0_912;
$L__BB0_911:
	mul.wide.u32 	%rd1536, %r193, 2;
	add.s64 	%rd1537, %rd4, %rd1536;
	ld.local.u16 	%rs11595, [%rd1537+2];
$L__BB0_912:
	cvt.u32.u16 	%r12769, %rs11595;
$L__BB0_913:
	shr.u32 	%r4505, %r192, 31;
	add.s32 	%r4506, %r4505, %r12769;
	cvt.u32.u16 	%r4507, %rs814;
	sub.s32 	%r196, %r4507, %r4506;
	setp.lt.s32 	%p2982, %r196, 0;
	add.s32 	%r4508, %r196, 10000;
	selp.b32 	%r4509, %r4508, %r196, %p2982;
	cvt.u16.u32 	%rs818, %r4509;
	st.local.u16 	[%rd8+20], %rs818;
	sub.s32 	%r197, 8, %r132;
	ld.local.u16 	%rs8079, [%rd228];
	selp.b16 	%rs819, %rs702, %rs8079, %p10105;
	setp.gt.u32 	%p2983, %r132, 8;
	mov.b32 	%r12770, 0;
	@%p2983 bra 	$L__BB0_918;
	@%p10105 bra 	$L__BB0_916;
	mul.wide.u32 	%rd1538, %r197, 2;
	add.s64 	%rd1539, %rd9, %rd1538;
	ld.local.u16 	%rs11596, [%rd1539+2];
	bra.uni 	$L__BB0_917;
$L__BB0_916:
	mul.wide.u32 	%rd1540, %r197, 2;
	add.s64 	%rd1541, %rd4, %rd1540;
	ld.local.u16 	%rs11596, [%rd1541+2];
$L__BB0_917:
	cvt.u32.u16 	%r12770, %rs11596;
$L__BB0_918:
	shr.u32 	%r4511, %r196, 31;
	add.s32 	%r4512, %r4511, %r12770;
	cvt.u32.u16 	%r4513, %rs819;
	sub.s32 	%r200, %r4513, %r4512;
	setp.lt.s32 	%p2984, %r200, 0;
	add.s32 	%r4514, %r200, 10000;
	selp.b32 	%r4515, %r4514, %r200, %p2984;
	cvt.u16.u32 	%rs823, %r4515;
	st.local.u16 	[%rd8+18], %rs823;
	sub.s32 	%r201, 7, %r132;
	ld.local.u16 	%rs8080, [%rd30];
	selp.b16 	%rs824, %rs703, %rs8080, %p10105;
	setp.gt.u32 	%p2985, %r132, 7;
	mov.b32 	%r12771, 0;
	@%p2985 bra 	$L__BB0_923;
	@%p10105 bra 	$L__BB0_921;
	mul.wide.u32 	%rd1542, %r201, 2;
	add.s64 	%rd1543, %rd9, %rd1542;
	ld.local.u16 	%rs11597, [%rd1543+2];
	bra.uni 	$L__BB0_922;
$L__BB0_921:
	mul.wide.u32 	%rd1544, %r201, 2;
	add.s64 	%rd1545, %rd4, %rd1544;
	ld.local.u16 	%rs11597, [%rd1545+2];
$L__BB0_922:
	cvt.u32.u16 	%r12771, %rs11597;
$L__BB0_923:
	shr.u32 	%r4517, %r200, 31;
	add.s32 	%r4518, %r4517, %r12771;
	cvt.u32.u16 	%r4519, %rs824;
	sub.s32 	%r204, %r4519, %r4518;
	setp.lt.s32 	%p2986, %r204, 0;
	add.s32 	%r4520, %r204, 10000;
	selp.b32 	%r4521, %r4520, %r204, %p2986;
	cvt.u16.u32 	%rs828, %r4521;
	st.local.u16 	[%rd8+16], %rs828;
	sub.s32 	%r205, 6, %r132;
	ld.local.u16 	%rs8081, [%rd227];
	selp.b16 	%rs829, %rs704, %rs8081, %p10105;
	setp.gt.u32 	%p2987, %r132, 6;
	mov.b32 	%r12772, 0;
	@%p2987 bra 	$L__BB0_928;
	@%p10105 bra 	$L__BB0_926;
	mul.wide.u32 	%rd1546, %r205, 2;
	add.s64 	%rd1547, %rd9, %rd1546;
	ld.local.u16 	%rs11598, [%rd1547+2];
	bra.uni 	$L__BB0_927;
$L__BB0_926:
	mul.wide.u32 	%rd1548, %r205, 2;
	add.s64 	%rd1549, %rd4, %rd1548;
	ld.local.u16 	%rs11598, [%rd1549+2];
$L__BB0_927:
	cvt.u32.u16 	%r12772, %rs11598;
$L__BB0_928:
	shr.u32 	%r4523, %r204, 31;
	add.s32 	%r4524, %r4523, %r12772;
	cvt.u32.u16 	%r4525, %rs829;
	sub.s32 	%r208, %r4525, %r4524;
	setp.lt.s32 	%p2988, %r208, 0;
	add.s32 	%r4526, %r208, 10000;
	selp.b32 	%r4527, %r4526, %r208, %p2988;
	cvt.u16.u32 	%rs833, %r4527;
	st.local.u16 	[%rd8+14], %rs833;
	sub.s32 	%r209, 5, %r132;
	ld.local.u16 	%rs8082, [%rd29];
	selp.b16 	%rs834, %rs705, %rs8082, %p10105;
	setp.gt.u32 	%p2989, %r132, 5;
	mov.b32 	%r12773, 0;
	@%p2989 bra 	$L__BB0_933;
	@%p10105 bra 	$L__BB0_931;
	mul.wide.u32 	%rd1550, %r209, 2;
	add.s64 	%rd1551, %rd9, %rd1550;
	ld.local.u16 	%rs11599, [%rd1551+2];
	bra.uni 	$L__BB0_932;
$L__BB0_931:
	mul.wide.u32 	%rd1552, %r209, 2;
	add.s64 	%rd1553, %rd4, %rd1552;
	ld.local.u16 	%rs11599, [%rd1553+2];
$L__BB0_932:
	cvt.u32.u16 	%r12773, %rs11599;
$L__BB0_933:
	shr.u32 	%r4529, %r208, 31;
	add.s32 	%r4530, %r4529, %r12773;
	cvt.u32.u16 	%r4531, %rs834;
	sub.s32 	%r212, %r4531, %r4530;
	setp.lt.s32 	%p2990, %r212, 0;
	add.s32 	%r4532, %r212, 10000;
	selp.b32 	%r4533, %r4532, %r212, %p2990;
	cvt.u16.u32 	%rs838, %r4533;
	st.local.u16 	[%rd8+12], %rs838;
	sub.s32 	%r213, 4, %r132;
	ld.local.u16 	%rs8083, [%rd226];
	selp.b16 	%rs839, %rs706, %rs8083, %p10105;
	setp.gt.u32 	%p2991, %r132, 4;
	mov.b32 	%r12774, 0;
	@%p2991 bra 	$L__BB0_938;
	@%p10105 bra 	$L__BB0_936;
	mul.wide.u32 	%rd1554, %r213, 2;
	add.s64 	%rd1555, %rd9, %rd1554;
	ld.local.u16 	%rs11600, [%rd1555+2];
	bra.uni 	$L__BB0_937;
$L__BB0_936:
	mul.wide.u32 	%rd1556, %r213, 2;
	add.s64 	%rd1557, %rd4, %rd1556;
	ld.local.u16 	%rs11600, [%rd1557+2];
$L__BB0_937:
	cvt.u32.u16 	%r12774, %rs11600;
$L__BB0_938:
	shr.u32 	%r4535, %r212, 31;
	add.s32 	%r4536, %r4535, %r12774;
	cvt.u32.u16 	%r4537, %rs839;
	sub.s32 	%r216, %r4537, %r4536;
	setp.lt.s32 	%p2992, %r216, 0;
	add.s32 	%r4538, %r216, 10000;
	selp.b32 	%r4539, %r4538, %r216, %p2992;
	cvt.u16.u32 	%rs843, %r4539;
	st.local.u16 	[%rd8+10], %rs843;
	sub.s32 	%r217, 3, %r132;
	ld.local.u16 	%rs8084, [%rd28];
	selp.b16 	%rs844, %rs707, %rs8084, %p10105;
	setp.gt.u32 	%p2993, %r132, 3;
	mov.b32 	%r12775, 0;
	@%p2993 bra 	$L__BB0_943;
	@%p10105 bra 	$L__BB0_941;
	mul.wide.u32 	%rd1558, %r217, 2;
	add.s64 	%rd1559, %rd9, %rd1558;
	ld.local.u16 	%rs11601, [%rd1559+2];
	bra.uni 	$L__BB0_942;
$L__BB0_941:
	mul.wide.u32 	%rd1560, %r217, 2;
	add.s64 	%rd1561, %rd4, %rd1560;
	ld.local.u16 	%rs11601, [%rd1561+2];
$L__BB0_942:
	cvt.u32.u16 	%r12775, %rs11601;
$L__BB0_943:
	shr.u32 	%r4541, %r216, 31;
	add.s32 	%r4542, %r4541, %r12775;
	cvt.u32.u16 	%r4543, %rs844;
	sub.s32 	%r220, %r4543, %r4542;
	setp.lt.s32 	%p2994, %r220, 0;
	add.s32 	%r4544, %r220, 10000;
	selp.b32 	%r4545, %r4544, %r220, %p2994;
	cvt.u16.u32 	%rs848, %r4545;
	st.local.u16 	[%rd8+8], %rs848;
	sub.s32 	%r221, 2, %r132;
	ld.local.u16 	%rs8085, [%rd114];
	ld.local.u16 	%rs8086, [%rd225];
	selp.b16 	%rs849, %rs8085, %rs8086, %p10105;
	setp.gt.u32 	%p2995, %r132, 2;
	mov.b32 	%r12776, 0;
	@%p2995 bra 	$L__BB0_948;
	@%p10105 bra 	$L__BB0_946;
	mul.wide.u32 	%rd1562, %r221, 2;
	add.s64 	%rd1563, %rd9, %rd1562;
	ld.local.u16 	%rs11602, [%rd1563+2];
	bra.uni 	$L__BB0_947;
$L__BB0_946:
	mul.wide.u32 	%rd1564, %r221, 2;
	add.s64 	%rd1565, %rd4, %rd1564;
	ld.local.u16 	%rs11602, [%rd1565+2];
$L__BB0_947:
	cvt.u32.u16 	%r12776, %rs11602;
$L__BB0_948:
	shr.u32 	%r4547, %r220, 31;
	add.s32 	%r4548, %r4547, %r12776;
	cvt.u32.u16 	%r4549, %rs849;
	sub.s32 	%r224, %r4549, %r4548;
	setp.lt.s32 	%p2996, %r224, 0;
	add.s32 	%r4550, %r224, 10000;
	selp.b32 	%r4551, %r4550, %r224, %p2996;
	cvt.u16.u32 	%rs853, %r4551;
	st.local.u16 	[%rd8+6], %rs853;
	sub.s32 	%r225, 1, %r132;
	ld.local.u16 	%rs8087, [%rd222];
	ld.local.u16 	%rs8088, [%rd220];
	selp.b16 	%rs854, %rs8087, %rs8088, %p10105;
	setp.gt.u32 	%p2997, %r132, 1;
	mov.b32 	%r12777, 0;
	@%p2997 bra 	$L__BB0_953;
	@%p10105 bra 	$L__BB0_951;
	mul.wide.u32 	%rd1566, %r225, 2;
	add.s64 	%rd1567, %rd9, %rd1566;
	ld.local.u16 	%rs11603, [%rd1567+2];
	bra.uni 	$L__BB0_952;
$L__BB0_951:
	mul.wide.u32 	%rd1568, %r225, 2;
	add.s64 	%rd1569, %rd4, %rd1568;
	ld.local.u16 	%rs11603, [%rd1569+2];
$L__BB0_952:
	cvt.u32.u16 	%r12777, %rs11603;
$L__BB0_953:
	shr.u32 	%r4553, %r224, 31;
	add.s32 	%r4554, %r4553, %r12777;
	cvt.u32.u16 	%r4555, %rs854;
	sub.s32 	%r228, %r4555, %r4554;
	setp.lt.s32 	%p2998, %r228, 0;
	add.s32 	%r4556, %r228, 10000;
	selp.b32 	%r4557, %r4556, %r228, %p2998;
	cvt.u16.u32 	%rs858, %r4557;
	st.local.u16 	[%rd8+4], %rs858;
	neg.s32 	%r229, %r132;
	selp.b16 	%rs859, %rs685, %rs8010, %p10105;
	setp.ne.s32 	%p2999, %r131, 0;
	mov.b32 	%r12778, 0;
	@%p2999 bra 	$L__BB0_958;
	@%p10105 bra 	$L__BB0_956;
	mul.wide.u32 	%rd1570, %r229, 2;
	add.s64 	%rd1571, %rd9, %rd1570;
	ld.local.u16 	%rs11604, [%rd1571+2];
	bra.uni 	$L__BB0_957;
$L__BB0_956:
	mul.wide.u32 	%rd1572, %r229, 2;
	add.s64 	%rd1573, %rd4, %rd1572;
	ld.local.u16 	%rs11604, [%rd1573+2];
$L__BB0_957:
	cvt.u32.u16 	%r12778, %rs11604;
$L__BB0_958:
	shr.u32 	%r4558, %r228, 31;
	add.s32 	%r4559, %r4558, %r12778;
	cvt.u32.u16 	%r4560, %rs859;
	sub.s32 	%r4561, %r4560, %r4559;
	setp.lt.s32 	%p3000, %r4561, 0;
	add.s32 	%r4562, %r4561, 10000;
	selp.b32 	%r4563, %r4562, %r4561, %p3000;
	cvt.u16.u32 	%rs8089, %r4563;
	st.local.u16 	[%rd8+2], %rs8089;
	setp.ne.s16 	%p3001, %rs8089, 0;
	setp.lt.s32 	%p3002, %r130, 1;
	or.pred  	%p3003, %p3001, %p3002;
	@%p3003 bra 	$L__BB0_1432;
	st.local.u16 	[%rd8+2], %rs858;
	mov.b32 	%r4564, {%rs853, %rs848};
	st.local.u32 	[%rd8+4], %r4564;
	mov.b32 	%r4565, {%rs843, %rs838};
	st.local.u32 	[%rd8+8], %r4565;
	mov.b32 	%r4566, {%rs833, %rs828};
	st.local.u32 	[%rd8+12], %r4566;
	mov.b32 	%r4567, {%rs823, %rs818};
	st.local.u32 	[%rd8+16], %r4567;
	mov.b32 	%r4568, {%rs813, %rs808};
	st.local.u32 	[%rd8+20], %r4568;
	mov.b32 	%r4569, {%rs803, %rs798};
	st.local.u32 	[%rd8+24], %r4569;
	mov.b32 	%r4570, {%rs793, %rs788};
	st.local.u32 	[%rd8+28], %r4570;
	mov.b32 	%r4571, {%rs783, %rs778};
	st.local.u32 	[%rd8+32], %r4571;
	mov.b32 	%r4572, {%rs773, %rs768};
	st.local.u32 	[%rd8+36], %r4572;
	mov.b32 	%r4573, {%rs763, %rs758};
	st.local.u32 	[%rd8+40], %r4573;
	mov.b32 	%r4574, {%rs753, %rs748};
	st.local.u32 	[%rd8+44], %r4574;
	mov.b16 	%rs8090, 0;
	st.local.u16 	[%rd8+50], %rs8090;
	add.s32 	%r4575, %r130, -1;
	st.local.u32 	[%rd8+52], %r4575;
	bra.uni 	$L__BB0_1432;
$L__BB0_960:
	setp.ne.s16 	%p2574, %rs711, 1;
	setp.ne.s16 	%p2575, %rs11576, 0;
	or.pred  	%p2576, %p2574, %p2575;
	@%p2576 bra 	$L__BB0_1119;
	mov.b16 	%rs7950, 0;
	st.local.u16 	[%rd8+2], %rs7950;
	ld.local.u16 	%rs863, [%rd4276];
	or.b16  	%rs7951, %rs863, %rs685;
	ld.local.u32 	%r4227, [%rd220];
	mov.b32 	{%rs864, %rs865}, %r4227;
	or.b16  	%rs7952, %rs7951, %rs864;
	or.b16  	%rs7953, %rs7952, %rs709;
	or.b16  	%rs7954, %rs7953, %rs865;
	mov.b32 	%r4229, 0;
	st.local.u32 	[%rd8+4], %r4229;
	or.b16  	%rs7955, %rs7954, %rs708;
	ld.local.u32 	%r4230, [%rd28];
	mov.b32 	{%rs866, %rs867}, %r4230;
	or.b16  	%rs7956, %rs7955, %rs866;
	or.b16  	%rs7957, %rs7956, %rs707;
	or.b16  	%rs7958, %rs7957, %rs867;
	st.local.u32 	[%rd8+8], %r4229;
	or.b16  	%rs7959, %rs7958, %rs706;
	ld.local.u32 	%r4232, [%rd29];
	mov.b32 	{%rs868, %rs869}, %r4232;
	or.b16  	%rs7960, %rs7959, %rs868;
	or.b16  	%rs7961, %rs7960, %rs705;
	or.b16  	%rs7962, %rs7961, %rs869;
	st.local.u32 	[%rd8+12], %r4229;
	or.b16  	%rs7963, %rs7962, %rs704;
	ld.local.u32 	%r4234, [%rd30];
	mov.b32 	{%rs870, %rs871}, %r4234;
	or.b16  	%rs7964, %rs7963, %rs870;
	or.b16  	%rs7965, %rs7964, %rs703;
	or.b16  	%rs7966, %rs7965, %rs871;
	st.local.u32 	[%rd8+16], %r4229;
	or.b16  	%rs7967, %rs7966, %rs702;
	ld.local.u32 	%r4236, [%rd31];
	mov.b32 	{%rs872, %rs873}, %r4236;
	or.b16  	%rs7968, %rs7967, %rs872;
	or.b16  	%rs7969, %rs7968, %rs701;
	or.b16  	%rs7970, %rs7969, %rs873;
	st.local.u32 	[%rd8+20], %r4229;
	or.b16  	%rs7971, %rs7970, %rs700;
	ld.local.u32 	%r4238, [%rd32];
	mov.b32 	{%rs874, %rs875}, %r4238;
	or.b16  	%rs7972, %rs7971, %rs874;
	or.b16  	%rs7973, %rs7972, %rs699;
	or.b16  	%rs7974, %rs7973, %rs875;
	st.local.u32 	[%rd8+24], %r4229;
	or.b16  	%rs7975, %rs7974, %rs698;
	ld.local.u32 	%r4240, [%rd33];
	mov.b32 	{%rs876, %rs877}, %r4240;
	or.b16  	%rs7976, %rs7975, %rs876;
	or.b16  	%rs7977, %rs7976, %rs697;
	or.b16  	%rs7978, %rs7977, %rs877;
	st.local.u32 	[%rd8+28], %r4229;
	or.b16  	%rs7979, %rs7978, %rs696;
	ld.local.u32 	%r4242, [%rd34];
	mov.b32 	{%rs878, %rs879}, %r4242;
	or.b16  	%rs7980, %rs7979, %rs878;
	or.b16  	%rs7981, %rs7980, %rs695;
	or.b16  	%rs7982, %rs7981, %rs879;
	st.local.u32 	[%rd8+32], %r4229;
	or.b16  	%rs7983, %rs7982, %rs694;
	ld.local.u32 	%r4244, [%rd35];
	mov.b32 	{%rs880, %rs881}, %r4244;
	or.b16  	%rs7984, %rs7983, %rs880;
	or.b16  	%rs7985, %rs7984, %rs693;
	or.b16  	%rs7986, %rs7985, %rs881;
	st.local.u32 	[%rd8+36], %r4229;
	or.b16  	%rs7987, %rs7986, %rs692;
	ld.local.u32 	%r4246, [%rd36];
	mov.b32 	{%rs882, %rs883}, %r4246;
	or.b16  	%rs7988, %rs7987, %rs882;
	or.b16  	%rs7989, %rs7988, %rs691;
	or.b16  	%rs7990, %rs7989, %rs883;
	st.local.u32 	[%rd8+40], %r4229;
	or.b16  	%rs7991, %rs7990, %rs690;
	ld.local.u32 	%r4248, [%rd37];
	mov.b32 	{%rs884, %rs885}, %r4248;
	or.b16  	%rs7992, %rs7991, %rs884;
	or.b16  	%rs7993, %rs7992, %rs689;
	or.b16  	%rs7994, %rs7993, %rs885;
	st.local.u32 	[%rd8+44], %r4229;
	or.b16  	%rs7995, %rs7994, %rs688;
	ld.local.u32 	%r4250, [%rd38];
	mov.b32 	{%rs886, %rs887}, %r4250;
	or.b16  	%rs7996, %rs7995, %rs886;
	or.b16  	%rs7997, %rs7996, %rs687;
	or.b16  	%rs7998, %rs7997, %rs887;
	st.local.u32 	[%rd8+48], %r4229;
	or.b16  	%rs7999, %rs7998, %rs686;
	setp.ne.s16 	%p2739, %rs7999, 0;
	@%p2739 bra 	$L__BB0_989;
	mov.b16 	%rs8000, 1;
	st.local.u8 	[%rd8], %rs8000;
	mov.b32 	%r4252, 0;
	st.local.u32 	[%rd8+52], %r4252;
	bra.uni 	$L__BB0_1432;
$L__BB0_963:
	setp.ne.s16 	%p2744, %rs864, %rs709;
	mov.u64 	%rd4276, %rd220;
	mov.u64 	%rd4275, %rd222;
	@%p2744 bra 	$L__BB0_988;
	setp.ne.s16 	%p2745, %rs865, %rs708;
	mov.u64 	%rd4276, %rd225;
	mov.u64 	%rd4275, %rd114;
	@%p2745 bra 	$L__BB0_988;
	setp.ne.s16 	%p2746, %rs866, %rs707;
	mov.u64 	%rd4276, %rd28;
	mov.u64 	%rd4275, %rd64;
	@%p2746 bra 	$L__BB0_988;
	setp.ne.s16 	%p2747, %rs867, %rs706;
	mov.u64 	%rd4276, %rd226;
	mov.u64 	%rd4275, %rd101;
	@%p2747 bra 	$L__BB0_988;
	setp.ne.s16 	%p2748, %rs868, %rs705;
	mov.u64 	%rd4276, %rd29;
	mov.u64 	%rd4275, %rd65;
	@%p2748 bra 	$L__BB0_988;
	setp.ne.s16 	%p2749, %rs869, %rs704;
	mov.u64 	%rd4276, %rd227;
	mov.u64 	%rd4275, %rd102;
	@%p2749 bra 	$L__BB0_988;
	setp.ne.s16 	%p2750, %rs870, %rs703;
	mov.u64 	%rd4276, %rd30;
	mov.u64 	%rd4275, %rd66;
	@%p2750 bra 	$L__BB0_988;
	setp.ne.s16 	%p2751, %rs871, %rs702;
	mov.u64 	%rd4276, %rd228;
	mov.u64 	%rd4275, %rd103;
	@%p2751 bra 	$L__BB0_988;
	setp.ne.s16 	%p2752, %rs872, %rs701;
	mov.u64 	%rd4276, %rd31;
	mov.u64 	%rd4275, %rd67;
	@%p2752 bra 	$L__BB0_988;
	setp.ne.s16 	%p2753, %rs873, %rs700;
	mov.u64 	%rd4276, %rd229;
	mov.u64 	%rd4275, %rd104;
	@%p2753 bra 	$L__BB0_988;
	setp.ne.s16 	%p2754, %rs874, %rs699;
	mov.u64 	%rd4276, %rd32;
	mov.u64 	%rd4275, %rd95;
	@%p2754 bra 	$L__BB0_988;
	setp.ne.s16 	%p2755, %rs875, %rs698;
	mov.u64 	%rd4276, %rd230;
	mov.u64 	%rd4275, %rd105;
	@%p2755 bra 	$L__BB0_988;
	setp.ne.s16 	%p2756, %rs876, %rs697;
	mov.u64 	%rd4276, %rd33;
	mov.u64 	%rd4275, %rd96;
	@%p2756 bra 	$L__BB0_988;
	setp.ne.s16 	%p2757, %rs877, %rs696;
	mov.u64 	%rd4276, %rd231;
	mov.u64 	%rd4275, %rd106;
	@%p2757 bra 	$L__BB0_988;
	setp.ne.s16 	%p2758, %rs878, %rs695;
	mov.u64 	%rd4276, %rd34;
	mov.u64 	%rd4275, %rd97;
	@%p2758 bra 	$L__BB0_988;
	setp.ne.s16 	%p2759, %rs879, %rs694;
	mov.u64 	%rd4276, %rd232;
	mov.u64 	%rd4275, %rd107;
	@%p2759 bra 	$L__BB0_988;
	setp.ne.s16 	%p2760, %rs880, %rs693;
	mov.u64 	%rd4276, %rd35;
	mov.u64 	%rd4275, %rd98;
	@%p2760 bra 	$L__BB0_988;
	setp.ne.s16 	%p2761, %rs881, %rs692;
	mov.u64 	%rd4276, %rd233;
	mov.u64 	%rd4275, %rd109;
	@%p2761 bra 	$L__BB0_988;
	setp.ne.s16 	%p2762, %rs882, %rs691;
	mov.u64 	%rd4276, %rd36;
	mov.u64 	%rd4275, %rd99;
	@%p2762 bra 	$L__BB0_988;
	setp.ne.s16 	%p2763, %rs883, %rs690;
	mov.u64 	%rd4276, %rd234;
	mov.u64 	%rd4275, %rd110;
	@%p2763 bra 	$L__BB0_988;
	setp.ne.s16 	%p2764, %rs884, %rs689;
	mov.u64 	%rd4276, %rd37;
	mov.u64 	%rd4275, %rd100;
	@%p2764 bra 	$L__BB0_988;
	setp.ne.s16 	%p2765, %rs885, %rs688;
	mov.u64 	%rd4276, %rd235;
	mov.u64 	%rd4275, %rd111;
	@%p2765 bra 	$L__BB0_988;
	setp.ne.s16 	%p2766, %rs886, %rs687;
	mov.u64 	%rd4276, %rd38;
	mov.u64 	%rd4275, %rd108;
	@%p2766 bra 	$L__BB0_988;
	setp.eq.s16 	%p2767, %rs887, %rs686;
	mov.u64 	%rd4276, %rd236;
	mov.u64 	%rd4275, %rd224;
	@%p2767 bra 	$L__BB0_991;
	bra.uni 	$L__BB0_988;
$L__BB0_987:
	setp.eq.s16 	%p2743, %rs863, %rs685;
	@%p2743 bra 	$L__BB0_963;
$L__BB0_988:
	ld.local.u16 	%rs8002, [%rd4276];
	ld.local.u16 	%rs8003, [%rd4275];
	setp.gt.u16 	%p2769, %rs8002, %rs8003;
	mov.pred 	%p10106, -1;
	@%p2769 bra 	$L__BB0_992;
	bra.uni 	$L__BB0_991;
$L__BB0_989:
	mov.b16 	%rs8001, 1;
	st.local.u8 	[%rd8], %rs8001;
	ld.local.u32 	%r232, [%rd4+52];
	max.s32 	%r233, %r232, %r128;
	st.local.u32 	[%rd8+52], %r233;
	sub.s32 	%r234, %r232, %r128;
	setp.eq.s32 	%p2740, %r232, %r128;
	@%p2740 bra 	$L__BB0_987;
	setp.gt.s32 	%p2742, %r232, %r128;
	mov.pred 	%p10106, -1;
	@%p2742 bra 	$L__BB0_992;
$L__BB0_991:
	mov.b16 	%rs8004, 0;
	st.local.u8 	[%rd8], %rs8004;
	mov.pred 	%p10106, 0;
$L__BB0_992:
	abs.s32 	%r235, %r234;
	sub.s32 	%r236, 24, %r235;
	selp.b16 	%rs888, %rs887, %rs686, %p10106;
	setp.gt.u32 	%p2771, %r235, 24;
	mov.b32 	%r12779, 0;
	@%p2771 bra 	$L__BB0_997;
	not.pred 	%p2772, %p10106;
	@%p2772 bra 	$L__BB0_995;
	mul.wide.u32 	%rd1376, %r236, 2;
	add.s64 	%rd1377, %rd9, %rd1376;
	ld.local.u16 	%rs11605, [%rd1377+2];
	bra.uni 	$L__BB0_996;
$L__BB0_995:
	mul.wide.u32 	%rd1374, %r236, 2;
	add.s64 	%rd1375, %rd4, %rd1374;
	ld.local.u16 	%rs11605, [%rd1375+2];
$L__BB0_996:
	cvt.u32.u16 	%r12779, %rs11605;
$L__BB0_997:
	cvt.u32.u16 	%r4255, %rs888;
	sub.s32 	%r239, %r4255, %r12779;
	setp.lt.s32 	%p2773, %r239, 0;
	add.s32 	%r4256, %r239, 10000;
	selp.b32 	%r4257, %r4256, %r239, %p2773;
	st.local.u16 	[%rd8+50], %r4257;
	sub.s32 	%r240, 23, %r235;
	selp.b16 	%rs892, %rs886, %rs687, %p10106;
	setp.gt.u32 	%p2774, %r235, 23;
	mov.b32 	%r12780, 0;
	@%p2774 bra 	$L__BB0_1002;
	@%p10106 bra 	$L__BB0_1000;
	mul.wide.u32 	%rd1378, %r240, 2;
	add.s64 	%rd1379, %rd4, %rd1378;
	ld.local.u16 	%rs11606, [%rd1379+2];
	bra.uni 	$L__BB0_1001;
$L__BB0_1000:
	mul.wide.u32 	%rd1380, %r240, 2;
	add.s64 	%rd1381, %rd9, %rd1380;
	ld.local.u16 	%rs11606, [%rd1381+2];
$L__BB0_1001:
	cvt.u32.u16 	%r12780, %rs11606;
$L__BB0_1002:
	shr.u32 	%r4259, %r239, 31;
	add.s32 	%r4260, %r4259, %r12780;
	cvt.u32.u16 	%r4261, %rs892;
	sub.s32 	%r243, %r4261, %r4260;
	setp.lt.s32 	%p2775, %r243, 0;
	add.s32 	%r4262, %r243, 10000;
	selp.b32 	%r4263, %r4262, %r243, %p2775;
	cvt.u16.u32 	%rs896, %r4263;
	st.local.u16 	[%rd8+48], %rs896;
	sub.s32 	%r244, 22, %r235;
	selp.b16 	%rs897, %rs885, %rs688, %p10106;
	setp.gt.u32 	%p2776, %r235, 22;
	mov.b32 	%r12781, 0;
	@%p2776 bra 	$L__BB0_1007;
	@%p10106 bra 	$L__BB0_1005;
	mul.wide.u32 	%rd1382, %r244, 2;
	add.s64 	%rd1383, %rd4, %rd1382;
	ld.local.u16 	%rs11607, [%rd1383+2];
	bra.uni 	$L__BB0_1006;
$L__BB0_1005:
	mul.wide.u32 	%rd1384, %r244, 2;
	add.s64 	%rd1385, %rd9, %rd1384;
	ld.local.u16 	%rs11607, [%rd1385+2];
$L__BB0_1006:
	cvt.u32.u16 	%r12781, %rs11607;
$L__BB0_1007:
	shr.u32 	%r4265, %r243, 31;
	add.s32 	%r4266, %r4265, %r12781;
	cvt.u32.u16 	%r4267, %rs897;
	sub.s32 	%r247, %r4267, %r4266;
	setp.lt.s32 	%p2777, %r247, 0;
	add.s32 	%r4268, %r247, 10000;
	selp.b32 	%r4269, %r4268, %r247, %p2777;
	cvt.u16.u32 	%rs901, %r4269;
	st.local.u16 	[%rd8+46], %rs901;
	sub.s32 	%r248, 21, %r235;
	selp.b16 	%rs902, %rs884, %rs689, %p10106;
	setp.gt.u32 	%p2778, %r235, 21;
	mov.b32 	%r12782, 0;
	@%p2778 bra 	$L__BB0_1012;
	@%p10106 bra 	$L__BB0_1010;
	mul.wide.u32 	%rd1386, %r248, 2;
	add.s64 	%rd1387, %rd4, %rd1386;
	ld.local.u16 	%rs11608, [%rd1387+2];
	bra.uni 	$L__BB0_1011;
$L__BB0_1010:
	mul.wide.u32 	%rd1388, %r248, 2;
	add.s64 	%rd1389, %rd9, %rd1388;
	ld.local.u16 	%rs11608, [%rd1389+2];
$L__BB0_1011:
	cvt.u32.u16 	%r12782, %rs11608;
$L__BB0_1012:
	shr.u32 	%r4271, %r247, 31;
	add.s32 	%r4272, %r4271, %r12782;
	cvt.u32.u16 	%r4273, %rs902;
	sub.s32 	%r251, %r4273, %r4272;
	setp.lt.s32 	%p2779, %r251, 0;
	add.s32 	%r4274, %r251, 10000;
	selp.b32 	%r4275, %r4274, %r251, %p2779;
	cvt.u16.u32 	%rs906, %r4275;
	st.local.u16 	[%rd8+44], %rs906;
	sub.s32 	%r252, 20, %r235;
	selp.b16 	%rs907, %rs883, %rs690, %p10106;
	setp.gt.u32 	%p2780, %r235, 20;
	mov.b32 	%r12783, 0;
	@%p2780 bra 	$L__BB0_1017;
	@%p10106 bra 	$L__BB0_1015;
	mul.wide.u32 	%rd1390, %r252, 2;
	add.s64 	%rd1391, %rd4, %rd1390;
	ld.local.u16 	%rs11609, [%rd1391+2];
	bra.uni 	$L__BB0_1016;
$L__BB0_1015:
	mul.wide.u32 	%rd1392, %r252, 2;
	add.s64 	%rd1393, %rd9, %rd1392;
	ld.local.u16 	%rs11609, [%rd1393+2];
$L__BB0_1016:
	cvt.u32.u16 	%r12783, %rs11609;
$L__BB0_1017:
	shr.u32 	%r4277, %r251, 31;
	add.s32 	%r4278, %r4277, %r12783;
	cvt.u32.u16 	%r4279, %rs907;
	sub.s32 	%r255, %r4279, %r4278;
	setp.lt.s32 	%p2781, %r255, 0;
	add.s32 	%r4280, %r255, 10000;
	selp.b32 	%r4281, %r4280, %r255, %p2781;
	cvt.u16.u32 	%rs911, %r4281;
	st.local.u16 	[%rd8+42], %rs911;
	sub.s32 	%r256, 19, %r235;
	selp.b16 	%rs912, %rs882, %rs691, %p10106;
	setp.gt.u32 	%p2782, %r235, 19;
	mov.b32 	%r12784, 0;
	@%p2782 bra 	$L__BB0_1022;
	@%p10106 bra 	$L__BB0_1020;
	mul.wide.u32 	%rd1394, %r256, 2;
	add.s64 	%rd1395, %rd4, %rd1394;
	ld.local.u16 	%rs11610, [%rd1395+2];
	bra.uni 	$L__BB0_1021;
$L__BB0_1020:
	mul.wide.u32 	%rd1396, %r256, 2;
	add.s64 	%rd1397, %rd9, %rd1396;
	ld.local.u16 	%rs11610, [%rd1397+2];
$L__BB0_1021:
	cvt.u32.u16 	%r12784, %rs11610;
$L__BB0_1022:
	shr.u32 	%r4283, %r255, 31;
	add.s32 	%r4284, %r4283, %r12784;
	cvt.u32.u16 	%r4285, %rs912;
	sub.s32 	%r259, %r4285, %r4284;
	setp.lt.s32 	%p2783, %r259, 0;
	add.s32 	%r4286, %r259, 10000;
	selp.b32 	%r4287, %r4286, %r259, %p2783;
	cvt.u16.u32 	%rs916, %r4287;
	st.local.u16 	[%rd8+40], %rs916;
	sub.s32 	%r260, 18, %r235;
	selp.b16 	%rs917, %rs881, %rs692, %p10106;
	setp.gt.u32 	%p2784, %r235, 18;
	mov.b32 	%r12785, 0;
	@%p2784 bra 	$L__BB0_1027;
	@%p10106 bra 	$L__BB0_1025;
	mul.wide.u32 	%rd1398, %r260, 2;
	add.s64 	%rd1399, %rd4, %rd1398;
	ld.local.u16 	%rs11611, [%rd1399+2];
	bra.uni 	$L__BB0_1026;
$L__BB0_1025:
	mul.wide.u32 	%rd1400, %r260, 2;
	add.s64 	%rd1401, %rd9, %rd1400;
	ld.local.u16 	%rs11611, [%rd1401+2];
$L__BB0_1026:
	cvt.u32.u16 	%r12785, %rs11611;
$L__BB0_1027:
	shr.u32 	%r4289, %r259, 31;
	add.s32 	%r4290, %r4289, %r12785;
	cvt.u32.u16 	%r4291, %rs917;
	sub.s32 	%r263, %r4291, %r4290;
	setp.lt.s32 	%p2785, %r263, 0;
	add.s32 	%r4292, %r263, 10000;
	selp.b32 	%r4293, %r4292, %r263, %p2785;
	cvt.u16.u32 	%rs921, %r4293;
	st.local.u16 	[%rd8+38], %rs921;
	sub.s32 	%r264, 17, %r235;
	selp.b16 	%rs922, %rs880, %rs693, %p10106;
	setp.gt.u32 	%p2786, %r235, 17;
	mov.b32 	%r12786, 0;
	@%p2786 bra 	$L__BB0_1032;
	@%p10106 bra 	$L__BB0_1030;
	mul.wide.u32 	%rd1402, %r264, 2;
	add.s64 	%rd1403, %rd4, %rd1402;
	ld.local.u16 	%rs11612, [%rd1403+2];
	bra.uni 	$L__BB0_1031;
$L__BB0_1030:
	mul.wide.u32 	%rd1404, %r264, 2;
	add.s64 	%rd1405, %rd9, %rd1404;
	ld.local.u16 	%rs11612, [%rd1405+2];
$L__BB0_1031:
	cvt.u32.u16 	%r12786, %rs11612;
$L__BB0_1032:
	shr.u32 	%r4295, %r263, 31;
	add.s32 	%r4296, %r4295, %r12786;
	cvt.u32.u16 	%r4297, %rs922;
	sub.s32 	%r267, %r4297, %r4296;
	setp.lt.s32 	%p2787, %r267, 0;
	add.s32 	%r4298, %r267, 10000;
	selp.b32 	%r4299, %r4298, %r267, %p2787;
	cvt.u16.u32 	%rs926, %r4299;
	st.local.u16 	[%rd8+36], %rs926;
	sub.s32 	%r268, 16, %r235;
	selp.b16 	%rs927, %rs879, %rs694, %p10106;
	setp.gt.u32 	%p2788, %r235, 16;
	mov.b32 	%r12787, 0;
	@%p2788 bra 	$L__BB0_1037;
	@%p10106 bra 	$L__BB0_1035;
	mul.wide.u32 	%rd1406, %r268, 2;
	add.s64 	%rd1407, %rd4, %rd1406;
	ld.local.u16 	%rs11613, [%rd1407+2];
	bra.uni 	$L__BB0_1036;
$L__BB0_1035:
	mul.wide.u32 	%rd1408, %r268, 2;
	add.s64 	%rd1409, %rd9, %rd1408;
	ld.local.u16 	%rs11613, [%rd1409+2];
$L__BB0_1036:
	cvt.u32.u16 	%r12787, %rs11613;
$L__BB0_1037:
	shr.u32 	%r4301, %r267, 31;
	add.s32 	%r4302, %r4301, %r12787;
	cvt.u32.u16 	%r4303, %rs927;
	sub.s32 	%r271, %r4303, %r4302;
	setp.lt.s32 	%p2789, %r271, 0;
	add.s32 	%r4304, %r271, 10000;
	selp.b32 	%r4305, %r4304, %r271, %p2789;
	cvt.u16.u32 	%rs931, %r4305;
	st.local.u16 	[%rd8+34], %rs931;
	sub.s32 	%r272, 15, %r235;
	selp.b16 	%rs932, %rs878, %rs695, %p10106;
	setp.gt.u32 	%p2790, %r235, 15;
	mov.b32 	%r12788, 0;
	@%p2790 bra 	$L__BB0_1042;
	@%p10106 bra 	$L__BB0_1040;
	mul.wide.u32 	%rd1410, %r272, 2;
	add.s64 	%rd1411, %rd4, %rd1410;
	ld.local.u16 	%rs11614, [%rd1411+2];
	bra.uni 	$L__BB0_1041;
$L__BB0_1040:
	mul.wide.u32 	%rd1412, %r272, 2;
	add.s64 	%rd1413, %rd9, %rd1412;
	ld.local.u16 	%rs11614, [%rd1413+2];
$L__BB0_1041:
	cvt.u32.u16 	%r12788, %rs11614;
$L__BB0_1042:
	shr.u32 	%r4307, %r271, 31;
	add.s32 	%r4308, %r4307, %r12788;
	cvt.u32.u16 	%r4309, %rs932;
	sub.s32 	%r275, %r4309, %r4308;
	setp.lt.s32 	%p2791, %r275, 0;
	add.s32 	%r4310, %r275, 10000;
	selp.b32 	%r4311, %r4310, %r275, %p2791;
	cvt.u16.u32 	%rs936, %r4311;
	st.local.u16 	[%rd8+32], %rs936;
	sub.s32 	%r276, 14, %r235;
	selp.b16 	%rs937, %rs877, %rs696, %p10106;
	setp.gt.u32 	%p2792, %r235, 14;
	mov.b32 	%r12789, 0;
	@%p2792 bra 	$L__BB0_1047;
	@%p10106 bra 	$L__BB0_1045;
	mul.wide.u32 	%rd1414, %r276, 2;
	add.s64 	%rd1415, %rd4, %rd1414;
	ld.local.u16 	%rs11615, [%rd1415+2];
	bra.uni 	$L__BB0_1046;
$L__BB0_1045:
	mul.wide.u32 	%rd1416, %r276, 2;
	add.s64 	%rd1417, %rd9, %rd1416;
	ld.local.u16 	%rs11615, [%rd1417+2];
$L__BB0_1046:
	cvt.u32.u16 	%r12789, %rs11615;
$L__BB0_1047:
	shr.u32 	%r4313, %r275, 31;
	add.s32 	%r4314, %r4313, %r12789;
	cvt.u32.u16 	%r4315, %rs937;
	sub.s32 	%r279, %r4315, %r4314;
	setp.lt.s32 	%p2793, %r279, 0;
	add.s32 	%r4316, %r279, 10000;
	selp.b32 	%r4317, %r4316, %r279, %p2793;
	cvt.u16.u32 	%rs941, %r4317;
	st.local.u16 	[%rd8+30], %rs941;
	sub.s32 	%r280, 13, %r235;
	selp.b16 	%rs942, %rs876, %rs697, %p10106;
	setp.gt.u32 	%p2794, %r235, 13;
	mov.b32 	%r12790, 0;
	@%p2794 bra 	$L__BB0_1052;
	@%p10106 bra 	$L__BB0_1050;
	mul.wide.u32 	%rd1418, %r280, 2;
	add.s64 	%rd1419, %rd4, %rd1418;
	ld.local.u16 	%rs11616, [%rd1419+2];
	bra.uni 	$L__BB0_1051;
$L__BB0_1050:
	mul.wide.u32 	%rd1420, %r280, 2;
	add.s64 	%rd1421, %rd9, %rd1420;
	ld.local.u16 	%rs11616, [%rd1421+2];
$L__BB0_1051:
	cvt.u32.u16 	%r12790, %rs11616;
$L__BB0_1052:
	shr.u32 	%r4319, %r279, 31;
	add.s32 	%r4320, %r4319, %r12790;
	cvt.u32.u16 	%r4321, %rs942;
	sub.s32 	%r283, %r4321, %r4320;
	setp.lt.s32 	%p2795, %r283, 0;
	add.s32 	%r4322, %r283, 10000;
	selp.b32 	%r4323, %r4322, %r283, %p2795;
	cvt.u16.u32 	%rs946, %r4323;
	st.local.u16 	[%rd8+28], %rs946;
	sub.s32 	%r284, 12, %r235;
	selp.b16 	%rs947, %rs875, %rs698, %p10106;
	setp.gt.u32 	%p2796, %r235, 12;
	mov.b32 	%r12791, 0;
	@%p2796 bra 	$L__BB0_1057;
	@%p10106 bra 	$L__BB0_1055;
	mul.wide.u32 	%rd1422, %r284, 2;
	add.s64 	%rd1423, %rd4, %rd1422;
	ld.local.u16 	%rs11617, [%rd1423+2];
	bra.uni 	$L__BB0_1056;
$L__BB0_1055:
	mul.wide.u32 	%rd1424, %r284, 2;
	add.s64 	%rd1425, %rd9, %rd1424;
	ld.local.u16 	%rs11617, [%rd1425+2];
$L__BB0_1056:
	cvt.u32.u16 	%r12791, %rs11617;
$L__BB0_1057:
	shr.u32 	%r4325, %r283, 31;
	add.s32 	%r4326, %r4325, %r12791;
	cvt.u32.u16 	%r4327, %rs947;
	sub.s32 	%r287, %r4327, %r4326;
	setp.lt.s32 	%p2797, %r287, 0;
	add.s32 	%r4328, %r287, 10000;
	selp.b32 	%r4329, %r4328, %r287, %p2797;
	cvt.u16.u32 	%rs951, %r4329;
	st.local.u16 	[%rd8+26], %rs951;
	sub.s32 	%r288, 11, %r235;
	selp.b16 	%rs952, %rs874, %rs699, %p10106;
	setp.gt.u32 	%p2798, %r235, 11;
	mov.b32 	%r12792, 0;
	@%p2798 bra 	$L__BB0_1062;
	@%p10106 bra 	$L__BB0_1060;
	mul.wide.u32 	%rd1426, %r288, 2;
	add.s64 	%rd1427, %rd4, %rd1426;
	ld.local.u16 	%rs11618, [%rd1427+2];
	bra.uni 	$L__BB0_1061;
$L__BB0_1060:
	mul.wide.u32 	%rd1428, %r288, 2;
	add.s64 	%rd1429, %rd9, %rd1428;
	ld.local.u16 	%rs11618, [%rd1429+2];
$L__BB0_1061:
	cvt.u32.u16 	%r12792, %rs11618;
$L__BB0_1062:
	shr.u32 	%r4331, %r287, 31;
	add.s32 	%r4332, %r4331, %r12792;
	cvt.u32.u16 	%r4333, %rs952;
	sub.s32 	%r291, %r4333, %r4332;
	setp.lt.s32 	%p2799, %r291, 0;
	add.s32 	%r4334, %r291, 10000;
	selp.b32 	%r4335, %r4334, %r291, %p2799;
	cvt.u16.u32 	%rs956, %r4335;
	st.local.u16 	[%rd8+24], %rs956;
	sub.s32 	%r292, 10, %r235;
	selp.b16 	%rs957, %rs873, %rs700, %p10106;
	setp.gt.u32 	%p2800, %r235, 10;
	mov.b32 	%r12793, 0;
	@%p2800 bra 	$L__BB0_1067;
	@%p10106 bra 	$L__BB0_1065;
	mul.wide.u32 	%rd1430, %r292, 2;
	add.s64 	%rd1431, %rd4, %rd1430;
	ld.local.u16 	%rs11619, [%rd1431+2];
	bra.uni 	$L__BB0_1066;
$L__BB0_1065:
	mul.wide.u32 	%rd1432, %r292, 2;
	add.s64 	%rd1433, %rd9, %rd1432;
	ld.local.u16 	%rs11619, [%rd1433+2];
$L__BB0_1066:
	cvt.u32.u16 	%r12793, %rs11619;
$L__BB0_1067:
	shr.u32 	%r4337, %r291, 31;
	add.s32 	%r4338, %r4337, %r12793;
	cvt.u32.u16 	%r4339, %rs957;
	sub.s32 	%r295, %r4339, %r4338;
	setp.lt.s32 	%p2801, %r295, 0;
	add.s32 	%r4340, %r295, 10000;
	selp.b32 	%r4341, %r4340, %r295, %p2801;
	cvt.u16.u32 	%rs961, %r4341;
	st.local.u16 	[%rd8+22], %rs961;
	sub.s32 	%r296, 9, %r235;
	selp.b16 	%rs962, %rs872, %rs701, %p10106;
	setp.gt.u32 	%p2802, %r235, 9;
	mov.b32 	%r12794, 0;
	@%p2802 bra 	$L__BB0_1072;
	@%p10106 bra 	$L__BB0_1070;
	mul.wide.u32 	%rd1434, %r296, 2;
	add.s64 	%rd1435, %rd4, %rd1434;
	ld.local.u16 	%rs11620, [%rd1435+2];
	bra.uni 	$L__BB0_1071;
$L__BB0_1070:
	mul.wide.u32 	%rd1436, %r296, 2;
	add.s64 	%rd1437, %rd9, %rd1436;
	ld.local.u16 	%rs11620, [%rd1437+2];
$L__BB0_1071:
	cvt.u32.u16 	%r12794, %rs11620;
$L__BB0_1072:
	shr.u32 	%r4343, %r295, 31;
	add.s32 	%r4344, %r4343, %r12794;
	cvt.u32.u16 	%r4345, %rs962;
	sub.s32 	%r299, %r4345, %r4344;
	setp.lt.s32 	%p2803, %r299, 0;
	add.s32 	%r4346, %r299, 10000;
	selp.b32 	%r4347, %r4346, %r299, %p2803;
	cvt.u16.u32 	%rs966, %r4347;
	st.local.u16 	[%rd8+20], %rs966;
	sub.s32 	%r300, 8, %r235;
	selp.b16 	%rs967, %rs871, %rs702, %p10106;
	setp.gt.u32 	%p2804, %r235, 8;
	mov.b32 	%r12795, 0;
	@%p2804 bra 	$L__BB0_1077;
	@%p10106 bra 	$L__BB0_1075;
	mul.wide.u32 	%rd1438, %r300, 2;
	add.s64 	%rd1439, %rd4, %rd1438;
	ld.local.u16 	%rs11621, [%rd1439+2];
	bra.uni 	$L__BB0_1076;
$L__BB0_1075:
	mul.wide.u32 	%rd1440, %r300, 2;
	add.s64 	%rd1441, %rd9, %rd1440;
	ld.local.u16 	%rs11621, [%rd1441+2];
$L__BB0_1076:
	cvt.u32.u16 	%r12795, %rs11621;
$L__BB0_1077:
	shr.u32 	%r4349, %r299, 31;
	add.s32 	%r4350, %r4349, %r12795;
	cvt.u32.u16 	%r4351, %rs967;
	sub.s32 	%r303, %r4351, %r4350;
	setp.lt.s32 	%p2805, %r303, 0;
	add.s32 	%r4352, %r303, 10000;
	selp.b32 	%r4353, %r4352, %r303, %p2805;
	cvt.u16.u32 	%rs971, %r4353;
	st.local.u16 	[%rd8+18], %rs971;
	sub.s32 	%r304, 7, %r235;
	selp.b16 	%rs972, %rs870, %rs703, %p10106;
	setp.gt.u32 	%p2806, %r235, 7;
	mov.b32 	%r12796, 0;
	@%p2806 bra 	$L__BB0_1082;
	@%p10106 bra 	$L__BB0_1080;
	mul.wide.u32 	%rd1442, %r304, 2;
	add.s64 	%rd1443, %rd4, %rd1442;
	ld.local.u16 	%rs11622, [%rd1443+2];
	bra.uni 	$L__BB0_1081;
$L__BB0_1080:
	mul.wide.u32 	%rd1444, %r304, 2;
	add.s64 	%rd1445, %rd9, %rd1444;
	ld.local.u16 	%rs11622, [%rd1445+2];
$L__BB0_1081:
	cvt.u32.u16 	%r12796, %rs11622;
$L__BB0_1082:
	shr.u32 	%r4355, %r303, 31;
	add.s32 	%r4356, %r4355, %r12796;
	cvt.u32.u16 	%r4357, %rs972;
	sub.s32 	%r307, %r4357, %r4356;
	setp.lt.s32 	%p2807, %r307, 0;
	add.s32 	%r4358, %r307, 10000;
	selp.b32 	%r4359, %r4358, %r307, %p2807;
	cvt.u16.u32 	%rs976, %r4359;
	st.local.u16 	[%rd8+16], %rs976;
	sub.s32 	%r308, 6, %r235;
	selp.b16 	%rs977, %rs869, %rs704, %p10106;
	setp.gt.u32 	%p2808, %r235, 6;
	mov.b32 	%r12797, 0;
	@%p2808 bra 	$L__BB0_1087;
	@%p10106 bra 	$L__BB0_1085;
	mul.wide.u32 	%rd1446, %r308, 2;
	add.s64 	%rd1447, %rd4, %rd1446;
	ld.local.u16 	%rs11623, [%rd1447+2];
	bra.uni 	$L__BB0_1086;
$L__BB0_1085:
	mul.wide.u32 	%rd1448, %r308, 2;
	add.s64 	%rd1449, %rd9, %rd1448;
	ld.local.u16 	%rs11623, [%rd1449+2];
$L__BB0_1086:
	cvt.u32.u16 	%r12797, %rs11623;
$L__BB0_1087:
	shr.u32 	%r4361, %r307, 31;
	add.s32 	%r4362, %r4361, %r12797;
	cvt.u32.u16 	%r4363, %rs977;
	sub.s32 	%r311, %r4363, %r4362;
	setp.lt.s32 	%p2809, %r311, 0;
	add.s32 	%r4364, %r311, 10000;
	selp.b32 	%r4365, %r4364, %r311, %p2809;
	cvt.u16.u32 	%rs981, %r4365;
	st.local.u16 	[%rd8+14], %rs981;
	sub.s32 	%r312, 5, %r235;
	selp.b16 	%rs982, %rs868, %rs705, %p10106;
	setp.gt.u32 	%p2810, %r235, 5;
	mov.b32 	%r12798, 0;
	@%p2810 bra 	$L__BB0_1092;
	@%p10106 bra 	$L__BB0_1090;
	mul.wide.u32 	%rd1450, %r312, 2;
	add.s64 	%rd1451, %rd4, %rd1450;
	ld.local.u16 	%rs11624, [%rd1451+2];
	bra.uni 	$L__BB0_1091;
$L__BB0_1090:
	mul.wide.u32 	%rd1452, %r312, 2;
	add.s64 	%rd1453, %rd9, %rd1452;
	ld.local.u16 	%rs11624, [%rd1453+2];
$L__BB0_1091:
	cvt.u32.u16 	%r12798, %rs11624;
$L__BB0_1092:
	shr.u32 	%r4367, %r311, 31;
	add.s32 	%r4368, %r4367, %r12798;
	cvt.u32.u16 	%r4369, %rs982;
	sub.s32 	%r315, %r4369, %r4368;
	setp.lt.s32 	%p2811, %r315, 0;
	add.s32 	%r4370, %r315, 10000;
	selp.b32 	%r4371, %r4370, %r315, %p2811;
	cvt.u16.u32 	%rs986, %r4371;
	st.local.u16 	[%rd8+12], %rs986;
	sub.s32 	%r316, 4, %r235;
	selp.b16 	%rs987, %rs867, %rs706, %p10106;
	setp.gt.u32 	%p2812, %r235, 4;
	mov.b32 	%r12799, 0;
	@%p2812 bra 	$L__BB0_1097;
	@%p10106 bra 	$L__BB0_1095;
	mul.wide.u32 	%rd1454, %r316, 2;
	add.s64 	%rd1455, %rd4, %rd1454;
	ld.local.u16 	%rs11625, [%rd1455+2];
	bra.uni 	$L__BB0_1096;
$L__BB0_1095:
	mul.wide.u32 	%rd1456, %r316, 2;
	add.s64 	%rd1457, %rd9, %rd1456;
	ld.local.u16 	%rs11625, [%rd1457+2];
$L__BB0_1096:
	cvt.u32.u16 	%r12799, %rs11625;
$L__BB0_1097:
	shr.u32 	%r4373, %r315, 31;
	add.s32 	%r4374, %r4373, %r12799;
	cvt.u32.u16 	%r4375, %rs987;
	sub.s32 	%r319, %r4375, %r4374;
	setp.lt.s32 	%p2813, %r319, 0;
	add.s32 	%r4376, %r319, 10000;
	selp.b32 	%r4377, %r4376, %r319, %p2813;
	cvt.u16.u32 	%rs991, %r4377;
	st.local.u16 	[%rd8+10], %rs991;
	sub.s32 	%r320, 3, %r235;
	selp.b16 	%rs992, %rs866, %rs707, %p10106;
	setp.gt.u32 	%p2814, %r235, 3;
	mov.b32 	%r12800, 0;
	@%p2814 bra 	$L__BB0_1102;
	@%p10106 bra 	$L__BB0_1100;
	mul.wide.u32 	%rd1458, %r320, 2;
	add.s64 	%rd1459, %rd4, %rd1458;
	ld.local.u16 	%rs11626, [%rd1459+2];
	bra.uni 	$L__BB0_1101;
$L__BB0_1100:
	mul.wide.u32 	%rd1460, %r320, 2;
	add.s64 	%rd1461, %rd9, %rd1460;
	ld.local.u16 	%rs11626, [%rd1461+2];
$L__BB0_1101:
	cvt.u32.u16 	%r12800, %rs11626;
$L__BB0_1102:
	shr.u32 	%r4379, %r319, 31;
	add.s32 	%r4380, %r4379, %r12800;
	cvt.u32.u16 	%r4381, %rs992;
	sub.s32 	%r323, %r4381, %r4380;
	setp.lt.s32 	%p2815, %r323, 0;
	add.s32 	%r4382, %r323, 10000;
	selp.b32 	%r4383, %r4382, %r323, %p2815;
	cvt.u16.u32 	%rs996, %r4383;
	st.local.u16 	[%rd8+8], %rs996;
	sub.s32 	%r324, 2, %r235;
	ld.local.u16 	%rs8005, [%rd114];
	selp.b16 	%rs997, %rs865, %rs8005, %p10106;
	setp.gt.u32 	%p2816, %r235, 2;
	mov.b32 	%r12801, 0;
	@%p2816 bra 	$L__BB0_1107;
	@%p10106 bra 	$L__BB0_1105;
	mul.wide.u32 	%rd1462, %r324, 2;
	add.s64 	%rd1463, %rd4, %rd1462;
	ld.local.u16 	%rs11627, [%rd1463+2];
	bra.uni 	$L__BB0_1106;
$L__BB0_1105:
	mul.wide.u32 	%rd1464, %r324, 2;
	add.s64 	%rd1465, %rd9, %rd1464;
	ld.local.u16 	%rs11627, [%rd1465+2];
$L__BB0_1106:
	cvt.u32.u16 	%r12801, %rs11627;
$L__BB0_1107:
	shr.u32 	%r4385, %r323, 31;
	add.s32 	%r4386, %r4385, %r12801;
	cvt.u32.u16 	%r4387, %rs997;
	sub.s32 	%r327, %r4387, %r4386;
	setp.lt.s32 	%p2817, %r327, 0;
	add.s32 	%r4388, %r327, 10000;
	selp.b32 	%r4389, %r4388, %r327, %p2817;
	cvt.u16.u32 	%rs1001, %r4389;
	st.local.u16 	[%rd8+6], %rs1001;
	sub.s32 	%r328, 1, %r235;
	ld.local.u16 	%rs8006, [%rd222];
	selp.b16 	%rs1002, %rs864, %rs8006, %p10106;
	setp.gt.u32 	%p2818, %r235, 1;
	mov.b32 	%r12802, 0;
	@%p2818 bra 	$L__BB0_1112;
	@%p10106 bra 	$L__BB0_1110;
	mul.wide.u32 	%rd1466, %r328, 2;
	add.s64 	%rd1467, %rd4, %rd1466;
	ld.local.u16 	%rs11628, [%rd1467+2];
	bra.uni 	$L__BB0_1111;
$L__BB0_1110:
	mul.wide.u32 	%rd1468, %r328, 2;
	add.s64 	%rd1469, %rd9, %rd1468;
	ld.local.u16 	%rs11628, [%rd1469+2];
$L__BB0_1111:
	cvt.u32.u16 	%r12802, %rs11628;
$L__BB0_1112:
	shr.u32 	%r4391, %r327, 31;
	add.s32 	%r4392, %r4391, %r12802;
	cvt.u32.u16 	%r4393, %rs1002;
	sub.s32 	%r331, %r4393, %r4392;
	setp.lt.s32 	%p2819, %r331, 0;
	add.s32 	%r4394, %r331, 10000;
	selp.b32 	%r4395, %r4394, %r331, %p2819;
	cvt.u16.u32 	%rs1006, %r4395;
	st.local.u16 	[%rd8+4], %rs1006;
	neg.s32 	%r332, %r235;
	selp.b16 	%rs1007, %rs863, %rs685, %p10106;
	setp.ne.s32 	%p2820, %r234, 0;
	mov.b32 	%r12803, 0;
	@%p2820 bra 	$L__BB0_1117;
	@%p10106 bra 	$L__BB0_1115;
	mul.wide.u32 	%rd1470, %r332, 2;
	add.s64 	%rd1471, %rd4, %rd1470;
	ld.local.u16 	%rs11629, [%rd1471+2];
	bra.uni 	$L__BB0_1116;
$L__BB0_1115:
	mul.wide.u32 	%rd1472, %r332, 2;
	add.s64 	%rd1473, %rd9, %rd1472;
	ld.local.u16 	%rs11629, [%rd1473+2];
$L__BB0_1116:
	cvt.u32.u16 	%r12803, %rs11629;
$L__BB0_1117:
	shr.u32 	%r4396, %r331, 31;
	add.s32 	%r4397, %r4396, %r12803;
	cvt.u32.u16 	%r4398, %rs1007;
	sub.s32 	%r4399, %r4398, %r4397;
	setp.lt.s32 	%p2821, %r4399, 0;
	add.s32 	%r4400, %r4399, 10000;
	selp.b32 	%r4401, %r4400, %r4399, %p2821;
	cvt.u16.u32 	%rs8007, %r4401;
	st.local.u16 	[%rd8+2], %rs8007;
	setp.ne.s16 	%p2822, %rs8007, 0;
	setp.lt.s32 	%p2823, %r233, 1;
	or.pred  	%p2824, %p2822, %p2823;
	@%p2824 bra 	$L__BB0_1432;
	st.local.u16 	[%rd8+2], %rs1006;
	mov.b32 	%r4402, {%rs1001, %rs996};
	st.local.u32 	[%rd8+4], %r4402;
	mov.b32 	%r4403, {%rs991, %rs986};
	st.local.u32 	[%rd8+8], %r4403;
	mov.b32 	%r4404, {%rs981, %rs976};
	st.local.u32 	[%rd8+12], %r4404;
	mov.b32 	%r4405, {%rs971, %rs966};
	st.local.u32 	[%rd8+16], %r4405;
	mov.b32 	%r4406, {%rs961, %rs956};
	st.local.u32 	[%rd8+20], %r4406;
	mov.b32 	%r4407, {%rs951, %rs946};
	st.local.u32 	[%rd8+24], %r4407;
	mov.b32 	%r4408, {%rs941, %rs936};
	st.local.u32 	[%rd8+28], %r4408;
	mov.b32 	%r4409, {%rs931, %rs926};
	st.local.u32 	[%rd8+32], %r4409;
	mov.b32 	%r4410, {%rs921, %rs916};
	st.local.u32 	[%rd8+36], %r4410;
	mov.b32 	%r4411, {%rs911, %rs906};
	st.local.u32 	[%rd8+40], %r4411;
	mov.b32 	%r4412, {%rs901, %rs896};
	st.local.u32 	[%rd8+44], %r4412;
	mov.b16 	%rs8008, 0;
	st.local.u16 	[%rd8+50], %rs8008;
	add.s32 	%r4413, %r233, -1;
	st.local.u32 	[%rd8+52], %r4413;
	bra.uni 	$L__BB0_1432;
$L__BB0_1119:
	or.pred  	%p2579, %p2574, %p2572;
	@%p2579 bra 	$L__BB0_1275;
	mov.b16 	%rs7897, 0;
	st.local.u16 	[%rd8+2], %rs7897;
	mov.b32 	%r4065, 0;
	st.local.u32 	[%rd8+4], %r4065;
	st.local.u32 	[%rd8+8], %r4065;
	st.local.u32 	[%rd8+12], %r4065;
	st.local.u32 	[%rd8+16], %r4065;
	st.local.u32 	[%rd8+20], %r4065;
	st.local.u32 	[%rd8+24], %r4065;
	st.local.u32 	[%rd8+28], %r4065;
	st.local.u32 	[%rd8+32], %r4065;
	mov.b16 	%rs7898, 1;
	st.local.u8 	[%rd8], %rs7898;
	ld.local.u32 	%r335, [%rd4+52];
	max.s32 	%r336, %r335, %r128;
	st.local.u32 	[%rd8+52], %r336;
	sub.s32 	%r337, %r335, %r128;
	setp.eq.s32 	%p2660, %r335, %r128;
	@%p2660 bra 	$L__BB0_1146;
	setp.gt.s32 	%p10107, %r335, %r128;
	bra.uni 	$L__BB0_1148;
$L__BB0_1122:
	ld.local.u16 	%rs11630, [%rd220];
	setp.ne.s16 	%p2662, %rs11630, %rs709;
	mov.u64 	%rd4275, %rd222;
	@%p2662 bra 	$L__BB0_1147;
	ld.local.u16 	%rs11630, [%rd225];
	setp.ne.s16 	%p2663, %rs11630, %rs708;
	mov.u64 	%rd4275, %rd114;
	@%p2663 bra 	$L__BB0_1147;
	ld.local.u16 	%rs11630, [%rd28];
	setp.ne.s16 	%p2664, %rs11630, %rs707;
	mov.u64 	%rd4275, %rd64;
	@%p2664 bra 	$L__BB0_1147;
	ld.local.u16 	%rs11630, [%rd226];
	setp.ne.s16 	%p2665, %rs11630, %rs706;
	mov.u64 	%rd4275, %rd101;
	@%p2665 bra 	$L__BB0_1147;
	ld.local.u16 	%rs11630, [%rd29];
	setp.ne.s16 	%p2666, %rs11630, %rs705;
	mov.u64 	%rd4275, %rd65;
	@%p2666 bra 	$L__BB0_1147;
	ld.local.u16 	%rs11630, [%rd227];
	setp.ne.s16 	%p2667, %rs11630, %rs704;
	mov.u64 	%rd4275, %rd102;
	@%p2667 bra 	$L__BB0_1147;
	ld.local.u16 	%rs11630, [%rd30];
	setp.ne.s16 	%p2668, %rs11630, %rs703;
	mov.u64 	%rd4275, %rd66;
	@%p2668 bra 	$L__BB0_1147;
	ld.local.u16 	%rs11630, [%rd228];
	setp.ne.s16 	%p2669, %rs11630, %rs702;
	mov.u64 	%rd4275, %rd103;
	@%p2669 bra 	$L__BB0_1147;
	ld.local.u16 	%rs11630, [%rd31];
	setp.ne.s16 	%p2670, %rs11630, %rs701;
	mov.u64 	%rd4275, %rd67;
	@%p2670 bra 	$L__BB0_1147;
	ld.local.u16 	%rs11630, [%rd229];
	setp.ne.s16 	%p2671, %rs11630, %rs700;
	mov.u64 	%rd4275, %rd104;
	@%p2671 bra 	$L__BB0_1147;
	ld.local.u16 	%rs11630, [%rd32];
	setp.ne.s16 	%p2672, %rs11630, %rs699;
	mov.u64 	%rd4275, %rd95;
	@%p2672 bra 	$L__BB0_1147;
	ld.local.u16 	%rs11630, [%rd230];
	setp.ne.s16 	%p2673, %rs11630, %rs698;
	mov.u64 	%rd4275, %rd105;
	@%p2673 bra 	$L__BB0_1147;
	ld.local.u16 	%rs11630, [%rd33];
	setp.ne.s16 	%p2674, %rs11630, %rs697;
	mov.u64 	%rd4275, %rd96;
	@%p2674 bra 	$L__BB0_1147;
	ld.local.u16 	%rs11630, [%rd231];
	setp.ne.s16 	%p2675, %rs11630, %rs696;
	mov.u64 	%rd4275, %rd106;
	@%p2675 bra 	$L__BB0_1147;
	ld.local.u16 	%rs11630, [%rd34];
	setp.ne.s16 	%p2676, %rs11630, %rs695;
	mov.u64 	%rd4275, %rd97;
	@%p2676 bra 	$L__BB0_1147;
	ld.local.u16 	%rs11630, [%rd232];
	setp.ne.s16 	%p2677, %rs11630, %rs694;
	mov.u64 	%rd4275, %rd107;
	@%p2677 bra 	$L__BB0_1147;
	ld.local.u16 	%rs11630, [%rd35];
	setp.ne.s16 	%p2678, %rs11630, %rs693;
	mov.u64 	%rd4275, %rd98;
	@%p2678 bra 	$L__BB0_1147;
	ld.local.u16 	%rs11630, [%rd233];
	setp.ne.s16 	%p2679, %rs11630, %rs692;
	mov.u64 	%rd4275, %rd109;
	@%p2679 bra 	$L__BB0_1147;
	ld.local.u16 	%rs11630, [%rd36];
	setp.ne.s16 	%p2680, %rs11630, %rs691;
	mov.u64 	%rd4275, %rd99;
	@%p2680 bra 	$L__BB0_1147;
	ld.local.u16 	%rs11630, [%rd234];
	setp.ne.s16 	%p2681, %rs11630, %rs690;
	mov.u64 	%rd4275, %rd110;
	@%p2681 bra 	$L__BB0_1147;
	ld.local.u16 	%rs11630, [%rd37];
	setp.ne.s16 	%p2682, %rs11630, %rs689;
	mov.u64 	%rd4275, %rd100;
	@%p2682 bra 	$L__BB0_1147;
	ld.local.u16 	%rs11630, [%rd235];
	setp.ne.s16 	%p2683, %rs11630, %rs688;
	mov.u64 	%rd4275, %rd111;
	@%p2683 bra 	$L__BB0_1147;
	ld.local.u16 	%rs11630, [%rd38];
	setp.ne.s16 	%p2684, %rs11630, %rs687;
	mov.u64 	%rd4275, %rd108;
	@%p2684 bra 	$L__BB0_1147;
	ld.local.u16 	%rs11630, [%rd236];
	setp.eq.s16 	%p2686, %rs11630, %rs686;
	mov.pred 	%p10107, 0;
	mov.u64 	%rd4275, %rd224;
	@%p2686 bra 	$L__BB0_1148;
	bra.uni 	$L__BB0_1147;
$L__BB0_1146:
	ld.local.u16 	%rs11630, [%rd4276];
	setp.eq.s16 	%p2661, %rs11630, %rs685;
	@%p2661 bra 	$L__BB0_1122;
$L__BB0_1147:
	ld.local.u16 	%rs7899, [%rd4275];
	setp.gt.u16 	%p10107, %rs11630, %rs7899;
$L__BB0_1148:
	abs.s32 	%r338, %r337;
	sub.s32 	%r339, 24, %r338;
	ld.local.u16 	%rs7900, [%rd236];
	selp.b16 	%rs1037, %rs7900, %rs686, %p10107;
	setp.gt.u32 	%p2687, %r338, 24;
	mov.b32 	%r12804, 0;
	@%p2687 bra 	$L__BB0_1153;
	not.pred 	%p2688, %p10107;
	@%p2688 bra 	$L__BB0_1151;
	mul.wide.u32 	%rd1276, %r339, 2;
	add.s64 	%rd1277, %rd9, %rd1276;
	ld.local.u16 	%rs11631, [%rd1277+2];
	bra.uni 	$L__BB0_1152;
$L__BB0_1151:
	mul.wide.u32 	%rd1274, %r339, 2;
	add.s64 	%rd1275, %rd4, %rd1274;
	ld.local.u16 	%rs11631, [%rd1275+2];
$L__BB0_1152:
	cvt.u32.u16 	%r12804, %rs11631;
$L__BB0_1153:
	cvt.u32.u16 	%r4068, %rs1037;
	add.s32 	%r4069, %r12804, %r4068;
	setp.gt.u32 	%p2689, %r4069, 9999;
	add.s32 	%r4070, %r4069, 55536;
	selp.b32 	%r4071, %r4070, %r4069, %p2689;
	st.local.u16 	[%rd8+50], %r4071;
	sub.s32 	%r342, 23, %r338;
	selp.u32 	%r4072, 1, 0, %p2689;
	ld.local.u16 	%rs7901, [%rd38];
	selp.b16 	%rs7902, %rs7901, %rs687, %p10107;
	cvt.u32.u16 	%r4073, %rs7902;
	add.s32 	%r343, %r4073, %r4072;
	setp.gt.u32 	%p2690, %r338, 23;
	mov.b32 	%r12805, 0;
	@%p2690 bra 	$L__BB0_1158;
	@%p10107 bra 	$L__BB0_1156;
	mul.wide.u32 	%rd1278, %r342, 2;
	add.s64 	%rd1279, %rd4, %rd1278;
	ld.local.u16 	%rs11632, [%rd1279+2];
	bra.uni 	$L__BB0_1157;
$L__BB0_1156:
	mul.wide.u32 	%rd1280, %r342, 2;
	add.s64 	%rd1281, %rd9, %rd1280;
	ld.local.u16 	%rs11632, [%rd1281+2];
$L__BB0_1157:
	cvt.u32.u16 	%r12805, %rs11632;
$L__BB0_1158:
	add.s32 	%r4075, %r343, %r12805;
	setp.gt.u32 	%p2691, %r4075, 9999;
	add.s32 	%r4076, %r4075, 55536;
	selp.b32 	%r4077, %r4076, %r4075, %p2691;
	st.local.u16 	[%rd8+48], %r4077;
	sub.s32 	%r346, 22, %r338;
	selp.u32 	%r4078, 1, 0, %p2691;
	ld.local.u16 	%rs7903, [%rd235];
	selp.b16 	%rs7904, %rs7903, %rs688, %p10107;
	cvt.u32.u16 	%r4079, %rs7904;
	add.s32 	%r347, %r4079, %r4078;
	setp.gt.u32 	%p2692, %r338, 22;
	mov.b32 	%r12806, 0;
	@%p2692 bra 	$L__BB0_1163;
	@%p10107 bra 	$L__BB0_1161;
	mul.wide.u32 	%rd1282, %r346, 2;
	add.s64 	%rd1283, %rd4, %rd1282;
	ld.local.u16 	%rs11633, [%rd1283+2];
	bra.uni 	$L__BB0_1162;
$L__BB0_1161:
	mul.wide.u32 	%rd1284, %r346, 2;
	add.s64 	%rd1285, %rd9, %rd1284;
	ld.local.u16 	%rs11633, [%rd1285+2];
$L__BB0_1162:
	cvt.u32.u16 	%r12806, %rs11633;
$L__BB0_1163:
	add.s32 	%r4081, %r347, %r12806;
	setp.gt.u32 	%p2693, %r4081, 9999;
	add.s32 	%r4082, %r4081, 55536;
	selp.b32 	%r4083, %r4082, %r4081, %p2693;
	cvt.u16.u32 	%rs1047, %r4083;
	st.local.u16 	[%rd8+46], %rs1047;
	sub.s32 	%r350, 21, %r338;
	selp.u32 	%r4084, 1, 0, %p2693;
	ld.local.u16 	%rs7905, [%rd37];
	selp.b16 	%rs7906, %rs7905, %rs689, %p10107;
	cvt.u32.u16 	%r4085, %rs7906;
	add.s32 	%r351, %r4085, %r4084;
	setp.gt.u32 	%p2694, %r338, 21;
	mov.b32 	%r12807, 0;
	@%p2694 bra 	$L__BB0_1168;
	@%p10107 bra 	$L__BB0_1166;
	mul.wide.u32 	%rd1286, %r350, 2;
	add.s64 	%rd1287, %rd4, %rd1286;
	ld.local.u16 	%rs11634, [%rd1287+2];
	bra.uni 	$L__BB0_1167;
$L__BB0_1166:
	mul.wide.u32 	%rd1288, %r350, 2;
	add.s64 	%rd1289, %rd9, %rd1288;
	ld.local.u16 	%rs11634, [%rd1289+2];
$L__BB0_1167:
	cvt.u32.u16 	%r12807, %rs11634;
$L__BB0_1168:
	add.s32 	%r4087, %r351, %r12807;
	setp.gt.u32 	%p2695, %r4087, 9999;
	add.s32 	%r4088, %r4087, 55536;
	selp.b32 	%r4089, %r4088, %r4087, %p2695;
	cvt.u16.u32 	%rs1051, %r4089;
	st.local.u16 	[%rd8+44], %rs1051;
	sub.s32 	%r354, 20, %r338;
	selp.u32 	%r4090, 1, 0, %p2695;
	ld.local.u16 	%rs7907, [%rd234];
	selp.b16 	%rs7908, %rs7907, %rs690, %p10107;
	cvt.u32.u16 	%r4091, %rs7908;
	add.s32 	%r355, %r4091, %r4090;
	setp.gt.u32 	%p2696, %r338, 20;
	mov.b32 	%r12808, 0;
	@%p2696 bra 	$L__BB0_1173;
	@%p10107 bra 	$L__BB0_1171;
	mul.wide.u32 	%rd1290, %r354, 2;
	add.s64 	%rd1291, %rd4, %rd1290;
	ld.local.u16 	%rs11635, [%rd1291+2];
	bra.uni 	$L__BB0_1172;
$L__BB0_1171:
	mul.wide.u32 	%rd1292, %r354, 2;
	add.s64 	%rd1293, %rd9, %rd1292;
	ld.local.u16 	%rs11635, [%rd1293+2];
$L__BB0_1172:
	cvt.u32.u16 	%r12808, %rs11635;
$L__BB0_1173:
	add.s32 	%r4093, %r355, %r12808;
	setp.gt.u32 	%p2697, %r4093, 9999;
	add.s32 	%r4094, %r4093, 55536;
	selp.b32 	%r4095, %r4094, %r4093, %p2697;
	cvt.u16.u32 	%rs1055, %r4095;
	st.local.u16 	[%rd8+42], %rs1055;
	sub.s32 	%r358, 19, %r338;
	selp.u32 	%r4096, 1, 0, %p2697;
	ld.local.u16 	%rs7909, [%rd36];
	selp.b16 	%rs7910, %rs7909, %rs691, %p10107;
	cvt.u32.u16 	%r4097, %rs7910;
	add.s32 	%r359, %r4097, %r4096;
	setp.gt.u32 	%p2698, %r338, 19;
	mov.b32 	%r12809, 0;
	@%p2698 bra 	$L__BB0_1178;
	@%p10107 bra 	$L__BB0_1176;
	mul.wide.u32 	%rd1294, %r358, 2;
	add.s64 	%rd1295, %rd4, %rd1294;
	ld.local.u16 	%rs11636, [%rd1295+2];
	bra.uni 	$L__BB0_1177;
$L__BB0_1176:
	mul.wide.u32 	%rd1296, %r358, 2;
	add.s64 	%rd1297, %rd9, %rd1296;
	ld.local.u16 	%rs11636, [%rd1297+2];
$L__BB0_1177:
	cvt.u32.u16 	%r12809, %rs11636;
$L__BB0_1178:
	add.s32 	%r4099, %r359, %r12809;
	setp.gt.u32 	%p2699, %r4099, 9999;
	add.s32 	%r4100, %r4099, 55536;
	selp.b32 	%r4101, %r4100, %r4099, %p2699;
	cvt.u16.u32 	%rs1059, %r4101;
	st.local.u16 	[%rd8+40], %rs1059;
	sub.s32 	%r362, 18, %r338;
	selp.u32 	%r4102, 1, 0, %p2699;
	ld.local.u16 	%rs7911, [%rd233];
	selp.b16 	%rs7912, %rs7911, %rs692, %p10107;
	cvt.u32.u16 	%r4103, %rs7912;
	add.s32 	%r363, %r4103, %r4102;
	setp.gt.u32 	%p2700, %r338, 18;
	mov.b32 	%r12810, 0;
	@%p2700 bra 	$L__BB0_1183;
	@%p10107 bra 	$L__BB0_1181;
	mul.wide.u32 	%rd1298, %r362, 2;
	add.s64 	%rd1299, %rd4, %rd1298;
	ld.local.u16 	%rs11637, [%rd1299+2];
	bra.uni 	$L__BB0_1182;
$L__BB0_1181:
	mul.wide.u32 	%rd1300, %r362, 2;
	add.s64 	%rd1301, %rd9, %rd1300;
	ld.local.u16 	%rs11637, [%rd1301+2];
$L__BB0_1182:
	cvt.u32.u16 	%r12810, %rs11637;
$L__BB0_1183:
	add.s32 	%r4105, %r363, %r12810;
	setp.gt.u32 	%p2701, %r4105, 9999;
	add.s32 	%r4106, %r4105, 55536;
	selp.b32 	%r4107, %r4106, %r4105, %p2701;
	cvt.u16.u32 	%rs1063, %r4107;
	st.local.u16 	[%rd8+38], %rs1063;
	sub.s32 	%r366, 17, %r338;
	selp.u32 	%r4108, 1, 0, %p2701;
	ld.local.u16 	%rs7913, [%rd35];
	selp.b16 	%rs7914, %rs7913, %rs693, %p10107;
	cvt.u32.u16 	%r4109, %rs7914;
	add.s32 	%r367, %r4109, %r4108;
	setp.gt.u32 	%p2702, %r338, 17;
	mov.b32 	%r12811, 0;
	@%p2702 bra 	$L__BB0_1188;
	@%p10107 bra 	$L__BB0_1186;
	mul.wide.u32 	%rd1302, %r366, 2;
	add.s64 	%rd1303, %rd4, %rd1302;
	ld.local.u16 	%rs11638, [%rd1303+2];
	bra.uni 	$L__BB0_1187;
$L__BB0_1186:
	mul.wide.u32 	%rd1304, %r366, 2;
	add.s64 	%rd1305, %rd9, %rd1304;
	ld.local.u16 	%rs11638, [%rd1305+2];
$L__BB0_1187:
	cvt.u32.u16 	%r12811, %rs11638;
$L__BB0_1188:
	add.s32 	%r4111, %r367, %r12811;
	setp.gt.u32 	%p2703, %r4111, 9999;
	add.s32 	%r4112, %r4111, 55536;
	selp.b32 	%r4113, %r4112, %r4111, %p2703;
	cvt.u16.u32 	%rs1067, %r4113;
	st.local.u16 	[%rd8+36], %rs1067;
	sub.s32 	%r370, 16, %r338;
	selp.u32 	%r4114, 1, 0, %p2703;
	ld.local.u16 	%rs7915, [%rd232];
	selp.b16 	%rs7916, %rs7915, %rs694, %p10107;
	cvt.u32.u16 	%r4115, %rs7916;
	add.s32 	%r371, %r4115, %r4114;
	setp.gt.u32 	%p2704, %r338, 16;
	mov.b32 	%r12812, 0;
	@%p2704 bra 	$L__BB0_1193;
	@%p10107 bra 	$L__BB0_1191;
	mul.wide.u32 	%rd1306, %r370, 2;
	add.s64 	%rd1307, %rd4, %rd1306;
	ld.local.u16 	%rs11639, [%rd1307+2];
	bra.uni 	$L__BB0_1192;
$L__BB0_1191:
	mul.wide.u32 	%rd1308, %r370, 2;
	add.s64 	%rd1309, %rd9, %rd1308;
	ld.local.u16 	%rs11639, [%rd1309+2];
$L__BB0_1192:
	cvt.u32.u16 	%r12812, %rs11639;
$L__BB0_1193:
	add.s32 	%r4117, %r371, %r12812;
	setp.gt.u32 	%p2705, %r4117, 9999;
	add.s32 	%r4118, %r4117, 55536;
	selp.b32 	%r4119, %r4118, %r4117, %p2705;
	cvt.u16.u32 	%rs1071, %r4119;
	st.local.u16 	[%rd8+34], %rs1071;
	sub.s32 	%r374, 15, %r338;
	selp.u32 	%r4120, 1, 0, %p2705;
	ld.local.u16 	%rs7917, [%rd34];
	selp.b16 	%rs7918, %rs7917, %rs695, %p10107;
	cvt.u32.u16 	%r4121, %rs7918;
	add.s32 	%r375, %r4121, %r4120;
	setp.gt.u32 	%p2706, %r338, 15;
	mov.b32 	%r12813, 0;
	@%p2706 bra 	$L__BB0_1198;
	@%p10107 bra 	$L__BB0_1196;
	mul.wide.u32 	%rd1310, %r374, 2;
	add.s64 	%rd1311, %rd4, %rd1310;
	ld.local.u16 	%rs11640, [%rd1311+2];
	bra.uni 	$L__BB0_1197;
$L__BB0_1196:
	mul.wide.u32 	%rd1312, %r374, 2;
	add.s64 	%rd1313, %rd9, %rd1312;
	ld.local.u16 	%rs11640, [%rd1313+2];
$L__BB0_1197:
	cvt.u32.u16 	%r12813, %rs11640;
$L__BB0_1198:
	add.s32 	%r4123, %r375, %r12813;
	setp.gt.u32 	%p2707, %r4123, 9999;
	add.s32 	%r4124, %r4123, 55536;
	selp.b32 	%r4125, %r4124, %r4123, %p2707;
	cvt.u16.u32 	%rs1075, %r4125;
	st.local.u16 	[%rd8+32], %rs1075;
	sub.s32 	%r378, 14, %r338;
	selp.u32 	%r4126, 1, 0, %p2707;
	ld.local.u16 	%rs7919, [%rd231];
	selp.b16 	%rs7920, %rs7919, %rs696, %p10107;
	cvt.u32.u16 	%r4127, %rs7920;
	add.s32 	%r379, %r4127, %r4126;
	setp.gt.u32 	%p2708, %r338, 14;
	mov.b32 	%r12814, 0;
	@%p2708 bra 	$L__BB0_1203;
	@%p10107 bra 	$L__BB0_1201;
	mul.wide.u32 	%rd1314, %r378, 2;
	add.s64 	%rd1315, %rd4, %rd1314;
	ld.local.u16 	%rs11641, [%rd1315+2];
	bra.uni 	$L__BB0_1202;
$L__BB0_1201:
	mul.wide.u32 	%rd1316, %r378, 2;
	add.s64 	%rd1317, %rd9, %rd1316;
	ld.local.u16 	%rs11641, [%rd1317+2];
$L__BB0_1202:
	cvt.u32.u16 	%r12814, %rs11641;
$L__BB0_1203:
	add.s32 	%r4129, %r379, %r12814;
	setp.gt.u32 	%p2709, %r4129, 9999;
	add.s32 	%r4130, %r4129, 55536;
	selp.b32 	%r4131, %r4130, %r4129, %p2709;
	cvt.u16.u32 	%rs1079, %r4131;
	st.local.u16 	[%rd8+30], %rs1079;
	sub.s32 	%r382, 13, %r338;
	selp.u32 	%r4132, 1, 0, %p2709;
	ld.local.u16 	%rs7921, [%rd33];
	selp.b16 	%rs7922, %rs7921, %rs697, %p10107;
	cvt.u32.u16 	%r4133, %rs7922;
	add.s32 	%r383, %r4133, %r4132;
	setp.gt.u32 	%p2710, %r338, 13;
	mov.b32 	%r12815, 0;
	@%p2710 bra 	$L__BB0_1208;
	@%p10107 bra 	$L__BB0_1206;
	mul.wide.u32 	%rd1318, %r382, 2;
	add.s64 	%rd1319, %rd4, %rd1318;
	ld.local.u16 	%rs11642, [%rd1319+2];
	bra.uni 	$L__BB0_1207;
$L__BB0_1206:
	mul.wide.u32 	%rd1320, %r382, 2;
	add.s64 	%rd1321, %rd9, %rd1320;
	ld.local.u16 	%rs11642, [%rd1321+2];
$L__BB0_1207:
	cvt.u32.u16 	%r12815, %rs11642;
$L__BB0_1208:
	add.s32 	%r4135, %r383, %r12815;
	setp.gt.u32 	%p2711, %r4135, 9999;
	add.s32 	%r4136, %r4135, 55536;
	selp.b32 	%r4137, %r4136, %r4135, %p2711;
	cvt.u16.u32 	%rs1083, %r4137;
	st.local.u16 	[%rd8+28], %rs1083;
	sub.s32 	%r386, 12, %r338;
	selp.u32 	%r4138, 1, 0, %p2711;
	ld.local.u16 	%rs7923, [%rd230];
	selp.b16 	%rs7924, %rs7923, %rs698, %p10107;
	cvt.u32.u16 	%r4139, %rs7924;
	add.s32 	%r387, %r4139, %r4138;
	setp.gt.u32 	%p2712, %r338, 12;
	mov.b32 	%r12816, 0;
	@%p2712 bra 	$L__BB0_1213;
	@%p10107 bra 	$L__BB0_1211;
	mul.wide.u32 	%rd1322, %r386, 2;
	add.s64 	%rd1323, %rd4, %rd1322;
	ld.local.u16 	%rs11643, [%rd1323+2];
	bra.uni 	$L__BB0_1212;
$L__BB0_1211:
	mul.wide.u32 	%rd1324, %r386, 2;
	add.s64 	%rd1325, %rd9, %rd1324;
	ld.local.u16 	%rs11643, [%rd1325+2];
$L__BB0_1212:
	cvt.u32.u16 	%r12816, %rs11643;
$L__BB0_1213:
	add.s32 	%r4141, %r387, %r12816;
	setp.gt.u32 	%p2713, %r4141, 9999;
	add.s32 	%r4142, %r4141, 55536;
	selp.b32 	%r4143, %r4142, %r4141, %p2713;
	cvt.u16.u32 	%rs1087, %r4143;
	st.local.u16 	[%rd8+26], %rs1087;
	sub.s32 	%r390, 11, %r338;
	selp.u32 	%r4144, 1, 0, %p2713;
	ld.local.u16 	%rs7925, [%rd32];
	selp.b16 	%rs7926, %rs7925, %rs699, %p10107;
	cvt.u32.u16 	%r4145, %rs7926;
	add.s32 	%r391, %r4145, %r4144;
	setp.gt.u32 	%p2714, %r338, 11;
	mov.b32 	%r12817, 0;
	@%p2714 bra 	$L__BB0_1218;
	@%p10107 bra 	$L__BB0_1216;
	mul.wide.u32 	%rd1326, %r390, 2;
	add.s64 	%rd1327, %rd4, %rd1326;
	ld.local.u16 	%rs11644, [%rd1327+2];
	bra.uni 	$L__BB0_1217;
$L__BB0_1216:
	mul.wide.u32 	%rd1328, %r390, 2;
	add.s64 	%rd1329, %rd9, %rd1328;
	ld.local.u16 	%rs11644, [%rd1329+2];
$L__BB0_1217:
	cvt.u32.u16 	%r12817, %rs11644;
$L__BB0_1218:
	add.s32 	%r4147, %r391, %r12817;
	setp.gt.u32 	%p2715, %r4147, 9999;
	add.s32 	%r4148, %r4147, 55536;
	selp.b32 	%r4149, %r4148, %r4147, %p2715;
	cvt.u16.u32 	%rs1091, %r4149;
	st.local.u16 	[%rd8+24], %rs1091;
	sub.s32 	%r394, 10, %r338;
	selp.u32 	%r4150, 1, 0, %p2715;
	ld.local.u16 	%rs7927, [%rd229];
	selp.b16 	%rs7928, %rs7927, %rs700, %p10107;
	cvt.u32.u16 	%r4151, %rs7928;
	add.s32 	%r395, %r4151, %r4150;
	setp.gt.u32 	%p2716, %r338, 10;
	mov.b32 	%r12818, 0;
	@%p2716 bra 	$L__BB0_1223;
	@%p10107 bra 	$L__BB0_1221;
	mul.wide.u32 	%rd1330, %r394, 2;
	add.s64 	%rd1331, %rd4, %rd1330;
	ld.local.u16 	%rs11645, [%rd1331+2];
	bra.uni 	$L__BB0_1222;
$L__BB0_1221:
	mul.wide.u32 	%rd1332, %r394, 2;
	add.s64 	%rd1333, %rd9, %rd1332;
	ld.local.u16 	%rs11645, [%rd1333+2];
$L__BB0_1222:
	cvt.u32.u16 	%r12818, %rs11645;
$L__BB0_1223:
	add.s32 	%r4153, %r395, %r12818;
	setp.gt.u32 	%p2717, %r4153, 9999;
	add.s32 	%r4154, %r4153, 55536;
	selp.b32 	%r4155, %r4154, %r4153, %p2717;
	cvt.u16.u32 	%rs1095, %r4155;
	st.local.u16 	[%rd8+22], %rs1095;
	sub.s32 	%r398, 9, %r338;
	selp.u32 	%r4156, 1, 0, %p2717;
	ld.local.u16 	%rs7929, [%rd31];
	selp.b16 	%rs7930, %rs7929, %rs701, %p10107;
	cvt.u32.u16 	%r4157, %rs7930;
	add.s32 	%r399, %r4157, %r4156;
	setp.gt.u32 	%p2718, %r338, 9;
	mov.b32 	%r12819, 0;
	@%p2718 bra 	$L__BB0_1228;
	@%p10107 bra 	$L__BB0_1226;
	mul.wide.u32 	%rd1334, %r398, 2;
	add.s64 	%rd1335, %rd4, %rd1334;
	ld.local.u16 	%rs11646, [%rd1335+2];
	bra.uni 	$L__BB0_1227;
$L__BB0_1226:
	mul.wide.u32 	%rd1336, %r398, 2;
	add.s64 	%rd1337, %rd9, %rd1336;
	ld.local.u16 	%rs11646, [%rd1337+2];
$L__BB0_1227:
	cvt.u32.u16 	%r12819, %rs11646;
$L__BB0_1228:
	add.s32 	%r4159, %r399, %r12819;
	setp.gt.u32 	%p2719, %r4159, 9999;
	add.s32 	%r4160, %r4159, 55536;
	selp.b32 	%r4161, %r4160, %r4159, %p2719;
	cvt.u16.u32 	%rs1099, %r4161;
	st.local.u16 	[%rd8+20], %rs1099;
	sub.s32 	%r402, 8, %r338;
	selp.u32 	%r4162, 1, 0, %p2719;
	ld.local.u16 	%rs7931, [%rd228];
	selp.b16 	%rs7932, %rs7931, %rs702, %p10107;
	cvt.u32.u16 	%r4163, %rs7932;
	add.s32 	%r403, %r4163, %r4162;
	setp.gt.u32 	%p2720, %r338, 8;
	mov.b32 	%r12820, 0;
	@%p2720 bra 	$L__BB0_1233;
	@%p10107 bra 	$L__BB0_1231;
	mul.wide.u32 	%rd1338, %r402, 2;
	add.s64 	%rd1339, %rd4, %rd1338;
	ld.local.u16 	%rs11647, [%rd1339+2];
	bra.uni 	$L__BB0_1232;
$L__BB0_1231:
	mul.wide.u32 	%rd1340, %r402, 2;
	add.s64 	%rd1341, %rd9, %rd1340;
	ld.local.u16 	%rs11647, [%rd1341+2];
$L__BB0_1232:
	cvt.u32.u16 	%r12820, %rs11647;
$L__BB0_1233:
	add.s32 	%r4165, %r403, %r12820;
	setp.gt.u32 	%p2721, %r4165, 9999;
	add.s32 	%r4166, %r4165, 55536;
	selp.b32 	%r4167, %r4166, %r4165, %p2721;
	cvt.u16.u32 	%rs1103, %r4167;
	st.local.u16 	[%rd8+18], %rs1103;
	sub.s32 	%r406, 7, %r338;
	selp.u32 	%r4168, 1, 0, %p2721;
	ld.local.u16 	%rs7933, [%rd30];
	selp.b16 	%rs7934, %rs7933, %rs703, %p10107;
	cvt.u32.u16 	%r4169, %rs7934;
	add.s32 	%r407, %r4169, %r4168;
	setp.gt.u32 	%p2722, %r338, 7;
	mov.b32 	%r12821, 0;
	@%p2722 bra 	$L__BB0_1238;
	@%p10107 bra 	$L__BB0_1236;
	mul.wide.u32 	%rd1342, %r406, 2;
	add.s64 	%rd1343, %rd4, %rd1342;
	ld.local.u16 	%rs11648, [%rd1343+2];
	bra.uni 	$L__BB0_1237;
$L__BB0_1236:
	mul.wide.u32 	%rd1344, %r406, 2;
	add.s64 	%rd1345, %rd9, %rd1344;
	ld.local.u16 	%rs11648, [%rd1345+2];
$L__BB0_1237:
	cvt.u32.u16 	%r12821, %rs11648;
$L__BB0_1238:
	add.s32 	%r4171, %r407, %r12821;
	setp.gt.u32 	%p2723, %r4171, 9999;
	add.s32 	%r4172, %r4171, 55536;
	selp.b32 	%r4173, %r4172, %r4171, %p2723;
	cvt.u16.u32 	%rs1107, %r4173;
	st.local.u16 	[%rd8+16], %rs1107;
	sub.s32 	%r410, 6, %r338;
	selp.u32 	%r4174, 1, 0, %p2723;
	ld.local.u16 	%rs7935, [%rd227];
	selp.b16 	%rs7936, %rs7935, %rs704, %p10107;
	cvt.u32.u16 	%r4175, %rs7936;
	add.s32 	%r411, %r4175, %r4174;
	setp.gt.u32 	%p2724, %r338, 6;
	mov.b32 	%r12822, 0;
	@%p2724 bra 	$L__BB0_1243;
	@%p10107 bra 	$L__BB0_1241;
	mul.wide.u32 	%rd1346, %r410, 2;
	add.s64 	%rd1347, %rd4, %rd1346;
	ld.local.u16 	%rs11649, [%rd1347+2];
	bra.uni 	$L__BB0_1242;
$L__BB0_1241:
	mul.wide.u32 	%rd1348, %r410, 2;
	add.s64 	%rd1349, %rd9, %rd1348;
	ld.local.u16 	%rs11649, [%rd1349+2];
$L__BB0_1242:
	cvt.u32.u16 	%r12822, %rs11649;
$L__BB0_1243:
	add.s32 	%r4177, %r411, %r12822;
	setp.gt.u32 	%p2725, %r4177, 9999;
	add.s32 	%r4178, %r4177, 55536;
	selp.b32 	%r4179, %r4178, %r4177, %p2725;
	cvt.u16.u32 	%rs1111, %r4179;
	st.local.u16 	[%rd8+14], %rs1111;
	sub.s32 	%r414, 5, %r338;
	selp.u32 	%r4180, 1, 0, %p2725;
	ld.local.u16 	%rs7937, [%rd29];
	selp.b16 	%rs7938, %rs7937, %rs705, %p10107;
	cvt.u32.u16 	%r4181, %rs7938;
	add.s32 	%r415, %r4181, %r4180;
	setp.gt.u32 	%p2726, %r338, 5;
	mov.b32 	%r12823, 0;
	@%p2726 bra 	$L__BB0_1248;
	@%p10107 bra 	$L__BB0_1246;
	mul.wide.u32 	%rd1350, %r414, 2;
	add.s64 	%rd1351, %rd4, %rd1350;
	ld.local.u16 	%rs11650, [%rd1351+2];
	bra.uni 	$L__BB0_1247;
$L__BB0_1246:
	mul.wide.u32 	%rd1352, %r414, 2;
	add.s64 	%rd1353, %rd9, %rd1352;
	ld.local.u16 	%rs11650, [%rd1353+2];
$L__BB0_1247:
	cvt.u32.u16 	%r12823, %rs11650;
$L__BB0_1248:
	add.s32 	%r4183, %r415, %r12823;
	setp.gt.u32 	%p2727, %r4183, 9999;
	add.s32 	%r4184, %r4183, 55536;
	selp.b32 	%r4185, %r4184, %r4183, %p2727;
	cvt.u16.u32 	%rs1115, %r4185;
	st.local.u16 	[%rd8+12], %rs1115;
	sub.s32 	%r418, 4, %r338;
	selp.u32 	%r4186, 1, 0, %p2727;
	ld.local.u16 	%rs7939, [%rd226];
	selp.b16 	%rs7940, %rs7939, %rs706, %p10107;
	cvt.u32.u16 	%r4187, %rs7940;
	add.s32 	%r419, %r4187, %r4186;
	setp.gt.u32 	%p2728, %r338, 4;
	mov.b32 	%r12824, 0;
	@%p2728 bra 	$L__BB0_1253;
	@%p10107 bra 	$L__BB0_1251;
	mul.wide.u32 	%rd1354, %r418, 2;
	add.s64 	%rd1355, %rd4, %rd1354;
	ld.local.u16 	%rs11651, [%rd1355+2];
	bra.uni 	$L__BB0_1252;
$L__BB0_1251:
	mul.wide.u32 	%rd1356, %r418, 2;
	add.s64 	%rd1357, %rd9, %rd1356;
	ld.local.u16 	%rs11651, [%rd1357+2];
$L__BB0_1252:
	cvt.u32.u16 	%r12824, %rs11651;
$L__BB0_1253:
	add.s32 	%r4189, %r419, %r12824;
	setp.gt.u32 	%p2729, %r4189, 9999;
	add.s32 	%r4190, %r4189, 55536;
	selp.b32 	%r4191, %r4190, %r4189, %p2729;
	cvt.u16.u32 	%rs1119, %r4191;
	st.local.u16 	[%rd8+10], %rs1119;
	sub.s32 	%r422, 3, %r338;
	selp.u32 	%r4192, 1, 0, %p2729;
	ld.local.u16 	%rs7941, [%rd28];
	selp.b16 	%rs7942, %rs7941, %rs707, %p10107;
	cvt.u32.u16 	%r4193, %rs7942;
	add.s32 	%r423, %r4193, %r4192;
	setp.gt.u32 	%p2730, %r338, 3;
	mov.b32 	%r12825, 0;
	@%p2730 bra 	$L__BB0_1258;
	@%p10107 bra 	$L__BB0_1256;
	mul.wide.u32 	%rd1358, %r422, 2;
	add.s64 	%rd1359, %rd4, %rd1358;
	ld.local.u16 	%rs11652, [%rd1359+2];
	bra.uni 	$L__BB0_1257;
$L__BB0_1256:
	mul.wide.u32 	%rd1360, %r422, 2;
	add.s64 	%rd1361, %rd9, %rd1360;
	ld.local.u16 	%rs11652, [%rd1361+2];
$L__BB0_1257:
	cvt.u32.u16 	%r12825, %rs11652;
$L__BB0_1258:
	add.s32 	%r4195, %r423, %r12825;
	setp.gt.u32 	%p2731, %r4195, 9999;
	add.s32 	%r4196, %r4195, 55536;
	selp.b32 	%r4197, %r4196, %r4195, %p2731;
	cvt.u16.u32 	%rs1123, %r4197;
	st.local.u16 	[%rd8+8], %rs1123;
	sub.s32 	%r426, 2, %r338;
	selp.u32 	%r4198, 1, 0, %p2731;
	ld.local.u16 	%rs7943, [%rd225];
	selp.b16 	%rs7944, %rs7943, %rs708, %p10107;
	cvt.u32.u16 	%r4199, %rs7944;
	add.s32 	%r427, %r4199, %r4198;
	setp.gt.u32 	%p2732, %r338, 2;
	mov.b32 	%r12826, 0;
	@%p2732 bra 	$L__BB0_1263;
	@%p10107 bra 	$L__BB0_1261;
	mul.wide.u32 	%rd1362, %r426, 2;
	add.s64 	%rd1363, %rd4, %rd1362;
	ld.local.u16 	%rs11653, [%rd1363+2];
	bra.uni 	$L__BB0_1262;
$L__BB0_1261:
	mul.wide.u32 	%rd1364, %r426, 2;
	add.s64 	%rd1365, %rd9, %rd1364;
	ld.local.u16 	%rs11653, [%rd1365+2];
$L__BB0_1262:
	cvt.u32.u16 	%r12826, %rs11653;
$L__BB0_1263:
	add.s32 	%r4201, %r427, %r12826;
	setp.gt.u32 	%p2733, %r4201, 9999;
	add.s32 	%r4202, %r4201, 55536;
	selp.b32 	%r4203, %r4202, %r4201, %p2733;
	cvt.u16.u32 	%rs1127, %r4203;
	st.local.u16 	[%rd8+6], %rs1127;
	sub.s32 	%r430, 1, %r338;
	selp.u32 	%r4204, 1, 0, %p2733;
	ld.local.u16 	%rs7945, [%rd220];
	selp.b16 	%rs7946, %rs7945, %rs709, %p10107;
	cvt.u32.u16 	%r4205, %rs7946;
	add.s32 	%r431, %r4205, %r4204;
	setp.gt.u32 	%p2734, %r338, 1;
	mov.b32 	%r12827, 0;
	@%p2734 bra 	$L__BB0_1268;
	@%p10107 bra 	$L__BB0_1266;
	mul.wide.u32 	%rd1366, %r430, 2;
	add.s64 	%rd1367, %rd4, %rd1366;
	ld.local.u16 	%rs11654, [%rd1367+2];
	bra.uni 	$L__BB0_1267;
$L__BB0_1266:
	mul.wide.u32 	%rd1368, %r430, 2;
	add.s64 	%rd1369, %rd9, %rd1368;
	ld.local.u16 	%rs11654, [%rd1369+2];
$L__BB0_1267:
	cvt.u32.u16 	%r12827, %rs11654;
$L__BB0_1268:
	add.s32 	%r4207, %r431, %r12827;
	setp.gt.u32 	%p2735, %r4207, 9999;
	add.s32 	%r4208, %r4207, 55536;
	selp.b32 	%r4209, %r4208, %r4207, %p2735;
	cvt.u16.u32 	%rs1131, %r4209;
	st.local.u16 	[%rd8+4], %rs1131;
	neg.s32 	%r434, %r338;
	selp.u32 	%r4210, 1, 0, %p2735;
	ld.local.u16 	%rs7947, [%rd4276];
	selp.b16 	%rs7948, %rs7947, %rs685, %p10107;
	cvt.u32.u16 	%r4211, %rs7948;
	add.s32 	%r435, %r4211, %r4210;
	setp.ne.s32 	%p2736, %r337, 0;
	mov.b32 	%r12828, 0;
	@%p2736 bra 	$L__BB0_1273;
	@%p10107 bra 	$L__BB0_1271;
	mul.wide.u32 	%rd1370, %r434, 2;
	add.s64 	%rd1371, %rd4, %rd1370;
	ld.local.u16 	%rs11655, [%rd1371+2];
	bra.uni 	$L__BB0_1272;
$L__BB0_1271:
	mul.wide.u32 	%rd1372, %r434, 2;
	add.s64 	%rd1373, %rd9, %rd1372;
	ld.local.u16 	%rs11655, [%rd1373+2];
$L__BB0_1272:
	cvt.u32.u16 	%r12828, %rs11655;
$L__BB0_1273:
	add.s32 	%r4212, %r435, %r12828;
	setp.lt.u32 	%p2737, %r4212, 10000;
	setp.gt.u32 	%p2738, %r4212, 9999;
	add.s32 	%r4213, %r4212, 55536;
	selp.b32 	%r4214, %r4213, %r4212, %p2738;
	cvt.u16.u32 	%rs1135, %r4214;
	st.local.u16 	[%rd8+2], %rs1135;
	@%p2737 bra 	$L__BB0_1432;
	st.local.u16 	[%rd8+48], %rs1047;
	mov.b32 	%r4215, {%rs1055, %rs1051};
	st.local.u32 	[%rd8+44], %r4215;
	mov.b32 	%r4216, {%rs1063, %rs1059};
	st.local.u32 	[%rd8+40], %r4216;
	mov.b32 	%r4217, {%rs1071, %rs1067};
	st.local.u32 	[%rd8+36], %r4217;
	mov.b32 	%r4218, {%rs1079, %rs1075};
	st.local.u32 	[%rd8+32], %r4218;
	mov.b32 	%r4219, {%rs1087, %rs1083};
	st.local.u32 	[%rd8+28], %r4219;
	mov.b32 	%r4220, {%rs1095, %rs1091};
	st.local.u32 	[%rd8+24], %r4220;
	mov.b32 	%r4221, {%rs1103, %rs1099};
	st.local.u32 	[%rd8+20], %r4221;
	mov.b32 	%r4222, {%rs1111, %rs1107};
	st.local.u32 	[%rd8+16], %r4222;
	mov.b32 	%r4223, {%rs1119, %rs1115};
	st.local.u32 	[%rd8+12], %r4223;
	mov.b32 	%r4224, {%rs1127, %rs1123};
	st.local.u32 	[%rd8+8], %r4224;
	mov.b32 	%r4225, {%rs1135, %rs1131};
	st.local.u32 	[%rd8+4], %r4225;
	mov.b16 	%rs7949, 1;
	st.local.u16 	[%rd8+2], %rs7949;
	add.s32 	%r4226, %r336, 1;
	st.local.u32 	[%rd8+52], %r4226;
	bra.uni 	$L__BB0_1432;
$L__BB0_1275:
	or.b16  	%rs7842, %rs711, %rs11576;
	setp.ne.s16 	%p2580, %rs7842, 0;
	@%p2580 bra 	$L__BB0_1432;
	mov.b16 	%rs7843, 0;
	st.local.u16 	[%rd8+2], %rs7843;
	mov.b32 	%r3903, 0;
	st.local.u32 	[%rd8+4], %r3903;
	st.local.u32 	[%rd8+8], %r3903;
	st.local.u32 	[%rd8+12], %r3903;
	st.local.u32 	[%rd8+16], %r3903;
	st.local.u32 	[%rd8+20], %r3903;
	st.local.u32 	[%rd8+24], %r3903;
	st.local.u32 	[%rd8+28], %r3903;
	st.local.u32 	[%rd8+32], %r3903;
	mov.b16 	%rs7844, 1;
	st.local.u8 	[%rd8], %rs7844;
	ld.local.u32 	%r438, [%rd4+52];
	max.s32 	%r439, %r438, %r128;
	st.local.u32 	[%rd8+52], %r439;
	sub.s32 	%r440, %r438, %r128;
	setp.eq.s32 	%p2581, %r438, %r128;
	@%p2581 bra 	$L__BB0_1302;
	setp.gt.s32 	%p10108, %r438, %r128;
	bra.uni 	$L__BB0_1304;
$L__BB0_1278:
	ld.local.u16 	%rs11656, [%rd220];
	setp.ne.s16 	%p2583, %rs11656, %rs709;
	mov.u64 	%rd4275, %rd222;
	@%p2583 bra 	$L__BB0_1303;
	ld.local.u16 	%rs11656, [%rd225];
	setp.ne.s16 	%p2584, %rs11656, %rs708;
	mov.u64 	%rd4275, %rd114;
	@%p2584 bra 	$L__BB0_1303;
	ld.local.u16 	%rs11656, [%rd28];
	setp.ne.s16 	%p2585, %rs11656, %rs707;
	mov.u64 	%rd4275, %rd64;
	@%p2585 bra 	$L__BB0_1303;
	ld.local.u16 	%rs11656, [%rd226];
	setp.ne.s16 	%p2586, %rs11656, %rs706;
	mov.u64 	%rd4275, %rd101;
	@%p2586 bra 	$L__BB0_1303;
	ld.local.u16 	%rs11656, [%rd29];
	setp.ne.s16 	%p2587, %rs11656, %rs705;
	mov.u64 	%rd4275, %rd65;
	@%p2587 bra 	$L__BB0_1303;
	ld.local.u16 	%rs11656, [%rd227];
	setp.ne.s16 	%p2588, %rs11656, %rs704;
	mov.u64 	%rd4275, %rd102;
	@%p2588 bra 	$L__BB0_1303;
	ld.local.u16 	%rs11656, [%rd30];
	setp.ne.s16 	%p2589, %rs11656, %rs703;
	mov.u64 	%rd4275, %rd66;
	@%p2589 bra 	$L__BB0_1303;
	ld.local.u16 	%rs11656, [%rd228];
	setp.ne.s16 	%p2590, %rs11656, %rs702;
	mov.u64 	%rd4275, %rd103;
	@%p2590 bra 	$L__BB0_1303;
	ld.local.u16 	%rs11656, [%rd31];
	setp.ne.s16 	%p2591, %rs11656, %rs701;
	mov.u64 	%rd4275, %rd67;
	@%p2591 bra 	$L__BB0_1303;
	ld.local.u16 	%rs11656, [%rd229];
	setp.ne.s16 	%p2592, %rs11656, %rs700;
	mov.u64 	%rd4275, %rd104;
	@%p2592 bra 	$L__BB0_1303;
	ld.local.u16 	%rs11656, [%rd32];
	setp.ne.s16 	%p2593, %rs11656, %rs699;
	mov.u64 	%rd4275, %rd95;
	@%p2593 bra 	$L__BB0_1303;
	ld.local.u16 	%rs11656, [%rd230];
	setp.ne.s16 	%p2594, %rs11656, %rs698;
	mov.u64 	%rd4275, %rd105;
	@%p2594 bra 	$L__BB0_1303;
	ld.local.u16 	%rs11656, [%rd33];
	setp.ne.s16 	%p2595, %rs11656, %rs697;
	mov.u64 	%rd4275, %rd96;
	@%p2595 bra 	$L__BB0_1303;
	ld.local.u16 	%rs11656, [%rd231];
	setp.ne.s16 	%p2596, %rs11656, %rs696;
	mov.u64 	%rd4275, %rd106;
	@%p2596 bra 	$L__BB0_1303;
	ld.local.u16 	%rs11656, [%rd34];
	setp.ne.s16 	%p2597, %rs11656, %rs695;
	mov.u64 	%rd4275, %rd97;
	@%p2597 bra 	$L__BB0_1303;
	ld.local.u16 	%rs11656, [%rd232];
	setp.ne.s16 	%p2598, %rs11656, %rs694;
	mov.u64 	%rd4275, %rd107;
	@%p2598 bra 	$L__BB0_1303;
	ld.local.u16 	%rs11656, [%rd35];
	setp.ne.s16 	%p2599, %rs11656, %rs693;
	mov.u64 	%rd4275, %rd98;
	@%p2599 bra 	$L__BB0_1303;
	ld.local.u16 	%rs11656, [%rd233];
	setp.ne.s16 	%p2600, %rs11656, %rs692;
	mov.u64 	%rd4275, %rd109;
	@%p2600 bra 	$L__BB0_1303;
	ld.local.u16 	%rs11656, [%rd36];
	setp.ne.s16 	%p2601, %rs11656, %rs691;
	mov.u64 	%rd4275, %rd99;
	@%p2601 bra 	$L__BB0_1303;
	ld.local.u16 	%rs11656, [%rd234];
	setp.ne.s16 	%p2602, %rs11656, %rs690;
	mov.u64 	%rd4275, %rd110;
	@%p2602 bra 	$L__BB0_1303;
	ld.local.u16 	%rs11656, [%rd37];
	setp.ne.s16 	%p2603, %rs11656, %rs689;
	mov.u64 	%rd4275, %rd100;
	@%p2603 bra 	$L__BB0_1303;
	ld.local.u16 	%rs11656, [%rd235];
	setp.ne.s16 	%p2604, %rs11656, %rs688;
	mov.u64 	%rd4275, %rd111;
	@%p2604 bra 	$L__BB0_1303;
	ld.local.u16 	%rs11656, [%rd38];
	setp.ne.s16 	%p2605, %rs11656, %rs687;
	mov.u64 	%rd4275, %rd108;
	@%p2605 bra 	$L__BB0_1303;
	ld.local.u16 	%rs11656, [%rd236];
	setp.eq.s16 	%p2607, %rs11656, %rs686;
	mov.pred 	%p10108, 0;
	mov.u64 	%rd4275, %rd224;
	@%p2607 bra 	$L__BB0_1304;
	bra.uni 	$L__BB0_1303;
$L__BB0_1302:
	ld.local.u16 	%rs11656, [%rd4276];
	setp.eq.s16 	%p2582, %rs11656, %rs685;
	@%p2582 bra 	$L__BB0_1278;
$L__BB0_1303:
	ld.local.u16 	%rs7845, [%rd4275];
	setp.gt.u16 	%p10108, %rs11656, %rs7845;
$L__BB0_1304:
	abs.s32 	%r441, %r440;
	sub.s32 	%r442, 24, %r441;
	ld.local.u16 	%rs7846, [%rd236];
	selp.b16 	%rs1162, %rs7846, %rs686, %p10108;
	setp.gt.u32 	%p2608, %r441, 24;
	mov.b32 	%r12829, 0;
	@%p2608 bra 	$L__BB0_1309;
	not.pred 	%p2609, %p10108;
	@%p2609 bra 	$L__BB0_1307;
	mul.wide.u32 	%rd1176, %r442, 2;
	add.s64 	%rd1177, %rd9, %rd1176;
	ld.local.u16 	%rs11657, [%rd1177+2];
	bra.uni 	$L__BB0_1308;
$L__BB0_1307:
	mul.wide.u32 	%rd1174, %r442, 2;
	add.s64 	%rd1175, %rd4, %rd1174;
	ld.local.u16 	%rs11657, [%rd1175+2];
$L__BB0_1308:
	cvt.u32.u16 	%r12829, %rs11657;
$L__BB0_1309:
	cvt.u32.u16 	%r3906, %rs1162;
	add.s32 	%r3907, %r12829, %r3906;
	setp.gt.u32 	%p2610, %r3907, 9999;
	add.s32 	%r3908, %r3907, 55536;
	selp.b32 	%r3909, %r3908, %r3907, %p2610;
	st.local.u16 	[%rd8+50], %r3909;
	sub.s32 	%r445, 23, %r441;
	selp.u32 	%r3910, 1, 0, %p2610;
	ld.local.u16 	%rs7847, [%rd38];
	selp.b16 	%rs7848, %rs7847, %rs687, %p10108;
	cvt.u32.u16 	%r3911, %rs7848;
	add.s32 	%r446, %r3911, %r3910;
	setp.gt.u32 	%p2611, %r441, 23;
	mov.b32 	%r12830, 0;
	@%p2611 bra 	$L__BB0_1314;
	@%p10108 bra 	$L__BB0_1312;
	mul.wide.u32 	%rd1178, %r445, 2;
	add.s64 	%rd1179, %rd4, %rd1178;
	ld.local.u16 	%rs11658, [%rd1179+2];
	bra.uni 	$L__BB0_1313;
$L__BB0_1312:
	mul.wide.u32 	%rd1180, %r445, 2;
	add.s64 	%rd1181, %rd9, %rd1180;
	ld.local.u16 	%rs11658, [%rd1181+2];
$L__BB0_1313:
	cvt.u32.u16 	%r12830, %rs11658;
$L__BB0_1314:
	add.s32 	%r3913, %r446, %r12830;
	setp.gt.u32 	%p2612, %r3913, 9999;
	add.s32 	%r3914, %r3913, 55536;
	selp.b32 	%r3915, %r3914, %r3913, %p2612;
	st.local.u16 	[%rd8+48], %r3915;
	sub.s32 	%r449, 22, %r441;
	selp.u32 	%r3916, 1, 0, %p2612;
	ld.local.u16 	%rs7849, [%rd235];
	selp.b16 	%rs7850, %rs7849, %rs688, %p10108;
	cvt.u32.u16 	%r3917, %rs7850;
	add.s32 	%r450, %r3917, %r3916;
	setp.gt.u32 	%p2613, %r441, 22;
	mov.b32 	%r12831, 0;
	@%p2613 bra 	$L__BB0_1319;
	@%p10108 bra 	$L__BB0_1317;
	mul.wide.u32 	%rd1182, %r449, 2;
	add.s64 	%rd1183, %rd4, %rd1182;
	ld.local.u16 	%rs11659, [%rd1183+2];
	bra.uni 	$L__BB0_1318;
$L__BB0_1317:
	mul.wide.u32 	%rd1184, %r449, 2;
	add.s64 	%rd1185, %rd9, %rd1184;
	ld.local.u16 	%rs11659, [%rd1185+2];
$L__BB0_1318:
	cvt.u32.u16 	%r12831, %rs11659;
$L__BB0_1319:
	add.s32 	%r3919, %r450, %r12831;
	setp.gt.u32 	%p2614, %r3919, 9999;
	add.s32 	%r3920, %r3919, 55536;
	selp.b32 	%r3921, %r3920, %r3919, %p2614;
	cvt.u16.u32 	%rs1172, %r3921;
	st.local.u16 	[%rd8+46], %rs1172;
	sub.s32 	%r453, 21, %r441;
	selp.u32 	%r3922, 1, 0, %p2614;
	ld.local.u16 	%rs7851, [%rd37];
	selp.b16 	%rs7852, %rs7851, %rs689, %p10108;
	cvt.u32.u16 	%r3923, %rs7852;
	add.s32 	%r454, %r3923, %r3922;
	setp.gt.u32 	%p2615, %r441, 21;
	mov.b32 	%r12832, 0;
	@%p2615 bra 	$L__BB0_1324;
	@%p10108 bra 	$L__BB0_1322;
	mul.wide.u32 	%rd1186, %r453, 2;
	add.s64 	%rd1187, %rd4, %rd1186;
	ld.local.u16 	%rs11660, [%rd1187+2];
	bra.uni 	$L__BB0_1323;
$L__BB0_1322:
	mul.wide.u32 	%rd1188, %r453, 2;
	add.s64 	%rd1189, %rd9, %rd1188;
	ld.local.u16 	%rs11660, [%rd1189+2];
$L__BB0_1323:
	cvt.u32.u16 	%r12832, %rs11660;
$L__BB0_1324:
	add.s32 	%r3925, %r454, %r12832;
	setp.gt.u32 	%p2616, %r3925, 9999;
	add.s32 	%r3926, %r3925, 55536;
	selp.b32 	%r3927, %r3926, %r3925, %p2616;
	cvt.u16.u32 	%rs1176, %r3927;
	st.local.u16 	[%rd8+44], %rs1176;
	sub.s32 	%r457, 20, %r441;
	selp.u32 	%r3928, 1, 0, %p2616;
	ld.local.u16 	%rs7853, [%rd234];
	selp.b16 	%rs7854, %rs7853, %rs690, %p10108;
	cvt.u32.u16 	%r3929, %rs7854;
	add.s32 	%r458, %r3929, %r3928;
	setp.gt.u32 	%p2617, %r441, 20;
	mov.b32 	%r12833, 0;
	@%p2617 bra 	$L__BB0_1329;
	@%p10108 bra 	$L__BB0_1327;
	mul.wide.u32 	%rd1190, %r457, 2;
	add.s64 	%rd1191, %rd4, %rd1190;
	ld.local.u16 	%rs11661, [%rd1191+2];
	bra.uni 	$L__BB0_1328;
$L__BB0_1327:
	mul.wide.u32 	%rd1192, %r457, 2;
	add.s64 	%rd1193, %rd9, %rd1192;
	ld.local.u16 	%rs11661, [%rd1193+2];
$L__BB0_1328:
	cvt.u32.u16 	%r12833, %rs11661;
$L__BB0_1329:
	add.s32 	%r3931, %r458, %r12833;
	setp.gt.u32 	%p2618, %r3931, 9999;
	add.s32 	%r3932, %r3931, 55536;
	selp.b32 	%r3933, %r3932, %r3931, %p2618;
	cvt.u16.u32 	%rs1180, %r3933;
	st.local.u16 	[%rd8+42], %rs1180;
	sub.s32 	%r461, 19, %r441;
	selp.u32 	%r3934, 1, 0, %p2618;
	ld.local.u16 	%rs7855, [%rd36];
	selp.b16 	%rs7856, %rs7855, %rs691, %p10108;
	cvt.u32.u16 	%r3935, %rs7856;
	add.s32 	%r462, %r3935, %r3934;
	setp.gt.u32 	%p2619, %r441, 19;
	mov.b32 	%r12834, 0;
	@%p2619 bra 	$L__BB0_1334;
	@%p10108 bra 	$L__BB0_1332;
	mul.wide.u32 	%rd1194, %r461, 2;
	add.s64 	%rd1195, %rd4, %rd1194;
	ld.local.u16 	%rs11662, [%rd1195+2];
	bra.uni 	$L__BB0_1333;
$L__BB0_1332:
	mul.wide.u32 	%rd1196, %r461, 2;
	add.s64 	%rd1197, %rd9, %rd1196;
	ld.local.u16 	%rs11662, [%rd1197+2];
$L__BB0_1333:
	cvt.u32.u16 	%r12834, %rs11662;
$L__BB0_1334:
	add.s32 	%r3937, %r462, %r12834;
	setp.gt.u32 	%p2620, %r3937, 9999;
	add.s32 	%r3938, %r3937, 55536;
	selp.b32 	%r3939, %r3938, %r3937, %p2620;
	cvt.u16.u32 	%rs1184, %r3939;
	st.local.u16 	[%rd8+40], %rs1184;
	sub.s32 	%r465, 18, %r441;
	selp.u32 	%r3940, 1, 0, %p2620;
	ld.local.u16 	%rs7857, [%rd233];
	selp.b16 	%rs7858, %rs7857, %rs692, %p10108;
	cvt.u32.u16 	%r3941, %rs7858;
	add.s32 	%r466, %r3941, %r3940;
	setp.gt.u32 	%p2621, %r441, 18;
	mov.b32 	%r12835, 0;
	@%p2621 bra 	$L__BB0_1339;
	@%p10108 bra 	$L__BB0_1337;
	mul.wide.u32 	%rd1198, %r465, 2;
	add.s64 	%rd1199, %rd4, %rd1198;
	ld.local.u16 	%rs11663, [%rd1199+2];
	bra.uni 	$L__BB0_1338;
$L__BB0_1337:
	mul.wide.u32 	%rd1200, %r465, 2;
	add.s64 	%rd1201, %rd9, %rd1200;
	ld.local.u16 	%rs11663, [%rd1201+2];
$L__BB0_1338:
	cvt.u32.u16 	%r12835, %rs11663;
$L__BB0_1339:
	add.s32 	%r3943, %r466, %r12835;
	setp.gt.u32 	%p2622, %r3943, 9999;
	add.s32 	%r3944, %r3943, 55536;
	selp.b32 	%r3945, %r3944, %r3943, %p2622;
	cvt.u16.u32 	%rs1188, %r3945;
	st.local.u16 	[%rd8+38], %rs1188;
	sub.s32 	%r469, 17, %r441;
	selp.u32 	%r3946, 1, 0, %p2622;
	ld.local.u16 	%rs7859, [%rd35];
	selp.b16 	%rs7860, %rs7859, %rs693, %p10108;
	cvt.u32.u16 	%r3947, %rs7860;
	add.s32 	%r470, %r3947, %r3946;
	setp.gt.u32 	%p2623, %r441, 17;
	mov.b32 	%r12836, 0;
	@%p2623 bra 	$L__BB0_1344;
	@%p10108 bra 	$L__BB0_1342;
	mul.wide.u32 	%rd1202, %r469, 2;
	add.s64 	%rd1203, %rd4, %rd1202;
	ld.local.u16 	%rs11664, [%rd1203+2];
	bra.uni 	$L__BB0_1343;
$L__BB0_1342:
	mul.wide.u32 	%rd1204, %r469, 2;
	add.s64 	%rd1205, %rd9, %rd1204;
	ld.local.u16 	%rs11664, [%rd1205+2];
$L__BB0_1343:
	cvt.u32.u16 	%r12836, %rs11664;
$L__BB0_1344:
	add.s32 	%r3949, %r470, %r12836;
	setp.gt.u32 	%p2624, %r3949, 9999;
	add.s32 	%r3950, %r3949, 55536;
	selp.b32 	%r3951, %r3950, %r3949, %p2624;
	cvt.u16.u32 	%rs1192, %r3951;
	st.local.u16 	[%rd8+36], %rs1192;
	sub.s32 	%r473, 16, %r441;
	selp.u32 	%r3952, 1, 0, %p2624;
	ld.local.u16 	%rs7861, [%rd232];
	selp.b16 	%rs7862, %rs7861, %rs694, %p10108;
	cvt.u32.u16 	%r3953, %rs7862;
	add.s32 	%r474, %r3953, %r3952;
	setp.gt.u32 	%p2625, %r441, 16;
	mov.b32 	%r12837, 0;
	@%p2625 bra 	$L__BB0_1349;
	@%p10108 bra 	$L__BB0_1347;
	mul.wide.u32 	%rd1206, %r473, 2;
	add.s64 	%rd1207, %rd4, %rd1206;
	ld.local.u16 	%rs11665, [%rd1207+2];
	bra.uni 	$L__BB0_1348;
$L__BB0_1347:
	mul.wide.u32 	%rd1208, %r473, 2;
	add.s64 	%rd1209, %rd9, %rd1208;
	ld.local.u16 	%rs11665, [%rd1209+2];
$L__BB0_1348:
	cvt.u32.u16 	%r12837, %rs11665;
$L__BB0_1349:
	add.s32 	%r3955, %r474, %r12837;
	setp.gt.u32 	%p2626, %r3955, 9999;
	add.s32 	%r3956, %r3955, 55536;
	selp.b32 	%r3957, %r3956, %r3955, %p2626;
	cvt.u16.u32 	%rs1196, %r3957;
	st.local.u16 	[%rd8+34], %rs1196;
	sub.s32 	%r477, 15, %r441;
	selp.u32 	%r3958, 1, 0, %p2626;
	ld.local.u16 	%rs7863, [%rd34];
	selp.b16 	%rs7864, %rs7863, %rs695, %p10108;
	cvt.u32.u16 	%r3959, %rs7864;
	add.s32 	%r478, %r3959, %r3958;
	setp.gt.u32 	%p2627, %r441, 15;
	mov.b32 	%r12838, 0;
	@%p2627 bra 	$L__BB0_1354;
	@%p10108 bra 	$L__BB0_1352;
	mul.wide.u32 	%rd1210, %r477, 2;
	add.s64 	%rd1211, %rd4, %rd1210;
	ld.local.u16 	%rs11666, [%rd1211+2];
	bra.uni 	$L__BB0_1353;
$L__BB0_1352:
	mul.wide.u32 	%rd1212, %r477, 2;
	add.s64 	%rd1213, %rd9, %rd1212;
	ld.local.u16 	%rs11666, [%rd1213+2];
$L__BB0_1353:
	cvt.u32.u16 	%r12838, %rs11666;
$L__BB0_1354:
	add.s32 	%r3961, %r478, %r12838;
	setp.gt.u32 	%p2628, %r3961, 9999;
	add.s32 	%r3962, %r3961, 55536;
	selp.b32 	%r3963, %r3962, %r3961, %p2628;
	cvt.u16.u32 	%rs1200, %r3963;
	st.local.u16 	[%rd8+32], %rs1200;
	sub.s32 	%r481, 14, %r441;
	selp.u32 	%r3964, 1, 0, %p2628;
	ld.local.u16 	%rs7865, [%rd231];
	selp.b16 	%rs7866, %rs7865, %rs696, %p10108;
	cvt.u32.u16 	%r3965, %rs7866;
	add.s32 	%r482, %r3965, %r3964;
	setp.gt.u32 	%p2629, %r441, 14;
	mov.b32 	%r12839, 0;
	@%p2629 bra 	$L__BB0_1359;
	@%p10108 bra 	$L__BB0_1357;
	mul.wide.u32 	%rd1214, %r481, 2;
	add.s64 	%rd1215, %rd4, %rd1214;
	ld.local.u16 	%rs11667, [%rd1215+2];
	bra.uni 	$L__BB0_1358;
$L__BB0_1357:
	mul.wide.u32 	%rd1216, %r481, 2;
	add.s64 	%rd1217, %rd9, %rd1216;
	ld.local.u16 	%rs11667, [%rd1217+2];
$L__BB0_1358:
	cvt.u32.u16 	%r12839, %rs11667;
$L__BB0_1359:
	add.s32 	%r3967, %r482, %r12839;
	setp.gt.u32 	%p2630, %r3967, 9999;
	add.s32 	%r3968, %r3967, 55536;
	selp.b32 	%r3969, %r3968, %r3967, %p2630;
	cvt.u16.u32 	%rs1204, %r3969;
	st.local.u16 	[%rd8+30], %rs1204;
	sub.s32 	%r485, 13, %r441;
	selp.u32 	%r3970, 1, 0, %p2630;
	ld.local.u16 	%rs7867, [%rd33];
	selp.b16 	%rs7868, %rs7867, %rs697, %p10108;
	cvt.u32.u16 	%r3971, %rs7868;
	add.s32 	%r486, %r3971, %r3970;
	setp.gt.u32 	%p2631, %r441, 13;
	mov.b32 	%r12840, 0;
	@%p2631 bra 	$L__BB0_1364;
	@%p10108 bra 	$L__BB0_1362;
	mul.wide.u32 	%rd1218, %r485, 2;
	add.s64 	%rd1219, %rd4, %rd1218;
	ld.local.u16 	%rs11668, [%rd1219+2];
	bra.uni 	$L__BB0_1363;
$L__BB0_1362:
	mul.wide.u32 	%rd1220, %r485, 2;
	add.s64 	%rd1221, %rd9, %rd1220;
	ld.local.u16 	%rs11668, [%rd1221+2];
$L__BB0_1363:
	cvt.u32.u16 	%r12840, %rs11668;
$L__BB0_1364:
	add.s32 	%r3973, %r486, %r12840;
	setp.gt.u32 	%p2632, %r3973, 9999;
	add.s32 	%r3974, %r3973, 55536;
	selp.b32 	%r3975, %r3974, %r3973, %p2632;
	cvt.u16.u32 	%rs1208, %r3975;
	st.local.u16 	[%rd8+28], %rs1208;
	sub.s32 	%r489, 12, %r441;
	selp.u32 	%r3976, 1, 0, %p2632;
	ld.local.u16 	%rs7869, [%rd230];
	selp.b16 	%rs7870, %rs7869, %rs698, %p10108;
	cvt.u32.u16 	%r3977, %rs7870;
	add.s32 	%r490, %r3977, %r3976;
	setp.gt.u32 	%p2633, %r441, 12;
	mov.b32 	%r12841, 0;
	@%p2633 bra 	$L__BB0_1369;
	@%p10108 bra 	$L__BB0_1367;
	mul.wide.u32 	%rd1222, %r489, 2;
	add.s64 	%rd1223, %rd4, %rd1222;
	ld.local.u16 	%rs11669, [%rd1223+2];
	bra.uni 	$L__BB0_1368;
$L__BB0_1367:
	mul.wide.u32 	%rd1224, %r489, 2;
	add.s64 	%rd1225, %rd9, %rd1224;
	ld.local.u16 	%rs11669, [%rd1225+2];
$L__BB0_1368:
	cvt.u32.u16 	%r12841, %rs11669;
$L__BB0_1369:
	add.s32 	%r3979, %r490, %r12841;
	setp.gt.u32 	%p2634, %r3979, 9999;
	add.s32 	%r3980, %r3979, 55536;
	selp.b32 	%r3981, %r3980, %r3979, %p2634;
	cvt.u16.u32 	%rs1212, %r3981;
	st.local.u16 	[%rd8+26], %rs1212;
	sub.s32 	%r493, 11, %r441;
	selp.u32 	%r3982, 1, 0, %p2634;
	ld.local.u16 	%rs7871, [%rd32];
	selp.b16 	%rs7872, %rs7871, %rs699, %p10108;
	cvt.u32.u16 	%r3983, %rs7872;
	add.s32 	%r494, %r3983, %r3982;
	setp.gt.u32 	%p2635, %r441, 11;
	mov.b32 	%r12842, 0;
	@%p2635 bra 	$L__BB0_1374;
	@%p10108 bra 	$L__BB0_1372;
	mul.wide.u32 	%rd1226, %r493, 2;
	add.s64 	%rd1227, %rd4, %rd1226;
	ld.local.u16 	%rs11670, [%rd1227+2];
	bra.uni 	$L__BB0_1373;
$L__BB0_1372:
	mul.wide.u32 	%rd1228, %r493, 2;
	add.s64 	%rd1229, %rd9, %rd1228;
	ld.local.u16 	%rs11670, [%rd1229+2];
$L__BB0_1373:
	cvt.u32.u16 	%r12842, %rs11670;
$L__BB0_1374:
	add.s32 	%r3985, %r494, %r12842;
	setp.gt.u32 	%p2636, %r3985, 9999;
	add.s32 	%r3986, %r3985, 55536;
	selp.b32 	%r3987, %r3986, %r3985, %p2636;
	cvt.u16.u32 	%rs1216, %r3987;
	st.local.u16 	[%rd8+24], %rs1216;
	sub.s32 	%r497, 10, %r441;
	selp.u32 	%r3988, 1, 0, %p2636;
	ld.local.u16 	%rs7873, [%rd229];
	selp.b16 	%rs7874, %rs7873, %rs700, %p10108;
	cvt.u32.u16 	%r3989, %rs7874;
	add.s32 	%r498, %r3989, %r3988;
	setp.gt.u32 	%p2637, %r441, 10;
	mov.b32 	%r12843, 0;
	@%p2637 bra 	$L__BB0_1379;
	@%p10108 bra 	$L__BB0_1377;
	mul.wide.u32 	%rd1230, %r497, 2;
	add.s64 	%rd1231, %rd4, %rd1230;
	ld.local.u16 	%rs11671, [%rd1231+2];
	bra.uni 	$L__BB0_1378;
$L__BB0_1377:
	mul.wide.u32 	%rd1232, %r497, 2;
	add.s64 	%rd1233, %rd9, %rd1232;
	ld.local.u16 	%rs11671, [%rd1233+2];
$L__BB0_1378:
	cvt.u32.u16 	%r12843, %rs11671;
$L__BB0_1379:
	add.s32 	%r3991, %r498, %r12843;
	setp.gt.u32 	%p2638, %r3991, 9999;
	add.s32 	%r3992, %r3991, 55536;
	selp.b32 	%r3993, %r3992, %r3991, %p2638;
	cvt.u16.u32 	%rs1220, %r3993;
	st.local.u16 	[%rd8+22], %rs1220;
	sub.s32 	%r501, 9, %r441;
	selp.u32 	%r3994, 1, 0, %p2638;
	ld.local.u16 	%rs7875, [%rd31];
	selp.b16 	%rs7876, %rs7875, %rs701, %p10108;
	cvt.u32.u16 	%r3995, %rs7876;
	add.s32 	%r502, %r3995, %r3994;
	setp.gt.u32 	%p2639, %r441, 9;
	mov.b32 	%r12844, 0;
	@%p2639 bra 	$L__BB0_1384;
	@%p10108 bra 	$L__BB0_1382;
	mul.wide.u32 	%rd1234, %r501, 2;
	add.s64 	%rd1235, %rd4, %rd1234;
	ld.local.u16 	%rs11672, [%rd1235+2];
	bra.uni 	$L__BB0_1383;
$L__BB0_1382:
	mul.wide.u32 	%rd1236, %r501, 2;
	add.s64 	%rd1237, %rd9, %rd1236;
	ld.local.u16 	%rs11672, [%rd1237+2];
$L__BB0_1383:
	cvt.u32.u16 	%r12844, %rs11672;
$L__BB0_1384:
	add.s32 	%r3997, %r502, %r12844;
	setp.gt.u32 	%p2640, %r3997, 9999;
	add.s32 	%r3998, %r3997, 55536;
	selp.b32 	%r3999, %r3998, %r3997, %p2640;
	cvt.u16.u32 	%rs1224, %r3999;
	st.local.u16 	[%rd8+20], %rs1224;
	sub.s32 	%r505, 8, %r441;
	selp.u32 	%r4000, 1, 0, %p2640;
	ld.local.u16 	%rs7877, [%rd228];
	selp.b16 	%rs7878, %rs7877, %rs702, %p10108;
	cvt.u32.u16 	%r4001, %rs7878;
	add.s32 	%r506, %r4001, %r4000;
	setp.gt.u32 	%p2641, %r441, 8;
	mov.b32 	%r12845, 0;
	@%p2641 bra 	$L__BB0_1389;
	@%p10108 bra 	$L__BB0_1387;
	mul.wide.u32 	%rd1238, %r505, 2;
	add.s64 	%rd1239, %rd4, %rd1238;
	ld.local.u16 	%rs11673, [%rd1239+2];
	bra.uni 	$L__BB0_1388;
$L__BB0_1387:
	mul.wide.u32 	%rd1240, %r505, 2;
	add.s64 	%rd1241, %rd9, %rd1240;
	ld.local.u16 	%rs11673, [%rd1241+2];
$L__BB0_1388:
	cvt.u32.u16 	%r12845, %rs11673;
$L__BB0_1389:
	add.s32 	%r4003, %r506, %r12845;
	setp.gt.u32 	%p2642, %r4003, 9999;
	add.s32 	%r4004, %r4003, 55536;
	selp.b32 	%r4005, %r4004, %r4003, %p2642;
	cvt.u16.u32 	%rs1228, %r4005;
	st.local.u16 	[%rd8+18], %rs1228;
	sub.s32 	%r509, 7, %r441;
	selp.u32 	%r4006, 1, 0, %p2642;
	ld.local.u16 	%rs7879, [%rd30];
	selp.b16 	%rs7880, %rs7879, %rs703, %p10108;
	cvt.u32.u16 	%r4007, %rs7880;
	add.s32 	%r510, %r4007, %r4006;
	setp.gt.u32 	%p2643, %r441, 7;
	mov.b32 	%r12846, 0;
	@%p2643 bra 	$L__BB0_1394;
	@%p10108 bra 	$L__BB0_1392;
	mul.wide.u32 	%rd1242, %r509, 2;
	add.s64 	%rd1243, %rd4, %rd1242;
	ld.local.u16 	%rs11674, [%rd1243+2];
	bra.uni 	$L__BB0_1393;
$L__BB0_1392:
	mul.wide.u32 	%rd1244, %r509, 2;
	add.s64 	%rd1245, %rd9, %rd1244;
	ld.local.u16 	%rs11674, [%rd1245+2];
$L__BB0_1393:
	cvt.u32.u16 	%r12846, %rs11674;
$L__BB0_1394:
	add.s32 	%r4009, %r510, %r12846;
	setp.gt.u32 	%p2644, %r4009, 9999;
	add.s32 	%r4010, %r4009, 55536;
	selp.b32 	%r4011, %r4010, %r4009, %p2644;
	cvt.u16.u32 	%rs1232, %r4011;
	st.local.u16 	[%rd8+16], %rs1232;
	sub.s32 	%r513, 6, %r441;
	selp.u32 	%r4012, 1, 0, %p2644;
	ld.local.u16 	%rs7881, [%rd227];
	selp.b16 	%rs7882, %rs7881, %rs704, %p10108;
	cvt.u32.u16 	%r4013, %rs7882;
	add.s32 	%r514, %r4013, %r4012;
	setp.gt.u32 	%p2645, %r441, 6;
	mov.b32 	%r12847, 0;
	@%p2645 bra 	$L__BB0_1399;
	@%p10108 bra 	$L__BB0_1397;
	mul.wide.u32 	%rd1246, %r513, 2;
	add.s64 	%rd1247, %rd4, %rd1246;
	ld.local.u16 	%rs11675, [%rd1247+2];
	bra.uni 	$L__BB0_1398;
$L__BB0_1397:
	mul.wide.u32 	%rd1248, %r513, 2;
	add.s64 	%rd1249, %rd9, %rd1248;
	ld.local.u16 	%rs11675, [%rd1249+2];
$L__BB0_1398:
	cvt.u32.u16 	%r12847, %rs11675;
$L__BB0_1399:
	add.s32 	%r4015, %r514, %r12847;
	setp.gt.u32 	%p2646, %r4015, 9999;
	add.s32 	%r4016, %r4015, 55536;
	selp.b32 	%r4017, %r4016, %r4015, %p2646;
	cvt.u16.u32 	%rs1236, %r4017;
	st.local.u16 	[%rd8+14], %rs1236;
	sub.s32 	%r517, 5, %r441;
	selp.u32 	%r4018, 1, 0, %p2646;
	ld.local.u16 	%rs7883, [%rd29];
	selp.b16 	%rs7884, %rs7883, %rs705, %p10108;
	cvt.u32.u16 	%r4019, %rs7884;
	add.s32 	%r518, %r4019, %r4018;
	setp.gt.u32 	%p2647, %r441, 5;
	mov.b32 	%r12848, 0;
	@%p2647 bra 	$L__BB0_1404;
	@%p10108 bra 	$L__BB0_1402;
	mul.wide.u32 	%rd1250, %r517, 2;
	add.s64 	%rd1251, %rd4, %rd1250;
	ld.local.u16 	%rs11676, [%rd1251+2];
	bra.uni 	$L__BB0_1403;
$L__BB0_1402:
	mul.wide.u32 	%rd1252, %r517, 2;
	add.s64 	%rd1253, %rd9, %rd1252;
	ld.local.u16 	%rs11676, [%rd1253+2];
$L__BB0_1403:
	cvt.u32.u16 	%r12848, %rs11676;
$L__BB0_1404:
	add.s32 	%r4021, %r518, %r12848;
	setp.gt.u32 	%p2648, %r4021, 9999;
	add.s32 	%r4022, %r4021, 55536;
	selp.b32 	%r4023, %r4022, %r4021, %p2648;
	cvt.u16.u32 	%rs1240, %r4023;
	st.local.u16 	[%rd8+12], %rs1240;
	sub.s32 	%r521, 4, %r441;
	selp.u32 	%r4024, 1, 0, %p2648;
	ld.local.u16 	%rs7885, [%rd226];
	selp.b16 	%rs7886, %rs7885, %rs706, %p10108;
	cvt.u32.u16 	%r4025, %rs7886;
	add.s32 	%r522, %r4025, %r4024;
	setp.gt.u32 	%p2649, %r441, 4;
	mov.b32 	%r12849, 0;
	@%p2649 bra 	$L__BB0_1409;
	@%p10108 bra 	$L__BB0_1407;
	mul.wide.u32 	%rd1254, %r521, 2;
	add.s64 	%rd1255, %rd4, %rd1254;
	ld.local.u16 	%rs11677, [%rd1255+2];
	bra.uni 	$L__BB0_1408;
$L__BB0_1407:
	mul.wide.u32 	%rd1256, %r521, 2;
	add.s64 	%rd1257, %rd9, %rd1256;
	ld.local.u16 	%rs11677, [%rd1257+2];
$L__BB0_1408:
	cvt.u32.u16 	%r12849, %rs11677;
$L__BB0_1409:
	add.s32 	%r4027, %r522, %r12849;
	setp.gt.u32 	%p2650, %r4027, 9999;
	add.s32 	%r4028, %r4027, 55536;
	selp.b32 	%r4029, %r4028, %r4027, %p2650;
	cvt.u16.u32 	%rs1244, %r4029;
	st.local.u16 	[%rd8+10], %rs1244;
	sub.s32 	%r525, 3, %r441;
	selp.u32 	%r4030, 1, 0, %p2650;
	ld.local.u16 	%rs7887, [%rd28];
	selp.b16 	%rs7888, %rs7887, %rs707, %p10108;
	cvt.u32.u16 	%r4031, %rs7888;
	add.s32 	%r526, %r4031, %r4030;
	setp.gt.u32 	%p2651, %r441, 3;
	mov.b32 	%r12850, 0;
	@%p2651 bra 	$L__BB0_1414;
	@%p10108 bra 	$L__BB0_1412;
	mul.wide.u32 	%rd1258, %r525, 2;
	add.s64 	%rd1259, %rd4, %rd1258;
	ld.local.u16 	%rs11678, [%rd1259+2];
	bra.uni 	$L__BB0_1413;
$L__BB0_1412:
	mul.wide.u32 	%rd1260, %r525, 2;
	add.s64 	%rd1261, %rd9, %rd1260;
	ld.local.u16 	%rs11678, [%rd1261+2];
$L__BB0_1413:
	cvt.u32.u16 	%r12850, %rs11678;
$L__BB0_1414:
	add.s32 	%r4033, %r526, %r12850;
	setp.gt.u32 	%p2652, %r4033, 9999;
	add.s32 	%r4034, %r4033, 55536;
	selp.b32 	%r4035, %r4034, %r4033, %p2652;
	cvt.u16.u32 	%rs1248, %r4035;
	st.local.u16 	[%rd8+8], %rs1248;
	sub.s32 	%r529, 2, %r441;
	selp.u32 	%r4036, 1, 0, %p2652;
	ld.local.u16 	%rs7889, [%rd225];
	selp.b16 	%rs7890, %rs7889, %rs708, %p10108;
	cvt.u32.u16 	%r4037, %rs7890;
	add.s32 	%r530, %r4037, %r4036;
	setp.gt.u32 	%p2653, %r441, 2;
	mov.b32 	%r12851, 0;
	@%p2653 bra 	$L__BB0_1419;
	@%p10108 bra 	$L__BB0_1417;
	mul.wide.u32 	%rd1262, %r529, 2;
	add.s64 	%rd1263, %rd4, %rd1262;
	ld.local.u16 	%rs11679, [%rd1263+2];
	bra.uni 	$L__BB0_1418;
$L__BB0_1417:
	mul.wide.u32 	%rd1264, %r529, 2;
	add.s64 	%rd1265, %rd9, %rd1264;
	ld.local.u16 	%rs11679, [%rd1265+2];
$L__BB0_1418:
	cvt.u32.u16 	%r12851, %rs11679;
$L__BB0_1419:
	add.s32 	%r4039, %r530, %r12851;
	setp.gt.u32 	%p2654, %r4039, 9999;
	add.s32 	%r4040, %r4039, 55536;
	selp.b32 	%r4041, %r4040, %r4039, %p2654;
	cvt.u16.u32 	%rs1252, %r4041;
	st.local.u16 	[%rd8+6], %rs1252;
	sub.s32 	%r533, 1, %r441;
	selp.u32 	%r4042, 1, 0, %p2654;
	ld.local.u16 	%rs7891, [%rd220];
	selp.b16 	%rs7892, %rs7891, %rs709, %p10108;
	cvt.u32.u16 	%r4043, %rs7892;
	add.s32 	%r534, %r4043, %r4042;
	setp.gt.u32 	%p2655, %r441, 1;
	mov.b32 	%r12852, 0;
	@%p2655 bra 	$L__BB0_1424;
	@%p10108 bra 	$L__BB0_1422;
	mul.wide.u32 	%rd1266, %r533, 2;
	add.s64 	%rd1267, %rd4, %rd1266;
	ld.local.u16 	%rs11680, [%rd1267+2];
	bra.uni 	$L__BB0_1423;
$L__BB0_1422:
	mul.wide.u32 	%rd1268, %r533, 2;
	add.s64 	%rd1269, %rd9, %rd1268;
	ld.local.u16 	%rs11680, [%rd1269+2];
$L__BB0_1423:
	cvt.u32.u16 	%r12852, %rs11680;
$L__BB0_1424:
	add.s32 	%r4045, %r534, %r12852;
	setp.gt.u32 	%p2656, %r4045, 9999;
	add.s32 	%r4046, %r4045, 55536;
	selp.b32 	%r4047, %r4046, %r4045, %p2656;
	cvt.u16.u32 	%rs1256, %r4047;
	st.local.u16 	[%rd8+4], %rs1256;
	neg.s32 	%r537, %r441;
	selp.u32 	%r4048, 1, 0, %p2656;
	ld.local.u16 	%rs7893, [%rd4276];
	selp.b16 	%rs7894, %rs7893, %rs685, %p10108;
	cvt.u32.u16 	%r4049, %rs7894;
	add.s32 	%r538, %r4049, %r4048;
	setp.ne.s32 	%p2657, %r440, 0;
	mov.b32 	%r12853, 0;
	@%p2657 bra 	$L__BB0_1429;
	@%p10108 bra 	$L__BB0_1427;
	mul.wide.u32 	%rd1270, %r537, 2;
	add.s64 	%rd1271, %rd4, %rd1270;
	ld.local.u16 	%rs11681, [%rd1271+2];
	bra.uni 	$L__BB0_1428;
$L__BB0_1427:
	mul.wide.u32 	%rd1272, %r537, 2;
	add.s64 	%rd1273, %rd9, %rd1272;
	ld.local.u16 	%rs11681, [%rd1273+2];
$L__BB0_1428:
	cvt.u32.u16 	%r12853, %rs11681;
$L__BB0_1429:
	add.s32 	%r4050, %r538, %r12853;
	setp.lt.u32 	%p2658, %r4050, 10000;
	setp.gt.u32 	%p2659, %r4050, 9999;
	add.s32 	%r4051, %r4050, 55536;
	selp.b32 	%r4052, %r4051, %r4050, %p2659;
	cvt.u16.u32 	%rs1260, %r4052;
	st.local.u16 	[%rd8+2], %rs1260;
	@%p2658 bra 	$L__BB0_1431;
	st.local.u16 	[%rd8+48], %rs1172;
	mov.b32 	%r4053, {%rs1180, %rs1176};
	st.local.u32 	[%rd8+44], %r4053;
	mov.b32 	%r4054, {%rs1188, %rs1184};
	st.local.u32 	[%rd8+40], %r4054;
	mov.b32 	%r4055, {%rs1196, %rs1192};
	st.local.u32 	[%rd8+36], %r4055;
	mov.b32 	%r4056, {%rs1204, %rs1200};
	st.local.u32 	[%rd8+32], %r4056;
	mov.b32 	%r4057, {%rs1212, %rs1208};
	st.local.u32 	[%rd8+28], %r4057;
	mov.b32 	%r4058, {%rs1220, %rs1216};
	st.local.u32 	[%rd8+24], %r4058;
	mov.b32 	%r4059, {%rs1228, %rs1224};
	st.local.u32 	[%rd8+20], %r4059;
	mov.b32 	%r4060, {%rs1236, %rs1232};
	st.local.u32 	[%rd8+16], %r4060;
	mov.b32 	%r4061, {%rs1244, %rs1240};
	st.local.u32 	[%rd8+12], %r4061;
	mov.b32 	%r4062, {%rs1252, %rs1248};
	st.local.u32 	[%rd8+8], %r4062;
	mov.b32 	%r4063, {%rs1260, %rs1256};
	st.local.u32 	[%rd8+4], %r4063;
	mov.b16 	%rs7895, 1;
	st.local.u16 	[%rd8+2], %rs7895;
	add.s32 	%r4064, %r439, 1;
	st.local.u32 	[%rd8+52], %r4064;
$L__BB0_1431:
	mov.b16 	%rs7896, 0;
	st.local.u8 	[%rd8], %rs7896;
$L__BB0_1432:
	mov.b16 	%rs8091, 1;
	st.local.u8 	[%rd11], %rs8091;
	mov.b16 	%rs8092, 0;
	st.local.u16 	[%rd11+2], %rs8092;
	mov.b32 	%r4576, 0;
	st.local.u32 	[%rd11+4], %r4576;
	st.local.u32 	[%rd11+8], %r4576;
	st.local.u32 	[%rd11+12], %r4576;
	st.local.u32 	[%rd11+16], %r4576;
	st.local.u32 	[%rd11+20], %r4576;
	st.local.u32 	[%rd11+24], %r4576;
	st.local.u32 	[%rd11+28], %r4576;
	st.local.u32 	[%rd11+32], %r4576;
	st.local.u32 	[%rd11+36], %r4576;
	st.local.u32 	[%rd11+40], %r4576;
	st.local.u32 	[%rd11+44], %r4576;
	st.local.u32 	[%rd11+48], %r4576;
	ld.local.u32 	%r541, [%rd3+52];
	ld.local.u32 	%r542, [%rd7+52];
	setp.eq.s32 	%p3004, %r541, %r542;
	@%p3004 bra 	$L__BB0_1458;
	setp.gt.s32 	%p10109, %r541, %r542;
	bra.uni 	$L__BB0_1460;
$L__BB0_1434:
	ld.local.u16 	%rs11683, [%rd3+4];
	ld.local.u16 	%rs11682, [%rd7+4];
	setp.ne.s16 	%p3006, %rs11683, %rs11682;
	@%p3006 bra 	$L__BB0_1459;
	ld.local.u16 	%rs11683, [%rd3+6];
	ld.local.u16 	%rs11682, [%rd7+6];
	setp.ne.s16 	%p3007, %rs11683, %rs11682;
	@%p3007 bra 	$L__BB0_1459;
	ld.local.u16 	%rs11683, [%rd3+8];
	ld.local.u16 	%rs11682, [%rd7+8];
	setp.ne.s16 	%p3008, %rs11683, %rs11682;
	@%p3008 bra 	$L__BB0_1459;
	ld.local.u16 	%rs11683, [%rd3+10];
	ld.local.u16 	%rs11682, [%rd7+10];
	setp.ne.s16 	%p3009, %rs11683, %rs11682;
	@%p3009 bra 	$L__BB0_1459;
	ld.local.u16 	%rs11683, [%rd3+12];
	ld.local.u16 	%rs11682, [%rd7+12];
	setp.ne.s16 	%p3010, %rs11683, %rs11682;
	@%p3010 bra 	$L__BB0_1459;
	ld.local.u16 	%rs11683, [%rd3+14];
	ld.local.u16 	%rs11682, [%rd7+14];
	setp.ne.s16 	%p3011, %rs11683, %rs11682;
	@%p3011 bra 	$L__BB0_1459;
	ld.local.u16 	%rs11683, [%rd3+16];
	ld.local.u16 	%rs11682, [%rd7+16];
	setp.ne.s16 	%p3012, %rs11683, %rs11682;
	@%p3012 bra 	$L__BB0_1459;
	ld.local.u16 	%rs11683, [%rd3+18];
	ld.local.u16 	%rs11682, [%rd7+18];
	setp.ne.s16 	%p3013, %rs11683, %rs11682;
	@%p3013 bra 	$L__BB0_1459;
	ld.local.u16 	%rs11683, [%rd3+20];
	ld.local.u16 	%rs11682, [%rd7+20];
	setp.ne.s16 	%p3014, %rs11683, %rs11682;
	@%p3014 bra 	$L__BB0_1459;
	ld.local.u16 	%rs11683, [%rd3+22];
	ld.local.u16 	%rs11682, [%rd7+22];
	setp.ne.s16 	%p3015, %rs11683, %rs11682;
	@%p3015 bra 	$L__BB0_1459;
	ld.local.u16 	%rs11683, [%rd3+24];
	ld.local.u16 	%rs11682, [%rd7+24];
	setp.ne.s16 	%p3016, %rs11683, %rs11682;
	@%p3016 bra 	$L__BB0_1459;
	ld.local.u16 	%rs11683, [%rd3+26];
	ld.local.u16 	%rs11682, [%rd7+26];
	setp.ne.s16 	%p3017, %rs11683, %rs11682;
	@%p3017 bra 	$L__BB0_1459;
	ld.local.u16 	%rs11683, [%rd3+28];
	ld.local.u16 	%rs11682, [%rd7+28];
	setp.ne.s16 	%p3018, %rs11683, %rs11682;
	@%p3018 bra 	$L__BB0_1459;
	ld.local.u16 	%rs11683, [%rd3+30];
	ld.local.u16 	%rs11682, [%rd7+30];
	setp.ne.s16 	%p3019, %rs11683, %rs11682;
	@%p3019 bra 	$L__BB0_1459;
	ld.local.u16 	%rs11683, [%rd3+32];
	ld.local.u16 	%rs11682, [%rd7+32];
	setp.ne.s16 	%p3020, %rs11683, %rs11682;
	@%p3020 bra 	$L__BB0_1459;
	ld.local.u16 	%rs11683, [%rd3+34];
	ld.local.u16 	%rs11682, [%rd7+34];
	setp.ne.s16 	%p3021, %rs11683, %rs11682;
	@%p3021 bra 	$L__BB0_1459;
	ld.local.u16 	%rs11683, [%rd3+36];
	ld.local.u16 	%rs11682, [%rd7+36];
	setp.ne.s16 	%p3022, %rs11683, %rs11682;
	@%p3022 bra 	$L__BB0_1459;
	ld.local.u16 	%rs11683, [%rd3+38];
	ld.local.u16 	%rs11682, [%rd7+38];
	setp.ne.s16 	%p3023, %rs11683, %rs11682;
	@%p3023 bra 	$L__BB0_1459;
	ld.local.u16 	%rs11683, [%rd3+40];
	ld.local.u16 	%rs11682, [%rd7+40];
	setp.ne.s16 	%p3024, %rs11683, %rs11682;
	@%p3024 bra 	$L__BB0_1459;
	ld.local.u16 	%rs11683, [%rd3+42];
	ld.local.u16 	%rs11682, [%rd7+42];
	setp.ne.s16 	%p3025, %rs11683, %rs11682;
	@%p3025 bra 	$L__BB0_1459;
	ld.local.u16 	%rs11683, [%rd3+44];
	ld.local.u16 	%rs11682, [%rd7+44];
	setp.ne.s16 	%p3026, %rs11683, %rs11682;
	@%p3026 bra 	$L__BB0_1459;
	ld.local.u16 	%rs11683, [%rd3+46];
	ld.local.u16 	%rs11682, [%rd7+46];
	setp.ne.s16 	%p3027, %rs11683, %rs11682;
	@%p3027 bra 	$L__BB0_1459;
	ld.local.u16 	%rs11683, [%rd3+48];
	ld.local.u16 	%rs11682, [%rd7+48];
	setp.ne.s16 	%p3028, %rs11683, %rs11682;
	@%p3028 bra 	$L__BB0_1459;
	ld.local.u16 	%rs11683, [%rd3+50];
	ld.local.u16 	%rs11682, [%rd7+50];
	setp.eq.s16 	%p3030, %rs11683, %rs11682;
	mov.pred 	%p10109, 0;
	@%p3030 bra 	$L__BB0_1460;
	bra.uni 	$L__BB0_1459;
$L__BB0_1458:
	ld.local.u16 	%rs11683, [%rd3+2];
	ld.local.u16 	%rs11682, [%rd7+2];
	setp.eq.s16 	%p3005, %rs11683, %rs11682;
	@%p3005 bra 	$L__BB0_1434;
$L__BB0_1459:
	setp.gt.u16 	%p10109, %rs11683, %rs11682;
$L__BB0_1460:
	ld.local.u8 	%rs1313, [%rd3];
	st.local.u8 	[%rd14], %rs1313;
	ld.local.u8 	%rs1314, [%rd7];
	st.local.u8 	[%rd15], %rs1314;
	ld.local.u16 	%rs8093, [%rd3+50];
	setp.ne.s16 	%p3031, %rs8093, 0;
	mov.b32 	%r12854, 0;
	@%p3031 bra 	$L__BB0_1485;
	ld.local.u16 	%rs8094, [%rd3+48];
	setp.ne.s16 	%p3032, %rs8094, 0;
	mov.b32 	%r12854, 1;
	@%p3032 bra 	$L__BB0_1485;
	ld.local.u16 	%rs8095, [%rd3+46];
	setp.ne.s16 	%p3033, %rs8095, 0;
	mov.b32 	%r12854, 2;
	@%p3033 bra 	$L__BB0_1485;
	ld.local.u16 	%rs8096, [%rd3+44];
	setp.ne.s16 	%p3034, %rs8096, 0;
	mov.b32 	%r12854, 3;
	@%p3034 bra 	$L__BB0_1485;
	ld.local.u16 	%rs8097, [%rd3+42];
	setp.ne.s16 	%p3035, %rs8097, 0;
	mov.b32 	%r12854, 4;
	@%p3035 bra 	$L__BB0_1485;
	ld.local.u16 	%rs8098, [%rd3+40];
	setp.ne.s16 	%p3036, %rs8098, 0;
	mov.b32 	%r12854, 5;
	@%p3036 bra 	$L__BB0_1485;
	ld.local.u16 	%rs8099, [%rd3+38];
	setp.ne.s16 	%p3037, %rs8099, 0;
	mov.b32 	%r12854, 6;
	@%p3037 bra 	$L__BB0_1485;
	ld.local.u16 	%rs8100, [%rd3+36];
	setp.ne.s16 	%p3038, %rs8100, 0;
	mov.b32 	%r12854, 7;
	@%p3038 bra 	$L__BB0_1485;
	ld.local.u16 	%rs8101, [%rd3+34];
	setp.ne.s16 	%p3039, %rs8101, 0;
	mov.b32 	%r12854, 8;
	@%p3039 bra 	$L__BB0_1485;
	ld.local.u16 	%rs8102, [%rd3+32];
	setp.ne.s16 	%p3040, %rs8102, 0;
	mov.b32 	%r12854, 9;
	@%p3040 bra 	$L__BB0_1485;
	ld.local.u16 	%rs8103, [%rd3+30];
	setp.ne.s16 	%p3041, %rs8103, 0;
	mov.b32 	%r12854, 10;
	@%p3041 bra 	$L__BB0_1485;
	ld.local.u16 	%rs8104, [%rd3+28];
	setp.ne.s16 	%p3042, %rs8104, 0;
	mov.b32 	%r12854, 11;
	@%p3042 bra 	$L__BB0_1485;
	ld.local.u16 	%rs8105, [%rd3+26];
	setp.ne.s16 	%p3043, %rs8105, 0;
	mov.b32 	%r12854, 12;
	@%p3043 bra 	$L__BB0_1485;
	ld.local.u16 	%rs8106, [%rd3+24];
	setp.ne.s16 	%p3044, %rs8106, 0;
	mov.b32 	%r12854, 13;
	@%p3044 bra 	$L__BB0_1485;
	ld.local.u16 	%rs8107, [%rd3+22];
	setp.ne.s16 	%p3045, %rs8107, 0;
	mov.b32 	%r12854, 14;
	@%p3045 bra 	$L__BB0_1485;
	ld.local.u16 	%rs8108, [%rd3+20];
	setp.ne.s16 	%p3046, %rs8108, 0;
	mov.b32 	%r12854, 15;
	@%p3046 bra 	$L__BB0_1485;
	ld.local.u16 	%rs8109, [%rd3+18];
	setp.ne.s16 	%p3047, %rs8109, 0;
	mov.b32 	%r12854, 16;
	@%p3047 bra 	$L__BB0_1485;
	ld.local.u16 	%rs8110, [%rd3+16];
	setp.ne.s16 	%p3048, %rs8110, 0;
	mov.b32 	%r12854, 17;
	@%p3048 bra 	$L__BB0_1485;
	ld.local.u16 	%rs8111, [%rd3+14];
	setp.ne.s16 	%p3049, %rs8111, 0;
	mov.b32 	%r12854, 18;
	@%p3049 bra 	$L__BB0_1485;
	ld.local.u16 	%rs8112, [%rd3+12];
	setp.ne.s16 	%p3050, %rs8112, 0;
	mov.b32 	%r12854, 19;
	@%p3050 bra 	$L__BB0_1485;
	ld.local.u16 	%rs8113, [%rd3+10];
	setp.ne.s16 	%p3051, %rs8113, 0;
	mov.b32 	%r12854, 20;
	@%p3051 bra 	$L__BB0_1485;
	ld.local.u16 	%rs8114, [%rd3+8];
	setp.ne.s16 	%p3052, %rs8114, 0;
	mov.b32 	%r12854, 21;
	@%p3052 bra 	$L__BB0_1485;
	ld.local.u16 	%rs8115, [%rd3+6];
	setp.ne.s16 	%p3053, %rs8115, 0;
	mov.b32 	%r12854, 22;
	@%p3053 bra 	$L__BB0_1485;
	ld.local.u16 	%rs8116, [%rd3+4];
	setp.ne.s16 	%p3054, %rs8116, 0;
	mov.b32 	%r12854, 23;
	@%p3054 bra 	$L__BB0_1485;
	ld.local.u16 	%rs8117, [%rd3+2];
	setp.eq.s16 	%p3055, %rs8117, 0;
	selp.b32 	%r12854, -1, 24, %p3055;
$L__BB0_1485:
	ld.local.u16 	%rs8118, [%rd7+50];
	setp.ne.s16 	%p3056, %rs8118, 0;
	mov.b32 	%r12855, 0;
	@%p3056 bra 	$L__BB0_1510;
	ld.local.u16 	%rs8119, [%rd7+48];
	setp.ne.s16 	%p3057, %rs8119, 0;
	mov.b32 	%r12855, 1;
	@%p3057 bra 	$L__BB0_1510;
	ld.local.u16 	%rs8120, [%rd7+46];
	setp.ne.s16 	%p3058, %rs8120, 0;
	mov.b32 	%r12855, 2;
	@%p3058 bra 	$L__BB0_1510;
	ld.local.u16 	%rs8121, [%rd7+44];
	setp.ne.s16 	%p3059, %rs8121, 0;
	mov.b32 	%r12855, 3;
	@%p3059 bra 	$L__BB0_1510;
	ld.local.u16 	%rs8122, [%rd7+42];
	setp.ne.s16 	%p3060, %rs8122, 0;
	mov.b32 	%r12855, 4;
	@%p3060 bra 	$L__BB0_1510;
	ld.local.u16 	%rs8123, [%rd7+40];
	setp.ne.s16 	%p3061, %rs8123, 0;
	mov.b32 	%r12855, 5;
	@%p3061 bra 	$L__BB0_1510;
	ld.local.u16 	%rs8124, [%rd7+38];
	setp.ne.s16 	%p3062, %rs8124, 0;
	mov.b32 	%r12855, 6;
	@%p3062 bra 	$L__BB0_1510;
	ld.local.u16 	%rs8125, [%rd7+36];
	setp.ne.s16 	%p3063, %rs8125, 0;
	mov.b32 	%r12855, 7;
	@%p3063 bra 	$L__BB0_1510;
	ld.local.u16 	%rs8126, [%rd7+34];
	setp.ne.s16 	%p3064, %rs8126, 0;
	mov.b32 	%r12855, 8;
	@%p3064 bra 	$L__BB0_1510;
	ld.local.u16 	%rs8127, [%rd7+32];
	setp.ne.s16 	%p3065, %rs8127, 0;
	mov.b32 	%r12855, 9;
	@%p3065 bra 	$L__BB0_1510;
	ld.local.u16 	%rs8128, [%rd7+30];
	setp.ne.s16 	%p3066, %rs8128, 0;
	mov.b32 	%r12855, 10;
	@%p3066 bra 	$L__BB0_1510;
	ld.local.u16 	%rs8129, [%rd7+28];
	setp.ne.s16 	%p3067, %rs8129, 0;
	mov.b32 	%r12855, 11;
	@%p3067 bra 	$L__BB0_1510;
	ld.local.u16 	%rs8130, [%rd7+26];
	setp.ne.s16 	%p3068, %rs8130, 0;
	mov.b32 	%r12855, 12;
	@%p3068 bra 	$L__BB0_1510;
	ld.local.u16 	%rs8131, [%rd7+24];
	setp.ne.s16 	%p3069, %rs8131, 0;
	mov.b32 	%r12855, 13;
	@%p3069 bra 	$L__BB0_1510;
	ld.local.u16 	%rs8132, [%rd7+22];
	setp.ne.s16 	%p3070, %rs8132, 0;
	mov.b32 	%r12855, 14;
	@%p3070 bra 	$L__BB0_1510;
	ld.local.u16 	%rs8133, [%rd7+20];
	setp.ne.s16 	%p3071, %rs8133, 0;
	mov.b32 	%r12855, 15;
	@%p3071 bra 	$L__BB0_1510;
	ld.local.u16 	%rs8134, [%rd7+18];
	setp.ne.s16 	%p3072, %rs8134, 0;
	mov.b32 	%r12855, 16;
	@%p3072 bra 	$L__BB0_1510;
	ld.local.u16 	%rs8135, [%rd7+16];
	setp.ne.s16 	%p3073, %rs8135, 0;
	mov.b32 	%r12855, 17;
	@%p3073 bra 	$L__BB0_1510;
	ld.local.u16 	%rs8136, [%rd7+14];
	setp.ne.s16 	%p3074, %rs8136, 0;
	mov.b32 	%r12855, 18;
	@%p3074 bra 	$L__BB0_1510;
	ld.local.u16 	%rs8137, [%rd7+12];
	setp.ne.s16 	%p3075, %rs8137, 0;
	mov.b32 	%r12855, 19;
	@%p3075 bra 	$L__BB0_1510;
	ld.local.u16 	%rs8138, [%rd7+10];
	setp.ne.s16 	%p3076, %rs8138, 0;
	mov.b32 	%r12855, 20;
	@%p3076 bra 	$L__BB0_1510;
	ld.local.u16 	%rs8139, [%rd7+8];
	setp.ne.s16 	%p3077, %rs8139, 0;
	mov.b32 	%r12855, 21;
	@%p3077 bra 	$L__BB0_1510;
	ld.local.u16 	%rs8140, [%rd7+6];
	setp.ne.s16 	%p3078, %rs8140, 0;
	mov.b32 	%r12855, 22;
	@%p3078 bra 	$L__BB0_1510;
	ld.local.u16 	%rs8141, [%rd7+4];
	setp.ne.s16 	%p3079, %rs8141, 0;
	mov.b32 	%r12855, 23;
	@%p3079 bra 	$L__BB0_1510;
	ld.local.u16 	%rs8142, [%rd7+2];
	setp.eq.s16 	%p3080, %rs8142, 0;
	selp.b32 	%r12855, -1, 24, %p3080;
$L__BB0_1510:
	add.s64 	%rd242, %rd14, 38;
	add.s64 	%rd243, %rd15, 40;
	add.s64 	%rd244, %rd14, 34;
	add.s64 	%rd245, %rd15, 36;
	add.s64 	%rd246, %rd15, 34;
	add.s64 	%rd247, %rd14, 32;
	add.s64 	%rd248, %rd14, 30;
	add.s64 	%rd249, %rd15, 32;
	add.s64 	%rd250, %rd15, 30;
	add.s64 	%rd251, %rd14, 28;
	add.s64 	%rd252, %rd14, 26;
	add.s64 	%rd253, %rd15, 28;
	add.s64 	%rd254, %rd15, 26;
	add.s64 	%rd255, %rd14, 24;
	add.s64 	%rd256, %rd15, 22;
	add.s64 	%rd257, %rd14, 22;
	add.s64 	%rd258, %rd15, 24;
	add.s64 	%rd259, %rd14, 20;
	add.s64 	%rd260, %rd14, 18;
	add.s64 	%rd261, %rd15, 20;
	add.s64 	%rd262, %rd15, 18;
	add.s64 	%rd263, %rd14, 16;
	add.s64 	%rd264, %rd14, 14;
	add.s64 	%rd265, %rd15, 16;
	add.s64 	%rd266, %rd15, 14;
	add.s64 	%rd267, %rd14, 12;
	add.s64 	%rd268, %rd14, 10;
	add.s64 	%rd269, %rd15, 12;
	add.s64 	%rd270, %rd15, 10;
	add.s64 	%rd271, %rd14, 8;
	add.s64 	%rd272, %rd14, 4;
	add.s64 	%rd273, %rd15, 8;
	add.s64 	%rd274, %rd15, 4;
	add.s64 	%rd275, %rd14, 6;
	add.s64 	%rd276, %rd15, 6;
	add.s64 	%rd277, %rd15, 50;
	add.s64 	%rd278, %rd14, 50;
	add.s64 	%rd279, %rd14, 48;
	add.s64 	%rd280, %rd14, 46;
	add.s64 	%rd281, %rd15, 48;
	add.s64 	%rd282, %rd15, 46;
	add.s64 	%rd283, %rd11, 6;
	setp.eq.s32 	%p3081, %r12854, -1;
	setp.eq.s32 	%p3082, %r12855, -1;
	or.pred  	%p3083, %p3081, %p3082;
	mov.b16 	%rs12070, 1;
	mov.b16 	%rs1946, 0;
	mov.u16 	%rs1947, %rs1946;
	mov.u16 	%rs1948, %rs1946;
	mov.u16 	%rs1949, %rs1946;
	mov.u16 	%rs1950, %rs1946;
	mov.u16 	%rs1951, %rs1946;
	mov.u16 	%rs1952, %rs1946;
	mov.u16 	%rs1953, %rs1946;
	mov.u16 	%rs1954, %rs1946;
	mov.u16 	%rs1955, %rs1946;
	mov.u16 	%rs1956, %rs1946;
	mov.u16 	%rs1957, %rs1946;
	mov.u16 	%rs1958, %rs1946;
	mov.u16 	%rs1959, %rs1946;
	mov.u16 	%rs1960, %rs1946;
	mov.u16 	%rs1961, %rs1946;
	mov.u16 	%rs1962, %rs1946;
	mov.u16 	%rs1963, %rs1946;
	mov.u16 	%rs1964, %rs1946;
	mov.u16 	%rs1965, %rs1946;
	mov.u16 	%rs1966, %rs1946;
	mov.u16 	%rs1967, %rs1946;
	mov.u16 	%rs1968, %rs1946;
	mov.u16 	%rs1969, %rs1946;
	mov.u16 	%rs1970, %rs1946;
	@%p3083 bra 	$L__BB0_2169;
	sub.s32 	%r4625, 24, %r12854;
	mul.wide.u32 	%rd1574, %r4625, 2;
	add.s64 	%rd1575, %rd3, %rd1574;
	ld.local.u16 	%rs1315, [%rd1575+2];
	st.local.u16 	[%rd278], %rs1315;
	sub.s32 	%r4626, 24, %r12855;
	mul.wide.u32 	%rd1576, %r4626, 2;
	add.s64 	%rd1577, %rd7, %rd1576;
	ld.local.u16 	%rs1316, [%rd1577+2];
	st.local.u16 	[%rd277], %rs1316;
	setp.gt.u32 	%p3084, %r12854, 23;
	mov.b16 	%rs11684, 0;
	@%p3084 bra 	$L__BB0_1513;
	sub.s32 	%r4627, 23, %r12854;
	mul.wide.u32 	%rd1578, %r4627, 2;
	add.s64 	%rd1579, %rd3, %rd1578;
	ld.local.u16 	%rs11684, [%rd1579+2];
$L__BB0_1513:
	st.local.u16 	[%rd279], %rs11684;
	setp.gt.u32 	%p3085, %r12855, 23;
	mov.b16 	%rs11685, 0;
	@%p3085 bra 	$L__BB0_1515;
	sub.s32 	%r4628, 23, %r12855;
	mul.wide.u32 	%rd1580, %r4628, 2;
	add.s64 	%rd1581, %rd7, %rd1580;
	ld.local.u16 	%rs11685, [%rd1581+2];
$L__BB0_1515:
	st.local.u16 	[%rd281], %rs11685;
	setp.gt.u32 	%p3086, %r12854, 22;
	mov.b16 	%rs11686, 0;
	@%p3086 bra 	$L__BB0_1517;
	sub.s32 	%r4629, 22, %r12854;
	mul.wide.u32 	%rd1582, %r4629, 2;
	add.s64 	%rd1583, %rd3, %rd1582;
	ld.local.u16 	%rs11686, [%rd1583+2];
$L__BB0_1517:
	st.local.u16 	[%rd280], %rs11686;
	setp.gt.u32 	%p3087, %r12855, 22;
	mov.b16 	%rs11687, 0;
	@%p3087 bra 	$L__BB0_1519;
	sub.s32 	%r4630, 22, %r12855;
	mul.wide.u32 	%rd1584, %r4630, 2;
	add.s64 	%rd1585, %rd7, %rd1584;
	ld.local.u16 	%rs11687, [%rd1585+2];
$L__BB0_1519:
	st.local.u16 	[%rd282], %rs11687;
	setp.gt.u32 	%p3088, %r12854, 21;
	mov.b16 	%rs11688, 0;
	@%p3088 bra 	$L__BB0_1521;
	sub.s32 	%r4631, 21, %r12854;
	mul.wide.u32 	%rd1586, %r4631, 2;
	add.s64 	%rd1587, %rd3, %rd1586;
	ld.local.u16 	%rs11688, [%rd1587+2];
$L__BB0_1521:
	add.s64 	%rd284, %rd14, 44;
	st.local.u16 	[%rd14+44], %rs11688;
	setp.gt.u32 	%p3089, %r12855, 21;
	mov.b16 	%rs11689, 0;
	@%p3089 bra 	$L__BB0_1523;
	sub.s32 	%r4632, 21, %r12855;
	mul.wide.u32 	%rd1588, %r4632, 2;
	add.s64 	%rd1589, %rd7, %rd1588;
	ld.local.u16 	%rs11689, [%rd1589+2];
$L__BB0_1523:
	add.s64 	%rd285, %rd15, 44;
	st.local.u16 	[%rd15+44], %rs11689;
	setp.gt.u32 	%p3090, %r12854, 20;
	mov.b16 	%rs11690, 0;
	@%p3090 bra 	$L__BB0_1525;
	sub.s32 	%r4633, 20, %r12854;
	mul.wide.u32 	%rd1590, %r4633, 2;
	add.s64 	%rd1591, %rd3, %rd1590;
	ld.local.u16 	%rs11690, [%rd1591+2];
$L__BB0_1525:
	add.s64 	%rd286, %rd14, 42;
	st.local.u16 	[%rd14+42], %rs11690;
	setp.gt.u32 	%p3091, %r12855, 20;
	mov.b16 	%rs11691, 0;
	@%p3091 bra 	$L__BB0_1527;
	sub.s32 	%r4634, 20, %r12855;
	mul.wide.u32 	%rd1592, %r4634, 2;
	add.s64 	%rd1593, %rd7, %rd1592;
	ld.local.u16 	%rs11691, [%rd1593+2];
$L__BB0_1527:
	add.s64 	%rd287, %rd15, 42;
	st.local.u16 	[%rd15+42], %rs11691;
	setp.gt.u32 	%p3092, %r12854, 19;
	mov.b16 	%rs11692, 0;
	@%p3092 bra 	$L__BB0_1529;
	sub.s32 	%r4635, 19, %r12854;
	mul.wide.u32 	%rd1594, %r4635, 2;
	add.s64 	%rd1595, %rd3, %rd1594;
	ld.local.u16 	%rs11692, [%rd1595+2];
$L__BB0_1529:
	add.s64 	%rd288, %rd14, 40;
	st.local.u16 	[%rd14+40], %rs11692;
	setp.gt.u32 	%p3093, %r12855, 19;
	mov.b16 	%rs11693, 0;
	@%p3093 bra 	$L__BB0_1531;
	sub.s32 	%r4636, 19, %r12855;
	mul.wide.u32 	%rd1596, %r4636, 2;
	add.s64 	%rd1597, %rd7, %rd1596;
	ld.local.u16 	%rs11693, [%rd1597+2];
$L__BB0_1531:
	st.local.u16 	[%rd243], %rs11693;
	setp.gt.u32 	%p3094, %r12854, 18;
	mov.b16 	%rs11694, 0;
	@%p3094 bra 	$L__BB0_1533;
	sub.s32 	%r4637, 18, %r12854;
	mul.wide.u32 	%rd1598, %r4637, 2;
	add.s64 	%rd1599, %rd3, %rd1598;
	ld.local.u16 	%rs11694, [%rd1599+2];
$L__BB0_1533:
	st.local.u16 	[%rd242], %rs11694;
	setp.gt.u32 	%p3095, %r12855, 18;
	mov.b16 	%rs11695, 0;
	@%p3095 bra 	$L__BB0_1535;
	sub.s32 	%r4638, 18, %r12855;
	mul.wide.u32 	%rd1600, %r4638, 2;
	add.s64 	%rd1601, %rd7, %rd1600;
	ld.local.u16 	%rs11695, [%rd1601+2];
$L__BB0_1535:
	st.local.u16 	[%rd113], %rs11695;
	setp.gt.u32 	%p3096, %r12854, 17;
	mov.b16 	%rs11696, 0;
	@%p3096 bra 	$L__BB0_1537;
	sub.s32 	%r4639, 17, %r12854;
	mul.wide.u32 	%rd1602, %r4639, 2;
	add.s64 	%rd1603, %rd3, %rd1602;
	ld.local.u16 	%rs11696, [%rd1603+2];
$L__BB0_1537:
	st.local.u16 	[%rd112], %rs11696;
	setp.gt.u32 	%p3097, %r12855, 17;
	mov.b16 	%rs11697, 0;
	@%p3097 bra 	$L__BB0_1539;
	sub.s32 	%r4640, 17, %r12855;
	mul.wide.u32 	%rd1604, %r4640, 2;
	add.s64 	%rd1605, %rd7, %rd1604;
	ld.local.u16 	%rs11697, [%rd1605+2];
$L__BB0_1539:
	st.local.u16 	[%rd245], %rs11697;
	setp.gt.u32 	%p3098, %r12854, 16;
	mov.b16 	%rs11698, 0;
	@%p3098 bra 	$L__BB0_1541;
	sub.s32 	%r4641, 16, %r12854;
	mul.wide.u32 	%rd1606, %r4641, 2;
	add.s64 	%rd1607, %rd3, %rd1606;
	ld.local.u16 	%rs11698, [%rd1607+2];
$L__BB0_1541:
	st.local.u16 	[%rd244], %rs11698;
	setp.gt.u32 	%p3099, %r12855, 16;
	mov.b16 	%rs11699, 0;
	@%p3099 bra 	$L__BB0_1543;
	sub.s32 	%r4642, 16, %r12855;
	mul.wide.u32 	%rd1608, %r4642, 2;
	add.s64 	%rd1609, %rd7, %rd1608;
	ld.local.u16 	%rs11699, [%rd1609+2];
$L__BB0_1543:
	st.local.u16 	[%rd246], %rs11699;
	setp.gt.u32 	%p3100, %r12854, 15;
	mov.b16 	%rs11700, 0;
	@%p3100 bra 	$L__BB0_1545;
	sub.s32 	%r4643, 15, %r12854;
	mul.wide.u32 	%rd1610, %r4643, 2;
	add.s64 	%rd1611, %rd3, %rd1610;
	ld.local.u16 	%rs11700, [%rd1611+2];
$L__BB0_1545:
	st.local.u16 	[%rd247], %rs11700;
	setp.gt.u32 	%p3101, %r12855, 15;
	mov.b16 	%rs11701, 0;
	@%p3101 bra 	$L__BB0_1547;
	sub.s32 	%r4644, 15, %r12855;
	mul.wide.u32 	%rd1612, %r4644, 2;
	add.s64 	%rd1613, %rd7, %rd1612;
	ld.local.u16 	%rs11701, [%rd1613+2];
$L__BB0_1547:
	st.local.u16 	[%rd249], %rs11701;
	setp.gt.u32 	%p3102, %r12854, 14;
	mov.b16 	%rs11702, 0;
	@%p3102 bra 	$L__BB0_1549;
	sub.s32 	%r4645, 14, %r12854;
	mul.wide.u32 	%rd1614, %r4645, 2;
	add.s64 	%rd1615, %rd3, %rd1614;
	ld.local.u16 	%rs11702, [%rd1615+2];
$L__BB0_1549:
	st.local.u16 	[%rd248], %rs11702;
	setp.gt.u32 	%p3103, %r12855, 14;
	mov.b16 	%rs11703, 0;
	@%p3103 bra 	$L__BB0_1551;
	sub.s32 	%r4646, 14, %r12855;
	mul.wide.u32 	%rd1616, %r4646, 2;
	add.s64 	%rd1617, %rd7, %rd1616;
	ld.local.u16 	%rs11703, [%rd1617+2];
$L__BB0_1551:
	st.local.u16 	[%rd250], %rs11703;
	setp.gt.u32 	%p3104, %r12854, 13;
	mov.b16 	%rs11704, 0;
	@%p3104 bra 	$L__BB0_1553;
	sub.s32 	%r4647, 13, %r12854;
	mul.wide.u32 	%rd1618, %r4647, 2;
	add.s64 	%rd1619, %rd3, %rd1618;
	ld.local.u16 	%rs11704, [%rd1619+2];
$L__BB0_1553:
	st.local.u16 	[%rd251], %rs11704;
	setp.gt.u32 	%p3105, %r12855, 13;
	mov.b16 	%rs11705, 0;
	@%p3105 bra 	$L__BB0_1555;
	sub.s32 	%r4648, 13, %r12855;
	mul.wide.u32 	%rd1620, %r4648, 2;
	add.s64 	%rd1621, %rd7, %rd1620;
	ld.local.u16 	%rs11705, [%rd1621+2];
$L__BB0_1555:
	st.local.u16 	[%rd253], %rs11705;
	setp.gt.u32 	%p3106, %r12854, 12;
	mov.b16 	%rs11706, 0;
	@%p3106 bra 	$L__BB0_1557;
	sub.s32 	%r4649, 12, %r12854;
	mul.wide.u32 	%rd1622, %r4649, 2;
	add.s64 	%rd1623, %rd3, %rd1622;
	ld.local.u16 	%rs11706, [%rd1623+2];
$L__BB0_1557:
	st.local.u16 	[%rd252], %rs11706;
	setp.gt.u32 	%p3107, %r12855, 12;
	mov.b16 	%rs11707, 0;
	@%p3107 bra 	$L__BB0_1559;
	sub.s32 	%r4650, 12, %r12855;
	mul.wide.u32 	%rd1624, %r4650, 2;
	add.s64 	%rd1625, %rd7, %rd1624;
	ld.local.u16 	%rs11707, [%rd1625+2];
$L__BB0_1559:
	st.local.u16 	[%rd254], %rs11707;
	setp.gt.u32 	%p3108, %r12854, 11;
	mov.b16 	%rs11708, 0;
	@%p3108 bra 	$L__BB0_1561;
	sub.s32 	%r4651, 11, %r12854;
	mul.wide.u32 	%rd1626, %r4651, 2;
	add.s64 	%rd1627, %rd3, %rd1626;
	ld.local.u16 	%rs11708, [%rd1627+2];
$L__BB0_1561:
	st.local.u16 	[%rd255], %rs11708;
	setp.gt.u32 	%p3109, %r12855, 11;
	mov.b16 	%rs11709, 0;
	@%p3109 bra 	$L__BB0_1563;
	sub.s32 	%r4652, 11, %r12855;
	mul.wide.u32 	%rd1628, %r4652, 2;
	add.s64 	%rd1629, %rd7, %rd1628;
	ld.local.u16 	%rs11709, [%rd1629+2];
$L__BB0_1563:
	st.local.u16 	[%rd258], %rs11709;
	setp.gt.u32 	%p3110, %r12854, 10;
	mov.b16 	%rs11710, 0;
	@%p3110 bra 	$L__BB0_1565;
	sub.s32 	%r4653, 10, %r12854;
	mul.wide.u32 	%rd1630, %r4653, 2;
	add.s64 	%rd1631, %rd3, %rd1630;
	ld.local.u16 	%rs11710, [%rd1631+2];
$L__BB0_1565:
	st.local.u16 	[%rd257], %rs11710;
	setp.gt.u32 	%p3111, %r12855, 10;
	mov.b16 	%rs11711, 0;
	@%p3111 bra 	$L__BB0_1567;
	sub.s32 	%r4654, 10, %r12855;
	mul.wide.u32 	%rd1632, %r4654, 2;
	add.s64 	%rd1633, %rd7, %rd1632;
	ld.local.u16 	%rs11711, [%rd1633+2];
$L__BB0_1567:
	st.local.u16 	[%rd256], %rs11711;
	setp.gt.u32 	%p3112, %r12854, 9;
	mov.b16 	%rs11712, 0;
	@%p3112 bra 	$L__BB0_1569;
	sub.s32 	%r4655, 9, %r12854;
	mul.wide.u32 	%rd1634, %r4655, 2;
	add.s64 	%rd1635, %rd3, %rd1634;
	ld.local.u16 	%rs11712, [%rd1635+2];
$L__BB0_1569:
	st.local.u16 	[%rd259], %rs11712;
	setp.gt.u32 	%p3113, %r12855, 9;
	mov.b16 	%rs11713, 0;
	@%p3113 bra 	$L__BB0_1571;
	sub.s32 	%r4656, 9, %r12855;
	mul.wide.u32 	%rd1636, %r4656, 2;
	add.s64 	%rd1637, %rd7, %rd1636;
	ld.local.u16 	%rs11713, [%rd1637+2];
$L__BB0_1571:
	st.local.u16 	[%rd261], %rs11713;
	setp.gt.u32 	%p3114, %r12854, 8;
	mov.b16 	%rs11714, 0;
	@%p3114 bra 	$L__BB0_1573;
	sub.s32 	%r4657, 8, %r12854;
	mul.wide.u32 	%rd1638, %r4657, 2;
	add.s64 	%rd1639, %rd3, %rd1638;
	ld.local.u16 	%rs11714, [%rd1639+2];
$L__BB0_1573:
	st.local.u16 	[%rd260], %rs11714;
	setp.gt.u32 	%p3115, %r12855, 8;
	mov.b16 	%rs11715, 0;
	@%p3115 bra 	$L__BB0_1575;
	sub.s32 	%r4658, 8, %r12855;
	mul.wide.u32 	%rd1640, %r4658, 2;
	add.s64 	%rd1641, %rd7, %rd1640;
	ld.local.u16 	%rs11715, [%rd1641+2];
$L__BB0_1575:
	st.local.u16 	[%rd262], %rs11715;
	setp.gt.u32 	%p3116, %r12854, 7;
	mov.b16 	%rs11716, 0;
	@%p3116 bra 	$L__BB0_1577;
	sub.s32 	%r4659, 7, %r12854;
	mul.wide.u32 	%rd1642, %r4659, 2;
	add.s64 	%rd1643, %rd3, %rd1642;
	ld.local.u16 	%rs11716, [%rd1643+2];
$L__BB0_1577:
	st.local.u16 	[%rd263], %rs11716;
	setp.gt.u32 	%p3117, %r12855, 7;
	mov.b16 	%rs11717, 0;
	@%p3117 bra 	$L__BB0_1579;
	sub.s32 	%r4660, 7, %r12855;
	mul.wide.u32 	%rd1644, %r4660, 2;
	add.s64 	%rd1645, %rd7, %rd1644;
	ld.local.u16 	%rs11717, [%rd1645+2];
$L__BB0_1579:
	st.local.u16 	[%rd265], %rs11717;
	setp.gt.u32 	%p3118, %r12854, 6;
	mov.b16 	%rs11718, 0;
	@%p3118 bra 	$L__BB0_1581;
	sub.s32 	%r4661, 6, %r12854;
	mul.wide.u32 	%rd1646, %r4661, 2;
	add.s64 	%rd1647, %rd3, %rd1646;
	ld.local.u16 	%rs11718, [%rd1647+2];
$L__BB0_1581:
	st.local.u16 	[%rd264], %rs11718;
	setp.gt.u32 	%p3119, %r12855, 6;
	mov.b16 	%rs11719, 0;
	@%p3119 bra 	$L__BB0_1583;
	sub.s32 	%r4662, 6, %r12855;
	mul.wide.u32 	%rd1648, %r4662, 2;
	add.s64 	%rd1649, %rd7, %rd1648;
	ld.local.u16 	%rs11719, [%rd1649+2];
$L__BB0_1583:
	st.local.u16 	[%rd266], %rs11719;
	setp.gt.u32 	%p3120, %r12854, 5;
	mov.b16 	%rs11720, 0;
	@%p3120 bra 	$L__BB0_1585;
	sub.s32 	%r4663, 5, %r12854;
	mul.wide.u32 	%rd1650, %r4663, 2;
	add.s64 	%rd1651, %rd3, %rd1650;
	ld.local.u16 	%rs11720, [%rd1651+2];
$L__BB0_1585:
	st.local.u16 	[%rd267], %rs11720;
	setp.gt.u32 	%p3121, %r12855, 5;
	mov.b16 	%rs11721, 0;
	@%p3121 bra 	$L__BB0_1587;
	sub.s32 	%r4664, 5, %r12855;
	mul.wide.u32 	%rd1652, %r4664, 2;
	add.s64 	%rd1653, %rd7, %rd1652;
	ld.local.u16 	%rs11721, [%rd1653+2];
$L__BB0_1587:
	st.local.u16 	[%rd269], %rs11721;
	setp.gt.u32 	%p3122, %r12854, 4;
	mov.b16 	%rs11722, 0;
	@%p3122 bra 	$L__BB0_1589;
	sub.s32 	%r4665, 4, %r12854;
	mul.wide.u32 	%rd1654, %r4665, 2;
	add.s64 	%rd1655, %rd3, %rd1654;
	ld.local.u16 	%rs11722, [%rd1655+2];
$L__BB0_1589:
	st.local.u16 	[%rd268], %rs11722;
	setp.gt.u32 	%p3123, %r12855, 4;
	mov.b16 	%rs11723, 0;
	@%p3123 bra 	$L__BB0_1591;
	sub.s32 	%r4666, 4, %r12855;
	mul.wide.u32 	%rd1656, %r4666, 2;
	add.s64 	%rd1657, %rd7, %rd1656;
	ld.local.u16 	%rs11723, [%rd1657+2];
$L__BB0_1591:
	st.local.u16 	[%rd270], %rs11723;
	setp.gt.u32 	%p3124, %r12854, 3;
	mov.b16 	%rs11724, 0;
	@%p3124 bra 	$L__BB0_1593;
	sub.s32 	%r4667, 3, %r12854;
	mul.wide.u32 	%rd1658, %r4667, 2;
	add.s64 	%rd1659, %rd3, %rd1658;
	ld.local.u16 	%rs11724, [%rd1659+2];
$L__BB0_1593:
	st.local.u16 	[%rd271], %rs11724;
	setp.gt.u32 	%p3125, %r12855, 3;
	mov.b16 	%rs11725, 0;
	@%p3125 bra 	$L__BB0_1595;
	sub.s32 	%r4668, 3, %r12855;
	mul.wide.u32 	%rd1660, %r4668, 2;
	add.s64 	%rd1661, %rd7, %rd1660;
	ld.local.u16 	%rs11725, [%rd1661+2];
$L__BB0_1595:
	st.local.u16 	[%rd273], %rs11725;
	setp.gt.u32 	%p3126, %r12854, 2;
	mov.b16 	%rs11726, 0;
	@%p3126 bra 	$L__BB0_1597;
	sub.s32 	%r4669, 2, %r12854;
	mul.wide.u32 	%rd1662, %r4669, 2;
	add.s64 	%rd1663, %rd3, %rd1662;
	ld.local.u16 	%rs11726, [%rd1663+2];
$L__BB0_1597:
	st.local.u16 	[%rd275], %rs11726;
	setp.gt.u32 	%p3127, %r12855, 2;
	mov.b16 	%rs11727, 0;
	@%p3127 bra 	$L__BB0_1599;
	sub.s32 	%r4670, 2, %r12855;
	mul.wide.u32 	%rd1664, %r4670, 2;
	add.s64 	%rd1665, %rd7, %rd1664;
	ld.local.u16 	%rs11727, [%rd1665+2];
$L__BB0_1599:
	st.local.u16 	[%rd276], %rs11727;
	setp.gt.u32 	%p3128, %r12854, 1;
	mov.b16 	%rs11728, 0;
	@%p3128 bra 	$L__BB0_1601;
	sub.s32 	%r4671, 1, %r12854;
	mul.wide.u32 	%rd1666, %r4671, 2;
	add.s64 	%rd1667, %rd3, %rd1666;
	ld.local.u16 	%rs11728, [%rd1667+2];
$L__BB0_1601:
	st.local.u16 	[%rd272], %rs11728;
	setp.gt.u32 	%p3129, %r12855, 1;
	mov.b16 	%rs11729, 0;
	@%p3129 bra 	$L__BB0_1603;
	sub.s32 	%r4672, 1, %r12855;
	mul.wide.u32 	%rd1668, %r4672, 2;
	add.s64 	%rd1669, %rd7, %rd1668;
	ld.local.u16 	%rs11729, [%rd1669+2];
$L__BB0_1603:
	st.local.u16 	[%rd274], %rs11729;
	setp.eq.s32 	%p3130, %r12854, 0;
	ld.local.u16 	%rs8191, [%rd3+2];
	selp.b16 	%rs1409, %rs8191, 0, %p3130;
	st.local.u16 	[%rd14+2], %rs1409;
	setp.eq.s32 	%p3131, %r12855, 0;
	ld.local.u16 	%rs8192, [%rd7+2];
	selp.b16 	%rs1410, %rs8192, 0, %p3131;
	st.local.u16 	[%rd15+2], %rs1410;
	@%p10109 bra 	$L__BB0_1604;
	bra.uni 	$L__BB0_1851;
$L__BB0_1604:
	add.s64 	%rd4280, %rd14, 2;
	add.s64 	%rd4281, %rd15, 2;
	setp.eq.s16 	%p3519, %rs1409, %rs1410;
	@%p3519 bra 	$L__BB0_1605;
	bra.uni 	$L__BB0_1629;
$L__BB0_1605:
	setp.ne.s16 	%p3520, %rs11728, %rs11729;
	mov.u64 	%rd4280, %rd272;
	mov.u64 	%rd4281, %rd274;
	@%p3520 bra 	$L__BB0_1629;
	setp.ne.s16 	%p3521, %rs11726, %rs11727;
	mov.u64 	%rd4280, %rd275;
	mov.u64 	%rd4281, %rd276;
	@%p3521 bra 	$L__BB0_1629;
	setp.ne.s16 	%p3522, %rs11724, %rs11725;
	mov.u64 	%rd4280, %rd271;
	mov.u64 	%rd4281, %rd273;
	@%p3522 bra 	$L__BB0_1629;
	setp.ne.s16 	%p3523, %rs11722, %rs11723;
	mov.u64 	%rd4280, %rd268;
	mov.u64 	%rd4281, %rd270;
	@%p3523 bra 	$L__BB0_1629;
	setp.ne.s16 	%p3524, %rs11720, %rs11721;
	mov.u64 	%rd4280, %rd267;
	mov.u64 	%rd4281, %rd269;
	@%p3524 bra 	$L__BB0_1629;
	setp.ne.s16 	%p3525, %rs11718, %rs11719;
	mov.u64 	%rd4280, %rd264;
	mov.u64 	%rd4281, %rd266;
	@%p3525 bra 	$L__BB0_1629;
	setp.ne.s16 	%p3526, %rs11716, %rs11717;
	mov.u64 	%rd4280, %rd263;
	mov.u64 	%rd4281, %rd265;
	@%p3526 bra 	$L__BB0_1629;
	setp.ne.s16 	%p3527, %rs11714, %rs11715;
	mov.u64 	%rd4280, %rd260;
	mov.u64 	%rd4281, %rd262;
	@%p3527 bra 	$L__BB0_1629;
	setp.ne.s16 	%p3528, %rs11712, %rs11713;
	mov.u64 	%rd4280, %rd259;
	mov.u64 	%rd4281, %rd261;
	@%p3528 bra 	$L__BB0_1629;
	setp.ne.s16 	%p3529, %rs11710, %rs11711;
	mov.u64 	%rd4280, %rd257;
	mov.u64 	%rd4281, %rd256;
	@%p3529 bra 	$L__BB0_1629;
	setp.ne.s16 	%p3530, %rs11708, %rs11709;
	mov.u64 	%rd4280, %rd255;
	mov.u64 	%rd4281, %rd258;
	@%p3530 bra 	$L__BB0_1629;
	setp.ne.s16 	%p3531, %rs11706, %rs11707;
	mov.u64 	%rd4280, %rd252;
	mov.u64 	%rd4281, %rd254;
	@%p3531 bra 	$L__BB0_1629;
	setp.ne.s16 	%p3532, %rs11704, %rs11705;
	mov.u64 	%rd4280, %rd251;
	mov.u64 	%rd4281, %rd253;
	@%p3532 bra 	$L__BB0_1629;
	setp.ne.s16 	%p3533, %rs11702, %rs11703;
	mov.u64 	%rd4280, %rd248;
	mov.u64 	%rd4281, %rd250;
	@%p3533 bra 	$L__BB0_1629;
	setp.ne.s16 	%p3534, %rs11700, %rs11701;
	mov.u64 	%rd4280, %rd247;
	mov.u64 	%rd4281, %rd249;
	@%p3534 bra 	$L__BB0_1629;
	setp.ne.s16 	%p3535, %rs11698, %rs11699;
	mov.u64 	%rd4280, %rd244;
	mov.u64 	%rd4281, %rd246;
	@%p3535 bra 	$L__BB0_1629;
	setp.ne.s16 	%p3536, %rs11696, %rs11697;
	mov.u64 	%rd4280, %rd112;
	mov.u64 	%rd4281, %rd245;
	@%p3536 bra 	$L__BB0_1629;
	setp.ne.s16 	%p3537, %rs11694, %rs11695;
	mov.u64 	%rd4280, %rd242;
	mov.u64 	%rd4281, %rd113;
	@%p3537 bra 	$L__BB0_1629;
	setp.ne.s16 	%p3538, %rs11692, %rs11693;
	mov.u64 	%rd4280, %rd288;
	mov.u64 	%rd4281, %rd243;
	@%p3538 bra 	$L__BB0_1629;
	setp.ne.s16 	%p3539, %rs11690, %rs11691;
	mov.u64 	%rd4280, %rd286;
	mov.u64 	%rd4281, %rd287;
	@%p3539 bra 	$L__BB0_1629;
	setp.ne.s16 	%p3540, %rs11688, %rs11689;
	mov.u64 	%rd4280, %rd284;
	mov.u64 	%rd4281, %rd285;
	@%p3540 bra 	$L__BB0_1629;
	setp.ne.s16 	%p3541, %rs11686, %rs11687;
	mov.u64 	%rd4280, %rd280;
	mov.u64 	%rd4281, %rd282;
	@%p3541 bra 	$L__BB0_1629;
	setp.ne.s16 	%p3542, %rs11684, %rs11685;
	mov.u64 	%rd4280, %rd279;
	mov.u64 	%rd4281, %rd281;
	@%p3542 bra 	$L__BB0_1629;
	setp.eq.s16 	%p3544, %rs1315, %rs1316;
	mov.pred 	%p10110, -1;
	mov.u64 	%rd4280, %rd278;
	mov.u64 	%rd4281, %rd277;
	@%p3544 bra 	$L__BB0_1630;
$L__BB0_1629:
	ld.local.u16 	%rs8309, [%rd4280];
	ld.local.u16 	%rs8310, [%rd4281];
	setp.le.u16 	%p10110, %rs8309, %rs8310;
$L__BB0_1630:
	mov.b16 	%rs8311, 0;
	st.local.u16 	[%rd16+2], %rs8311;
	st.local.u16 	[%rd16+4], %rs8311;
	st.local.u16 	[%rd16+6], %rs8311;
	st.local.u16 	[%rd16+8], %rs8311;
	st.local.u16 	[%rd16+10], %rs8311;
	st.local.u16 	[%rd16+12], %rs8311;
	st.local.u16 	[%rd16+14], %rs8311;
	st.local.u16 	[%rd16+16], %rs8311;
	st.local.u16 	[%rd16+18], %rs8311;
	st.local.u16 	[%rd16+20], %rs8311;
	st.local.u16 	[%rd16+22], %rs8311;
	st.local.u16 	[%rd16+24], %rs8311;
	st.local.u16 	[%rd16+26], %rs8311;
	st.local.u16 	[%rd16+28], %rs8311;
	st.local.u16 	[%rd16+30], %rs8311;
	st.local.u16 	[%rd16+32], %rs8311;
	st.local.u16 	[%rd16+34], %rs8311;
	st.local.u16 	[%rd16+36], %rs8311;
	st.local.u16 	[%rd16+38], %rs8311;
	st.local.u16 	[%rd16+40], %rs8311;
	st.local.u16 	[%rd16+42], %rs8311;
	st.local.u16 	[%rd16+44], %rs8311;
	st.local.u16 	[%rd16+46], %rs8311;
	st.local.u16 	[%rd16+48], %rs8311;
	st.local.u16 	[%rd16+50], %rs8311;
	st.local.u16 	[%rd16+52], %rs8311;
	st.local.u16 	[%rd16+54], %rs8311;
	st.local.u16 	[%rd16+56], %rs8311;
	st.local.u16 	[%rd16+58], %rs8311;
	st.local.u16 	[%rd16+60], %rs8311;
	st.local.u16 	[%rd16+62], %rs8311;
	st.local.u16 	[%rd16+64], %rs8311;
	st.local.u16 	[%rd16+66], %rs8311;
	st.local.u16 	[%rd16+68], %rs8311;
	st.local.u16 	[%rd16+70], %rs8311;
	st.local.u16 	[%rd16+72], %rs8311;
	st.local.u16 	[%rd16+74], %rs8311;
	st.local.u16 	[%rd16+76], %rs8311;
	st.local.u16 	[%rd16+78], %rs8311;
	st.local.u16 	[%rd16+80], %rs8311;
	st.local.u16 	[%rd16+82], %rs8311;
	st.local.u16 	[%rd16+84], %rs8311;
	st.local.u16 	[%rd16+86], %rs8311;
	st.local.u16 	[%rd16+88], %rs8311;
	st.local.u16 	[%rd16+90], %rs8311;
	st.local.u16 	[%rd16+92], %rs8311;
	st.local.u16 	[%rd16+94], %rs8311;
	st.local.u16 	[%rd16+96], %rs8311;
	st.local.u16 	[%rd16+98], %rs8311;
	st.local.u16 	[%rd16+100], %rs8311;
	setp.ne.s16 	%p3546, %rs1409, 0;
	mov.b32 	%r12856, -1;
	mov.pred 	%p10111, 0;
	@%p3546 bra 	$L__BB0_1655;
	setp.ne.s16 	%p3548, %rs11728, 0;
	mov.b32 	%r12856, 0;
	@%p3548 bra 	$L__BB0_1655;
	setp.ne.s16 	%p3550, %rs11726, 0;
	mov.b32 	%r12856, 1;
	@%p3550 bra 	$L__BB0_1655;
	setp.ne.s16 	%p3552, %rs11724, 0;
	mov.b32 	%r12856, 2;
	@%p3552 bra 	$L__BB0_1655;
	setp.ne.s16 	%p3554, %rs11722, 0;
	mov.b32 	%r12856, 3;
	@%p3554 bra 	$L__BB0_1655;
	setp.ne.s16 	%p3556, %rs11720, 0;
	mov.b32 	%r12856, 4;
	@%p3556 bra 	$L__BB0_1655;
	setp.ne.s16 	%p3558, %rs11718, 0;
	mov.b32 	%r12856, 5;
	@%p3558 bra 	$L__BB0_1655;
	setp.ne.s16 	%p3560, %rs11716, 0;
	mov.b32 	%r12856, 6;
	@%p3560 bra 	$L__BB0_1655;
	setp.ne.s16 	%p3562, %rs11714, 0;
	mov.b32 	%r12856, 7;
	@%p3562 bra 	$L__BB0_1655;
	setp.ne.s16 	%p3564, %rs11712, 0;
	mov.b32 	%r12856, 8;
	@%p3564 bra 	$L__BB0_1655;
	setp.ne.s16 	%p3566, %rs11710, 0;
	mov.b32 	%r12856, 9;
	@%p3566 bra 	$L__BB0_1655;
	setp.ne.s16 	%p3568, %rs11708, 0;
	mov.b32 	%r12856, 10;
	@%p3568 bra 	$L__BB0_1655;
	setp.ne.s16 	%p3570, %rs11706, 0;
	mov.b32 	%r12856, 11;
	@%p3570 bra 	$L__BB0_1655;
	setp.ne.s16 	%p3572, %rs11704, 0;
	mov.b32 	%r12856, 12;
	@%p3572 bra 	$L__BB0_1655;
	setp.ne.s16 	%p3574, %rs11702, 0;
	mov.b32 	%r12856, 13;
	@%p3574 bra 	$L__BB0_1655;
	setp.ne.s16 	%p3576, %rs11700, 0;
	mov.b32 	%r12856, 14;
	@%p3576 bra 	$L__BB0_1655;
	setp.ne.s16 	%p3578, %rs11698, 0;
	mov.b32 	%r12856, 15;
	@%p3578 bra 	$L__BB0_1655;
	setp.ne.s16 	%p3580, %rs11696, 0;
	mov.b32 	%r12856, 16;
	@%p3580 bra 	$L__BB0_1655;
	setp.ne.s16 	%p3582, %rs11694, 0;
	mov.b32 	%r12856, 17;
	@%p3582 bra 	$L__BB0_1655;
	setp.ne.s16 	%p3584, %rs11692, 0;
	mov.b32 	%r12856, 18;
	@%p3584 bra 	$L__BB0_1655;
	setp.ne.s16 	%p3586, %rs11690, 0;
	mov.b32 	%r12856, 19;
	@%p3586 bra 	$L__BB0_1655;
	setp.ne.s16 	%p3588, %rs11688, 0;
	mov.b32 	%r12856, 20;
	@%p3588 bra 	$L__BB0_1655;
	setp.ne.s16 	%p3590, %rs11686, 0;
	mov.b32 	%r12856, 21;
	@%p3590 bra 	$L__BB0_1655;
	setp.ne.s16 	%p3592, %rs11684, 0;
	mov.b32 	%r12856, 22;
	@%p3592 bra 	$L__BB0_1655;
	setp.eq.s16 	%p10111, %rs1315, 0;
	selp.b32 	%r12856, -2, 23, %p10111;
$L__BB0_1655:
	setp.ne.s16 	%p3594, %rs1410, 0;
	mov.b32 	%r12857, -1;
	mov.pred 	%p10112, 0;
	@%p3594 bra 	$L__BB0_1680;
	setp.ne.s16 	%p3596, %rs11729, 0;
	mov.b32 	%r12857, 0;
	@%p3596 bra 	$L__BB0_1680;
	setp.ne.s16 	%p3598, %rs11727, 0;
	mov.b32 	%r12857, 1;
	@%p3598 bra 	$L__BB0_1680;
	setp.ne.s16 	%p3600, %rs11725, 0;
	mov.b32 	%r12857, 2;
	@%p3600 bra 	$L__BB0_1680;
	setp.ne.s16 	%p3602, %rs11723, 0;
	mov.b32 	%r12857, 3;
	@%p3602 bra 	$L__BB0_1680;
	setp.ne.s16 	%p3604, %rs11721, 0;
	mov.b32 	%r12857, 4;
	@%p3604 bra 	$L__BB0_1680;
	setp.ne.s16 	%p3606, %rs11719, 0;
	mov.b32 	%r12857, 5;
	@%p3606 bra 	$L__BB0_1680;
	setp.ne.s16 	%p3608, %rs11717, 0;
	mov.b32 	%r12857, 6;
	@%p3608 bra 	$L__BB0_1680;
	setp.ne.s16 	%p3610, %rs11715, 0;
	mov.b32 	%r12857, 7;
	@%p3610 bra 	$L__BB0_1680;
	setp.ne.s16 	%p3612, %rs11713, 0;
	mov.b32 	%r12857, 8;
	@%p3612 bra 	$L__BB0_1680;
	setp.ne.s16 	%p3614, %rs11711, 0;
	mov.b32 	%r12857, 9;
	@%p3614 bra 	$L__BB0_1680;
	setp.ne.s16 	%p3616, %rs11709, 0;
	mov.b32 	%r12857, 10;
	@%p3616 bra 	$L__BB0_1680;
	setp.ne.s16 	%p3618, %rs11707, 0;
	mov.b32 	%r12857, 11;
	@%p3618 bra 	$L__BB0_1680;
	setp.ne.s16 	%p3620, %rs11705, 0;
	mov.b32 	%r12857, 12;
	@%p3620 bra 	$L__BB0_1680;
	setp.ne.s16 	%p3622, %rs11703, 0;
	mov.b32 	%r12857, 13;
	@%p3622 bra 	$L__BB0_1680;
	setp.ne.s16 	%p3624, %rs11701, 0;
	mov.b32 	%r12857, 14;
	@%p3624 bra 	$L__BB0_1680;
	setp.ne.s16 	%p3626, %rs11699, 0;
	mov.b32 	%r12857, 15;
	@%p3626 bra 	$L__BB0_1680;
	setp.ne.s16 	%p3628, %rs11697, 0;
	mov.b32 	%r12857, 16;
	@%p3628 bra 	$L__BB0_1680;
	setp.ne.s16 	%p3630, %rs11695, 0;
	mov.b32 	%r12857, 17;
	@%p3630 bra 	$L__BB0_1680;
	setp.ne.s16 	%p3632, %rs11693, 0;
	mov.b32 	%r12857, 18;
	@%p3632 bra 	$L__BB0_1680;
	setp.ne.s16 	%p3634, %rs11691, 0;
	mov.b32 	%r12857, 19;
	@%p3634 bra 	$L__BB0_1680;
	setp.ne.s16 	%p3636, %rs11689, 0;
	mov.b32 	%r12857, 20;
	@%p3636 bra 	$L__BB0_1680;
	setp.ne.s16 	%p3638, %rs11687, 0;
	mov.b32 	%r12857, 21;
	@%p3638 bra 	$L__BB0_1680;
	setp.ne.s16 	%p3640, %rs11685, 0;
	mov.b32 	%r12857, 22;
	@%p3640 bra 	$L__BB0_1680;
	setp.eq.s16 	%p10112, %rs1316, 0;
	selp.b32 	%r12857, -2, 23, %p10112;
$L__BB0_1680:
	or.pred  	%p3641, %p10111, %p10112;
	not.pred 	%p3642, %p3641;
	@%p3642 bra 	$L__BB0_1682;
	mov.b16 	%rs8424, 1;
	st.local.u8 	[%rd16], %rs8424;
	mov.pred 	%p10212, -1;
	bra.uni 	$L__BB0_2050;
$L__BB0_1682:
	selp.b32 	%r551, %r12857, %r12856, %p10110;
	selp.b32 	%r552, %r12856, %r12857, %p10110;
	sub.s32 	%r5158, 24, %r551;
	and.b32  	%r553, %r5158, 3;
	add.s32 	%r554, %r551, -21;
	and.b32  	%r555, %r5158, -4;
	mov.b32 	%r12858, 24;
	mov.b16 	%rs11730, 0;
	mov.u16 	%rs11731, %rs11730;
	mov.u16 	%rs11732, %rs11730;
	mov.u16 	%rs11733, %rs11730;
	mov.u16 	%rs11734, %rs11730;
	mov.u16 	%rs11735, %rs11730;
	mov.u16 	%rs11736, %rs11730;
	mov.u16 	%rs11737, %rs11730;
	mov.u16 	%rs11738, %rs11730;
	mov.u16 	%rs11739, %rs11730;
	mov.u16 	%rs11740, %rs11730;
	mov.u16 	%rs11741, %rs11730;
	mov.u16 	%rs11742, %rs11730;
	mov.u16 	%rs11743, %rs11730;
	mov.u16 	%rs11744, %rs11730;
	mov.u16 	%rs11745, %rs11730;
	mov.u16 	%rs11746, %rs11730;
	mov.u16 	%rs11747, %rs11730;
	mov.u16 	%rs11748, %rs11730;
	mov.u16 	%rs11749, %rs11730;
	mov.u16 	%rs11750, %rs11730;
	mov.u16 	%rs11751, %rs11730;
	mov.u16 	%rs11752, %rs11730;
	mov.u16 	%rs11753, %rs11730;
	mov.u16 	%rs11754, %rs11730;
	mov.u16 	%rs11755, %rs11730;
	mov.u16 	%rs11756, %rs11730;
	mov.u16 	%rs11757, %rs11730;
	mov.u16 	%rs11758, %rs11730;
	mov.u16 	%rs11759, %rs11730;
	mov.u16 	%rs11760, %rs11730;
	mov.u16 	%rs11761, %rs11730;
	mov.u16 	%rs11762, %rs11730;
	mov.u16 	%rs11763, %rs11730;
	mov.u16 	%rs11764, %rs11730;
	mov.u16 	%rs11765, %rs11730;
	mov.u16 	%rs11766, %rs11730;
	mov.u16 	%rs11767, %rs11730;
	mov.u16 	%rs11768, %rs11730;
	mov.u16 	%rs11769, %rs11730;
	mov.u16 	%rs11770, %rs11730;
	mov.u16 	%rs11771, %rs11730;
	mov.u16 	%rs11772, %rs11730;
	mov.u16 	%rs11773, %rs11730;
	mov.u16 	%rs11774, %rs11730;
	mov.u16 	%rs11775, %rs11730;
	mov.u16 	%rs11776, %rs11730;
	mov.u16 	%rs11777, %rs11730;
	mov.u16 	%rs11778, %rs11730;
	mov.u16 	%rs11779, %rs11730;
	mov.u16 	%rs11781, %rs11730;
$L__BB0_1683:
	setp.lt.u32 	%p3643, %r554, 3;
	mov.b16 	%rs8314, 0;
	st.local.u16 	[%rd17+2], %rs8314;
	st.local.u16 	[%rd17+4], %rs8314;
	st.local.u16 	[%rd17+6], %rs8314;
	st.local.u16 	[%rd17+8], %rs8314;
	st.local.u16 	[%rd17+10], %rs8314;
	st.local.u16 	[%rd17+12], %rs8314;
	st.local.u16 	[%rd17+14], %rs8314;
	st.local.u16 	[%rd17+16], %rs8314;
	st.local.u16 	[%rd17+18], %rs8314;
	st.local.u16 	[%rd17+20], %rs8314;
	st.local.u16 	[%rd17+22], %rs8314;
	st.local.u16 	[%rd17+24], %rs8314;
	st.local.u16 	[%rd17+26], %rs8314;
	st.local.u16 	[%rd17+28], %rs8314;
	st.local.u16 	[%rd17+30], %rs8314;
	st.local.u16 	[%rd17+32], %rs8314;
	st.local.u16 	[%rd17+34], %rs8314;
	st.local.u16 	[%rd17+36], %rs8314;
	st.local.u16 	[%rd17+38], %rs8314;
	st.local.u16 	[%rd17+40], %rs8314;
	st.local.u16 	[%rd17+42], %rs8314;
	st.local.u16 	[%rd17+44], %rs8314;
	st.local.u16 	[%rd17+46], %rs8314;
	st.local.u16 	[%rd17+48], %rs8314;
	st.local.u16 	[%rd17+50], %rs8314;
	st.local.u16 	[%rd17+52], %rs8314;
	st.local.u16 	[%rd17+54], %rs8314;
	st.local.u16 	[%rd17+56], %rs8314;
	st.local.u16 	[%rd17+58], %rs8314;
	st.local.u16 	[%rd17+60], %rs8314;
	st.local.u16 	[%rd17+62], %rs8314;
	st.local.u16 	[%rd17+64], %rs8314;
	st.local.u16 	[%rd17+66], %rs8314;
	st.local.u16 	[%rd17+68], %rs8314;
	st.local.u16 	[%rd17+70], %rs8314;
	st.local.u16 	[%rd17+72], %rs8314;
	st.local.u16 	[%rd17+74], %rs8314;
	st.local.u16 	[%rd17+76], %rs8314;
	st.local.u16 	[%rd17+78], %rs8314;
	st.local.u16 	[%rd17+80], %rs8314;
	st.local.u16 	[%rd17+82], %rs8314;
	st.local.u16 	[%rd17+84], %rs8314;
	st.local.u16 	[%rd17+86], %rs8314;
	st.local.u16 	[%rd17+88], %rs8314;
	st.local.u16 	[%rd17+90], %rs8314;
	st.local.u16 	[%rd17+92], %rs8314;
	st.local.u16 	[%rd17+94], %rs8314;
	st.local.u16 	[%rd17+96], %rs8314;
	st.local.u16 	[%rd17+98], %rs8314;
	st.local.u16 	[%rd17+100], %rs8314;
	mov.b16 	%rs8315, 1;
	st.local.u8 	[%rd17], %rs8315;
	mul.wide.s32 	%rd1677, %r12858, 2;
	add.s64 	%rd293, %rd15, %rd1677;
	add.s64 	%rd294, %rd14, %rd1677;
	add.s32 	%r557, %r12858, 1;
	mov.b32 	%r12868, 24;
	@%p3643 bra 	$L__BB0_1706;
	mov.b32 	%r12860, 0;
	mov.b32 	%r12868, 24;
$L__BB0_1685:
	mul.wide.s32 	%rd1678, %r12868, 2;
	add.s64 	%rd295, %rd15, %rd1678;
	add.s64 	%rd296, %rd14, %rd1678;
	@%p10110 bra 	$L__BB0_1687;
	ld.local.u16 	%rs11783, [%rd296+2];
	ld.local.u16 	%rs11782, [%rd293+2];
	bra.uni 	$L__BB0_1688;
$L__BB0_1687:
	ld.local.u16 	%rs11783, [%rd294+2];
	ld.local.u16 	%rs11782, [%rd295+2];
$L__BB0_1688:
	mul.wide.u16 	%r5163, %rs11783, %rs11782;
	cvt.u32.u16 	%r5164, %rs11781;
	add.s32 	%r12862, %r5163, %r5164;
	setp.lt.u32 	%p3644, %r12862, 10000;
	mov.b32 	%r12861, 0;
	@%p3644 bra 	$L__BB0_1690;
	mul.hi.u32 	%r5165, %r12862, -776530087;
	shr.u32 	%r5166, %r5165, 13;
	and.b32  	%r12861, %r5166, 65535;
	mad.lo.s32 	%r12862, %r12861, -10000, %r12862;
$L__BB0_1690:
	add.s32 	%r5167, %r557, %r12868;
	mul.wide.s32 	%rd1679, %r5167, 2;
	add.s64 	%rd297, %rd17, %rd1679;
	st.local.u16 	[%rd297+2], %r12862;
	@%p10110 bra 	$L__BB0_1692;
	ld.local.u16 	%rs11785, [%rd296];
	ld.local.u16 	%rs11784, [%rd293+2];
	bra.uni 	$L__BB0_1693;
$L__BB0_1692:
	ld.local.u16 	%rs11785, [%rd294+2];
	ld.local.u16 	%rs11784, [%rd295];
$L__BB0_1693:
	mul.wide.u16 	%r5169, %rs11785, %rs11784;
	add.s32 	%r12864, %r5169, %r12861;
	setp.lt.u32 	%p3645, %r12864, 10000;
	mov.b32 	%r12863, 0;
	@%p3645 bra 	$L__BB0_1695;
	mul.hi.u32 	%r5170, %r12864, -776530087;
	shr.u32 	%r5171, %r5170, 13;
	and.b32  	%r12863, %r5171, 65535;
	mad.lo.s32 	%r12864, %r12863, -10000, %r12864;
$L__BB0_1695:
	st.local.u16 	[%rd297], %r12864;
	@%p10110 bra 	$L__BB0_1697;
	ld.local.u16 	%rs11787, [%rd296+-2];
	ld.local.u16 	%rs11786, [%rd293+2];
	bra.uni 	$L__BB0_1698;
$L__BB0_1697:
	ld.local.u16 	%rs11787, [%rd294+2];
	ld.local.u16 	%rs11786, [%rd295+-2];
$L__BB0_1698:
	mul.wide.u16 	%r5173, %rs11787, %rs11786;
	add.s32 	%r12866, %r5173, %r12863;
	setp.lt.u32 	%p3646, %r12866, 10000;
	mov.b32 	%r12865, 0;
	@%p3646 bra 	$L__BB0_1700;
	mul.hi.u32 	%r5174, %r12866, -776530087;
	shr.u32 	%r5175, %r5174, 13;
	and.b32  	%r12865, %r5175, 65535;
	mad.lo.s32 	%r12866, %r12865, -10000, %r12866;
$L__BB0_1700:
	st.local.u16 	[%rd297+-2], %r12866;
	@%p10110 bra 	$L__BB0_1702;
	ld.local.u16 	%rs11789, [%rd296+-4];
	ld.local.u16 	%rs11788, [%rd293+2];
	bra.uni 	$L__BB0_1703;
$L__BB0_1702:
	ld.local.u16 	%rs11789, [%rd294+2];
	ld.local.u16 	%rs11788, [%rd295+-4];
$L__BB0_1703:
	mul.wide.u16 	%r5176, %rs11789, %rs11788;
	add.s32 	%r12867, %r5176, %r12865;
	setp.lt.u32 	%p3647, %r12867, 10000;
	mov.b16 	%rs11781, 0;
	@%p3647 bra 	$L__BB0_1705;
	mul.hi.u32 	%r5177, %r12867, -776530087;
	shr.u32 	%r5178, %r5177, 13;
	cvt.u16.u32 	%rs11781, %r5178;
	and.b32  	%r5179, %r5178, 65535;
	mad.lo.s32 	%r12867, %r5179, -10000, %r12867;
$L__BB0_1705:
	st.local.u16 	[%rd297+-4], %r12867;
	add.s32 	%r12868, %r12868, -4;
	add.s32 	%r12860, %r12860, 4;
	setp.ne.s32 	%p3648, %r12860, %r555;
	@%p3648 bra 	$L__BB0_1685;
$L__BB0_1706:
	setp.eq.s32 	%p3649, %r553, 0;
	@%p3649 bra 	$L__BB0_1725;
	mul.wide.s32 	%rd1680, %r12868, 2;
	add.s64 	%rd298, %rd15, %rd1680;
	add.s64 	%rd299, %rd14, %rd1680;
	@%p10110 bra 	$L__BB0_1709;
	ld.local.u16 	%rs11794, [%rd299+2];
	ld.local.u16 	%rs11793, [%rd293+2];
	bra.uni 	$L__BB0_1710;
$L__BB0_1709:
	ld.local.u16 	%rs11794, [%rd294+2];
	ld.local.u16 	%rs11793, [%rd298+2];
$L__BB0_1710:
	mul.wide.u16 	%r5180, %rs11794, %rs11793;
	cvt.u32.u16 	%r5181, %rs11781;
	add.s32 	%r12869, %r5180, %r5181;
	setp.lt.u32 	%p3650, %r12869, 10000;
	mov.b16 	%rs11781, 0;
	@%p3650 bra 	$L__BB0_1712;
	mul.hi.u32 	%r5182, %r12869, -776530087;
	shr.u32 	%r5183, %r5182, 13;
	cvt.u16.u32 	%rs11781, %r5183;
	and.b32  	%r5184, %r5183, 65535;
	mad.lo.s32 	%r12869, %r5184, -10000, %r12869;
$L__BB0_1712:
	setp.eq.s32 	%p3651, %r553, 1;
	add.s32 	%r5185, %r557, %r12868;
	mul.wide.s32 	%rd1681, %r5185, 2;
	add.s64 	%rd300, %rd17, %rd1681;
	st.local.u16 	[%rd300+2], %r12869;
	@%p3651 bra 	$L__BB0_1725;
	@%p10110 bra 	$L__BB0_1715;
	ld.local.u16 	%rs11797, [%rd299];
	ld.local.u16 	%rs11796, [%rd293+2];
	bra.uni 	$L__BB0_1716;
$L__BB0_1715:
	ld.local.u16 	%rs11797, [%rd294+2];
	ld.local.u16 	%rs11796, [%rd298];
$L__BB0_1716:
	mul.wide.u16 	%r5186, %rs11797, %rs11796;
	cvt.u32.u16 	%r5187, %rs11781;
	add.s32 	%r12870, %r5186, %r5187;
	setp.lt.u32 	%p3652, %r12870, 10000;
	mov.b16 	%rs11781, 0;
	@%p3652 bra 	$L__BB0_1718;
	mul.hi.u32 	%r5188, %r12870, -776530087;
	shr.u32 	%r5189, %r5188, 13;
	cvt.u16.u32 	%rs11781, %r5189;
	and.b32  	%r5190, %r5189, 65535;
	mad.lo.s32 	%r12870, %r5190, -10000, %r12870;
$L__BB0_1718:
	setp.eq.s32 	%p3653, %r553, 2;
	st.local.u16 	[%rd300], %r12870;
	@%p3653 bra 	$L__BB0_1725;
	@%p10110 bra 	$L__BB0_1721;
	ld.local.u16 	%rs11800, [%rd299+-2];
	ld.local.u16 	%rs11799, [%rd293+2];
	bra.uni 	$L__BB0_1722;
$L__BB0_1721:
	ld.local.u16 	%rs11800, [%rd294+2];
	ld.local.u16 	%rs11799, [%rd298+-2];
$L__BB0_1722:
	mul.wide.u16 	%r5191, %rs11800, %rs11799;
	cvt.u32.u16 	%r5192, %rs11781;
	add.s32 	%r12871, %r5191, %r5192;
	setp.lt.u32 	%p3654, %r12871, 10000;
	mov.b16 	%rs11781, 0;
	@%p3654 bra 	$L__BB0_1724;
	mul.hi.u32 	%r5193, %r12871, -776530087;
	shr.u32 	%r5194, %r5193, 13;
	cvt.u16.u32 	%rs11781, %r5194;
	and.b32  	%r5195, %r5194, 65535;
	mad.lo.s32 	%r12871, %r5195, -10000, %r12871;
$L__BB0_1724:
	st.local.u16 	[%rd300+-2], %r12871;
$L__BB0_1725:
	setp.eq.s16 	%p3655, %rs11781, 0;
	@%p3655 bra 	$L__BB0_1727;
	add.s32 	%r5196, %r557, %r551;
	mul.wide.s32 	%rd1682, %r5196, 2;
	add.s64 	%rd1683, %rd17, %rd1682;
	st.local.u16 	[%rd1683+2], %rs11781;
$L__BB0_1727:
	mov.b16 	%rs8320, 0;
	st.local.u16 	[%rd16+2], %rs8320;
	ld.local.u16 	%rs8321, [%rd17+2];
	or.b16  	%rs8322, %rs11778, %rs8321;
	or.b16  	%rs8323, %rs8322, %rs11777;
	st.local.u16 	[%rd16+4], %rs8320;
	mov.pred 	%p10113, 0;
	setp.ne.s16 	%p3657, %rs8323, 0;
	@%p3657 bra 	$L__BB0_1729;
	ld.local.u16 	%rs8324, [%rd17+4];
	setp.eq.s16 	%p10113, %rs8324, 0;
$L__BB0_1729:
	mov.b16 	%rs8325, 0;
	st.local.u16 	[%rd16+6], %rs8325;
	setp.ne.s16 	%p3659, %rs11776, 0;
	not.pred 	%p3660, %p10113;
	mov.pred 	%p10114, 0;
	or.pred  	%p3661, %p3660, %p3659;
	@%p3661 bra 	$L__BB0_1731;
	ld.local.u16 	%rs8326, [%rd17+6];
	setp.eq.s16 	%p10114, %rs8326, 0;
$L__BB0_1731:
	mov.b16 	%rs8327, 0;
	st.local.u16 	[%rd16+8], %rs8327;
	setp.ne.s16 	%p3663, %rs11775, 0;
	not.pred 	%p3664, %p10114;
	mov.pred 	%p10115, 0;
	or.pred  	%p3665, %p3664, %p3663;
	@%p3665 bra 	$L__BB0_1733;
	ld.local.u16 	%rs8328, [%rd17+8];
	setp.eq.s16 	%p10115, %rs8328, 0;
$L__BB0_1733:
	mov.b16 	%rs8329, 0;
	st.local.u16 	[%rd16+10], %rs8329;
	setp.ne.s16 	%p3667, %rs11774, 0;
	not.pred 	%p3668, %p10115;
	mov.pred 	%p10116, 0;
	or.pred  	%p3669, %p3668, %p3667;
	@%p3669 bra 	$L__BB0_1735;
	ld.local.u16 	%rs8330, [%rd17+10];
	setp.eq.s16 	%p10116, %rs8330, 0;
$L__BB0_1735:
	mov.b16 	%rs8331, 0;
	st.local.u16 	[%rd16+12], %rs8331;
	setp.ne.s16 	%p3671, %rs11773, 0;
	not.pred 	%p3672, %p10116;
	mov.pred 	%p10117, 0;
	or.pred  	%p3673, %p3672, %p3671;
	@%p3673 bra 	$L__BB0_1737;
	ld.local.u16 	%rs8332, [%rd17+12];
	setp.eq.s16 	%p10117, %rs8332, 0;
$L__BB0_1737:
	mov.b16 	%rs8333, 0;
	st.local.u16 	[%rd16+14], %rs8333;
	setp.ne.s16 	%p3675, %rs11772, 0;
	not.pred 	%p3676, %p10117;
	mov.pred 	%p10118, 0;
	or.pred  	%p3677, %p3676, %p3675;
	@%p3677 bra 	$L__BB0_1739;
	ld.local.u16 	%rs8334, [%rd17+14];
	setp.eq.s16 	%p10118, %rs8334, 0;
$L__BB0_1739:
	mov.b16 	%rs8335, 0;
	st.local.u16 	[%rd16+16], %rs8335;
	setp.ne.s16 	%p3679, %rs11771, 0;
	not.pred 	%p3680, %p10118;
	mov.pred 	%p10119, 0;
	or.pred  	%p3681, %p3680, %p3679;
	@%p3681 bra 	$L__BB0_1741;
	ld.local.u16 	%rs8336, [%rd17+16];
	setp.eq.s16 	%p10119, %rs8336, 0;
$L__BB0_1741:
	mov.b16 	%rs8337, 0;
	st.local.u16 	[%rd16+18], %rs8337;
	setp.ne.s16 	%p3683, %rs11770, 0;
	not.pred 	%p3684, %p10119;
	mov.pred 	%p10120, 0;
	or.pred  	%p3685, %p3684, %p3683;
	@%p3685 bra 	$L__BB0_1743;
	ld.local.u16 	%rs8338, [%rd17+18];
	setp.eq.s16 	%p10120, %rs8338, 0;
$L__BB0_1743:
	mov.b16 	%rs8339, 0;
	st.local.u16 	[%rd16+20], %rs8339;
	setp.ne.s16 	%p3687, %rs11769, 0;
	not.pred 	%p3688, %p10120;
	mov.pred 	%p10121, 0;
	or.pred  	%p3689, %p3688, %p3687;
	@%p3689 bra 	$L__BB0_1745;
	ld.local.u16 	%rs8340, [%rd17+20];
	setp.eq.s16 	%p10121, %rs8340, 0;
$L__BB0_1745:
	mov.b16 	%rs8341, 0;
	st.local.u16 	[%rd16+22], %rs8341;
	setp.ne.s16 	%p3691, %rs11768, 0;
	not.pred 	%p3692, %p10121;
	mov.pred 	%p10122, 0;
	or.pred  	%p3693, %p3692, %p3691;
	@%p3693 bra 	$L__BB0_1747;
	ld.local.u16 	%rs8342, [%rd17+22];
	setp.eq.s16 	%p10122, %rs8342, 0;
$L__BB0_1747:
	mov.b16 	%rs8343, 0;
	st.local.u16 	[%rd16+24], %rs8343;
	setp.ne.s16 	%p3695, %rs11767, 0;
	not.pred 	%p3696, %p10122;
	mov.pred 	%p10123, 0;
	or.pred  	%p3697, %p3696, %p3695;
	@%p3697 bra 	$L__BB0_1749;
	ld.local.u16 	%rs8344, [%rd17+24];
	setp.eq.s16 	%p10123, %rs8344, 0;
$L__BB0_1749:
	mov.b16 	%rs8345, 0;
	st.local.u16 	[%rd16+26], %rs8345;
	setp.ne.s16 	%p3699, %rs11766, 0;
	not.pred 	%p3700, %p10123;
	mov.pred 	%p10124, 0;
	or.pred  	%p3701, %p3700, %p3699;
	@%p3701 bra 	$L__BB0_1751;
	ld.local.u16 	%rs8346, [%rd17+26];
	setp.eq.s16 	%p10124, %rs8346, 0;
$L__BB0_1751:
	mov.b16 	%rs8347, 0;
	st.local.u16 	[%rd16+28], %rs8347;
	setp.ne.s16 	%p3703, %rs11765, 0;
	not.pred 	%p3704, %p10124;
	mov.pred 	%p10125, 0;
	or.pred  	%p3705, %p3704, %p3703;
	@%p3705 bra 	$L__BB0_1753;
	ld.local.u16 	%rs8348, [%rd17+28];
	setp.eq.s16 	%p10125, %rs8348, 0;
$L__BB0_1753:
	mov.b16 	%rs8349, 0;
	st.local.u16 	[%rd16+30], %rs8349;
	setp.ne.s16 	%p3707, %rs11764, 0;
	not.pred 	%p3708, %p10125;
	mov.pred 	%p10126, 0;
	or.pred  	%p3709, %p3708, %p3707;
	@%p3709 bra 	$L__BB0_1755;
	ld.local.u16 	%rs8350, [%rd17+30];
	setp.eq.s16 	%p10126, %rs8350, 0;
$L__BB0_1755:
	mov.b16 	%rs8351, 0;
	st.local.u16 	[%rd16+32], %rs8351;
	setp.ne.s16 	%p3711, %rs11763, 0;
	not.pred 	%p3712, %p10126;
	mov.pred 	%p10127, 0;
	or.pred  	%p3713, %p3712, %p3711;
	@%p3713 bra 	$L__BB0_1757;
	ld.local.u16 	%rs8352, [%rd17+32];
	setp.eq.s16 	%p10127, %rs8352, 0;
$L__BB0_1757:
	mov.b16 	%rs8353, 0;
	st.local.u16 	[%rd16+34], %rs8353;
	setp.ne.s16 	%p3715, %rs11762, 0;
	not.pred 	%p3716, %p10127;
	mov.pred 	%p10128, 0;
	or.pred  	%p3717, %p3716, %p3715;
	@%p3717 bra 	$L__BB0_1759;
	ld.local.u16 	%rs8354, [%rd17+34];
	setp.eq.s16 	%p10128, %rs8354, 0;
$L__BB0_1759:
	mov.b16 	%rs8355, 0;
	st.local.u16 	[%rd16+36], %rs8355;
	setp.ne.s16 	%p3719, %rs11761, 0;
	not.pred 	%p3720, %p10128;
	mov.pred 	%p10129, 0;
	or.pred  	%p3721, %p3720, %p3719;
	@%p3721 bra 	$L__BB0_1761;
	ld.local.u16 	%rs8356, [%rd17+36];
	setp.eq.s16 	%p10129, %rs8356, 0;
$L__BB0_1761:
	mov.b16 	%rs8357, 0;
	st.local.u16 	[%rd16+38], %rs8357;
	setp.ne.s16 	%p3723, %rs11760, 0;
	not.pred 	%p3724, %p10129;
	mov.pred 	%p10130, 0;
	or.pred  	%p3725, %p3724, %p3723;
	@%p3725 bra 	$L__BB0_1763;
	ld.local.u16 	%rs8358, [%rd17+38];
	setp.eq.s16 	%p10130, %rs8358, 0;
$L__BB0_1763:
	mov.b16 	%rs8359, 0;
	st.local.u16 	[%rd16+40], %rs8359;
	setp.ne.s16 	%p3727, %rs11759, 0;
	not.pred 	%p3728, %p10130;
	mov.pred 	%p10131, 0;
	or.pred  	%p3729, %p3728, %p3727;
	@%p3729 bra 	$L__BB0_1765;
	ld.local.u16 	%rs8360, [%rd17+40];
	setp.eq.s16 	%p10131, %rs8360, 0;
$L__BB0_1765:
	mov.b16 	%rs8361, 0;
	st.local.u16 	[%rd16+42], %rs8361;
	setp.ne.s16 	%p3731, %rs11758, 0;
	not.pred 	%p3732, %p10131;
	mov.pred 	%p10132, 0;
	or.pred  	%p3733, %p3732, %p3731;
	@%p3733 bra 	$L__BB0_1767;
	ld.local.u16 	%rs8362, [%rd17+42];
	setp.eq.s16 	%p10132, %rs8362, 0;
$L__BB0_1767:
	mov.b16 	%rs8363, 0;
	st.local.u16 	[%rd16+44], %rs8363;
	setp.ne.s16 	%p3735, %rs11757, 0;
	not.pred 	%p3736, %p10132;
	mov.pred 	%p10133, 0;
	or.pred  	%p3737, %p3736, %p3735;
	@%p3737 bra 	$L__BB0_1769;
	ld.local.u16 	%rs8364, [%rd17+44];
	setp.eq.s16 	%p10133, %rs8364, 0;
$L__BB0_1769:
	mov.b16 	%rs8365, 0;
	st.local.u16 	[%rd16+46], %rs8365;
	setp.ne.s16 	%p3739, %rs11756, 0;
	not.pred 	%p3740, %p10133;
	mov.pred 	%p10134, 0;
	or.pred  	%p3741, %p3740, %p3739;
	@%p3741 bra 	$L__BB0_1771;
	ld.local.u16 	%rs8366, [%rd17+46];
	setp.eq.s16 	%p10134, %rs8366, 0;
$L__BB0_1771:
	mov.b16 	%rs8367, 0;
	st.local.u16 	[%rd16+48], %rs8367;
	setp.ne.s16 	%p3743, %rs11755, 0;
	not.pred 	%p3744, %p10134;
	mov.pred 	%p10135, 0;
	or.pred  	%p3745, %p3744, %p3743;
	@%p3745 bra 	$L__BB0_1773;
	ld.local.u16 	%rs8368, [%rd17+48];
	setp.eq.s16 	%p10135, %rs8368, 0;
$L__BB0_1773:
	mov.b16 	%rs8369, 0;
	st.local.u16 	[%rd16+50], %rs8369;
	setp.ne.s16 	%p3747, %rs11754, 0;
	not.pred 	%p3748, %p10135;
	mov.pred 	%p10136, 0;
	or.pred  	%p3749, %p3748, %p3747;
	@%p3749 bra 	$L__BB0_1775;
	ld.local.u16 	%rs8370, [%rd17+50];
	setp.eq.s16 	%p10136, %rs8370, 0;
$L__BB0_1775:
	mov.b16 	%rs8371, 0;
	st.local.u16 	[%rd16+52], %rs8371;
	setp.ne.s16 	%p3751, %rs11753, 0;
	not.pred 	%p3752, %p10136;
	mov.pred 	%p10137, 0;
	or.pred  	%p3753, %p3752, %p3751;
	@%p3753 bra 	$L__BB0_1777;
	ld.local.u16 	%rs8372, [%rd17+52];
	setp.eq.s16 	%p10137, %rs8372, 0;
$L__BB0_1777:
	mov.b16 	%rs8373, 0;
	st.local.u16 	[%rd16+54], %rs8373;
	setp.ne.s16 	%p3755, %rs11752, 0;
	not.pred 	%p3756, %p10137;
	mov.pred 	%p10138, 0;
	or.pred  	%p3757, %p3756, %p3755;
	@%p3757 bra 	$L__BB0_1779;
	ld.local.u16 	%rs8374, [%rd17+54];
	setp.eq.s16 	%p10138, %rs8374, 0;
$L__BB0_1779:
	mov.b16 	%rs8375, 0;
	st.local.u16 	[%rd16+56], %rs8375;
	setp.ne.s16 	%p3759, %rs11751, 0;
	not.pred 	%p3760, %p10138;
	mov.pred 	%p10139, 0;
	or.pred  	%p3761, %p3760, %p3759;
	@%p3761 bra 	$L__BB0_1781;
	ld.local.u16 	%rs8376, [%rd17+56];
	setp.eq.s16 	%p10139, %rs8376, 0;
$L__BB0_1781:
	mov.b16 	%rs8377, 0;
	st.local.u16 	[%rd16+58], %rs8377;
	setp.ne.s16 	%p3763, %rs11750, 0;
	not.pred 	%p3764, %p10139;
	mov.pred 	%p10140, 0;
	or.pred  	%p3765, %p3764, %p3763;
	@%p3765 bra 	$L__BB0_1783;
	ld.local.u16 	%rs8378, [%rd17+58];
	setp.eq.s16 	%p10140, %rs8378, 0;
$L__BB0_1783:
	mov.b16 	%rs8379, 0;
	st.local.u16 	[%rd16+60], %rs8379;
	setp.ne.s16 	%p3767, %rs11749, 0;
	not.pred 	%p3768, %p10140;
	mov.pred 	%p10141, 0;
	or.pred  	%p3769, %p3768, %p3767;
	@%p3769 bra 	$L__BB0_1785;
	ld.local.u16 	%rs8380, [%rd17+60];
	setp.eq.s16 	%p10141, %rs8380, 0;
$L__BB0_1785:
	mov.b16 	%rs8381, 0;
	st.local.u16 	[%rd16+62], %rs8381;
	setp.ne.s16 	%p3771, %rs11748, 0;
	not.pred 	%p3772, %p10141;
	mov.pred 	%p10142, 0;
	or.pred  	%p3773, %p3772, %p3771;
	@%p3773 bra 	$L__BB0_1787;
	ld.local.u16 	%rs8382, [%rd17+62];
	setp.eq.s16 	%p10142, %rs8382, 0;
$L__BB0_1787:
	mov.b16 	%rs8383, 0;
	st.local.u16 	[%rd16+64], %rs8383;
	setp.ne.s16 	%p3775, %rs11747, 0;
	not.pred 	%p3776, %p10142;
	mov.pred 	%p10143, 0;
	or.pred  	%p3777, %p3776, %p3775;
	@%p3777 bra 	$L__BB0_1789;
	ld.local.u16 	%rs8384, [%rd17+64];
	setp.eq.s16 	%p10143, %rs8384, 0;
$L__BB0_1789:
	mov.b16 	%rs8385, 0;
	st.local.u16 	[%rd16+66], %rs8385;
	setp.ne.s16 	%p3779, %rs11746, 0;
	not.pred 	%p3780, %p10143;
	mov.pred 	%p10144, 0;
	or.pred  	%p3781, %p3780, %p3779;
	@%p3781 bra 	$L__BB0_1791;
	ld.local.u16 	%rs8386, [%rd17+66];
	setp.eq.s16 	%p10144, %rs8386, 0;
$L__BB0_1791:
	mov.b16 	%rs8387, 0;
	st.local.u16 	[%rd16+68], %rs8387;
	setp.ne.s16 	%p3783, %rs11745, 0;
	not.pred 	%p3784, %p10144;
	mov.pred 	%p10145, 0;
	or.pred  	%p3785, %p3784, %p3783;
	@%p3785 bra 	$L__BB0_1793;
	ld.local.u16 	%rs8388, [%rd17+68];
	setp.eq.s16 	%p10145, %rs8388, 0;
$L__BB0_1793:
	mov.b16 	%rs8389, 0;
	st.local.u16 	[%rd16+70], %rs8389;
	setp.ne.s16 	%p3787, %rs11744, 0;
	not.pred 	%p3788, %p10145;
	mov.pred 	%p10146, 0;
	or.pred  	%p3789, %p3788, %p3787;
	@%p3789 bra 	$L__BB0_1795;
	ld.local.u16 	%rs8390, [%rd17+70];
	setp.eq.s16 	%p10146, %rs8390, 0;
$L__BB0_1795:
	mov.b16 	%rs8391, 0;
	st.local.u16 	[%rd16+72], %rs8391;
	setp.ne.s16 	%p3791, %rs11743, 0;
	not.pred 	%p3792, %p10146;
	mov.pred 	%p10147, 0;
	or.pred  	%p3793, %p3792, %p3791;
	@%p3793 bra 	$L__BB0_1797;
	ld.local.u16 	%rs8392, [%rd17+72];
	setp.eq.s16 	%p10147, %rs8392, 0;
$L__BB0_1797:
	mov.b16 	%rs8393, 0;
	st.local.u16 	[%rd16+74], %rs8393;
	setp.ne.s16 	%p3795, %rs11742, 0;
	not.pred 	%p3796, %p10147;
	mov.pred 	%p10148, 0;
	or.pred  	%p3797, %p3796, %p3795;
	@%p3797 bra 	$L__BB0_1799;
	ld.local.u16 	%rs8394, [%rd17+74];
	setp.eq.s16 	%p10148, %rs8394, 0;
$L__BB0_1799:
	mov.b16 	%rs8395, 0;
	st.local.u16 	[%rd16+76], %rs8395;
	setp.ne.s16 	%p3799, %rs11741, 0;
	not.pred 	%p3800, %p10148;
	mov.pred 	%p10149, 0;
	or.pred  	%p3801, %p3800, %p3799;
	@%p3801 bra 	$L__BB0_1801;
	ld.local.u16 	%rs8396, [%rd17+76];
	setp.eq.s16 	%p10149, %rs8396, 0;
$L__BB0_1801:
	mov.b16 	%rs8397, 0;
	st.local.u16 	[%rd16+78], %rs8397;
	setp.ne.s16 	%p3803, %rs11740, 0;
	not.pred 	%p3804, %p10149;
	mov.pred 	%p10150, 0;
	or.pred  	%p3805, %p3804, %p3803;
	@%p3805 bra 	$L__BB0_1803;
	ld.local.u16 	%rs8398, [%rd17+78];
	setp.eq.s16 	%p10150, %rs8398, 0;
$L__BB0_1803:
	mov.b16 	%rs8399, 0;
	st.local.u16 	[%rd16+80], %rs8399;
	setp.ne.s16 	%p3807, %rs11739, 0;
	not.pred 	%p3808, %p10150;
	mov.pred 	%p10151, 0;
	or.pred  	%p3809, %p3808, %p3807;
	@%p3809 bra 	$L__BB0_1805;
	ld.local.u16 	%rs8400, [%rd17+80];
	setp.eq.s16 	%p10151, %rs8400, 0;
$L__BB0_1805:
	mov.b16 	%rs8401, 0;
	st.local.u16 	[%rd16+82], %rs8401;
	setp.ne.s16 	%p3811, %rs11738, 0;
	not.pred 	%p3812, %p10151;
	mov.pred 	%p10152, 0;
	or.pred  	%p3813, %p3812, %p3811;
	@%p3813 bra 	$L__BB0_1807;
	ld.local.u16 	%rs8402, [%rd17+82];
	setp.eq.s16 	%p10152, %rs8402, 0;
$L__BB0_1807:
	mov.b16 	%rs8403, 0;
	st.local.u16 	[%rd16+84], %rs8403;
	setp.ne.s16 	%p3815, %rs11737, 0;
	not.pred 	%p3816, %p10152;
	mov.pred 	%p10153, 0;
	or.pred  	%p3817, %p3816, %p3815;
	@%p3817 bra 	$L__BB0_1809;
	ld.local.u16 	%rs8404, [%rd17+84];
	setp.eq.s16 	%p10153, %rs8404, 0;
$L__BB0_1809:
	mov.b16 	%rs8405, 0;
	st.local.u16 	[%rd16+86], %rs8405;
	setp.ne.s16 	%p3819, %rs11736, 0;
	not.pred 	%p3820, %p10153;
	mov.pred 	%p10154, 0;
	or.pred  	%p3821, %p3820, %p3819;
	@%p3821 bra 	$L__BB0_1811;
	ld.local.u16 	%rs8406, [%rd17+86];
	setp.eq.s16 	%p10154, %rs8406, 0;
$L__BB0_1811:
	mov.b16 	%rs8407, 0;
	st.local.u16 	[%rd16+88], %rs8407;
	setp.ne.s16 	%p3823, %rs11735, 0;
	not.pred 	%p3824, %p10154;
	mov.pred 	%p10155, 0;
	or.pred  	%p3825, %p3824, %p3823;
	@%p3825 bra 	$L__BB0_1813;
	ld.local.u16 	%rs8408, [%rd17+88];
	setp.eq.s16 	%p10155, %rs8408, 0;
$L__BB0_1813:
	mov.b16 	%rs8409, 0;
	st.local.u16 	[%rd16+90], %rs8409;
	setp.ne.s16 	%p3827, %rs11734, 0;
	not.pred 	%p3828, %p10155;
	mov.pred 	%p10156, 0;
	or.pred  	%p3829, %p3828, %p3827;
	@%p3829 bra 	$L__BB0_1815;
	ld.local.u16 	%rs8410, [%rd17+90];
	setp.eq.s16 	%p10156, %rs8410, 0;
$L__BB0_1815:
	mov.b16 	%rs8411, 0;
	st.local.u16 	[%rd16+92], %rs8411;
	setp.ne.s16 	%p3831, %rs11733, 0;
	not.pred 	%p3832, %p10156;
	mov.pred 	%p10157, 0;
	or.pred  	%p3833, %p3832, %p3831;
	@%p3833 bra 	$L__BB0_1817;
	ld.local.u16 	%rs8412, [%rd17+92];
	setp.eq.s16 	%p10157, %rs8412, 0;
$L__BB0_1817:
	mov.b16 	%rs8413, 0;
	st.local.u16 	[%rd16+94], %rs8413;
	setp.ne.s16 	%p3835, %rs11732, 0;
	not.pred 	%p3836, %p10157;
	mov.pred 	%p10158, 0;
	or.pred  	%p3837, %p3836, %p3835;
	@%p3837 bra 	$L__BB0_1819;
	ld.local.u16 	%rs8414, [%rd17+94];
	setp.eq.s16 	%p10158, %rs8414, 0;
$L__BB0_1819:
	mov.b16 	%rs8415, 0;
	st.local.u16 	[%rd16+96], %rs8415;
	setp.ne.s16 	%p3839, %rs11731, 0;
	not.pred 	%p3840, %p10158;
	mov.pred 	%p10159, 0;
	or.pred  	%p3841, %p3840, %p3839;
	@%p3841 bra 	$L__BB0_1821;
	ld.local.u16 	%rs8416, [%rd17+96];
	setp.eq.s16 	%p10159, %rs8416, 0;
$L__BB0_1821:
	mov.b16 	%rs8417, 0;
	st.local.u16 	[%rd16+98], %rs8417;
	setp.ne.s16 	%p3843, %rs11730, 0;
	not.pred 	%p3844, %p10159;
	mov.pred 	%p10160, -1;
	or.pred  	%p3845, %p3844, %p3843;
	@%p3845 bra 	$L__BB0_1823;
	ld.local.u16 	%rs8418, [%rd17+98];
	setp.ne.s16 	%p10160, %rs8418, 0;
$L__BB0_1823:
	mov.b16 	%rs11803, 0;
	st.local.u16 	[%rd16+100], %rs11803;
	setp.eq.s16 	%p3846, %rs11779, 0;
	not.pred 	%p3847, %p10160;
	and.pred  	%p3848, %p3847, %p3846;
	ld.local.u16 	%rs8420, [%rd17+100];
	setp.eq.s16 	%p3849, %rs8420, 0;
	and.pred  	%p3850, %p3848, %p3849;
	mov.u16 	%rs11804, %rs11803;
	mov.u16 	%rs11805, %rs11803;
	mov.u16 	%rs11806, %rs11803;
	mov.u16 	%rs11807, %rs11803;
	mov.u16 	%rs11808, %rs11803;
	mov.u16 	%rs11809, %rs11803;
	mov.u16 	%rs11810, %rs11803;
	mov.u16 	%rs11811, %rs11803;
	mov.u16 	%rs11812, %rs11803;
	mov.u16 	%rs11813, %rs11803;
	mov.u16 	%rs11814, %rs11803;
	mov.u16 	%rs11815, %rs11803;
	mov.u16 	%rs11816, %rs11803;
	mov.u16 	%rs11817, %rs11803;
	mov.u16 	%rs11818, %rs11803;
	mov.u16 	%rs11819, %rs11803;
	mov.u16 	%rs11820, %rs11803;
	mov.u16 	%rs11821, %rs11803;
	mov.u16 	%rs11822, %rs11803;
	mov.u16 	%rs11823, %rs11803;
	mov.u16 	%rs11824, %rs11803;
	mov.u16 	%rs11825, %rs11803;
	mov.u16 	%rs11826, %rs11803;
	mov.u16 	%rs11827, %rs11803;
	mov.u16 	%rs11828, %rs11803;
	mov.u16 	%rs11829, %rs11803;
	mov.u16 	%rs11830, %rs11803;
	mov.u16 	%rs11831, %rs11803;
	mov.u16 	%rs11832, %rs11803;
	mov.u16 	%rs11833, %rs11803;
	mov.u16 	%rs11834, %rs11803;
	mov.u16 	%rs11835, %rs11803;
	mov.u16 	%rs11836, %rs11803;
	mov.u16 	%rs11837, %rs11803;
	mov.u16 	%rs11838, %rs11803;
	mov.u16 	%rs11839, %rs11803;
	mov.u16 	%rs11840, %rs11803;
	mov.u16 	%rs11841, %rs11803;
	mov.u16 	%rs11842, %rs11803;
	mov.u16 	%rs11843, %rs11803;
	mov.u16 	%rs11844, %rs11803;
	mov.u16 	%rs11845, %rs11803;
	mov.u16 	%rs11846, %rs11803;
	mov.u16 	%rs11847, %rs11803;
	mov.u16 	%rs11848, %rs11803;
	mov.u16 	%rs11849, %rs11803;
	mov.u16 	%rs11850, %rs11803;
	mov.u16 	%rs11851, %rs11803;
	mov.u16 	%rs11852, %rs11803;
	@%p3850 bra 	$L__BB0_1825;
	cvt.u32.u16 	%r5197, %rs11779;
	cvt.u32.u16 	%r5198, %rs8420;
	add.s32 	%r5199, %r5197, %r5198;
	setp.gt.u32 	%p3851, %r5199, 9999;
	add.s32 	%r5200, %r5199, 55536;
	selp.u32 	%r5201, 1, 0, %p3851;
	selp.b32 	%r5202, %r5200, %r5199, %p3851;
	cvt.u16.u32 	%rs11803, %r5202;
	st.local.u16 	[%rd16+100], %rs11803;
	cvt.u32.u16 	%r5203, %rs11730;
	ld.local.u16 	%r5204, [%rd17+98];
	add.s32 	%r5205, %r5201, %r5203;
	add.s32 	%r5206, %r5205, %r5204;
	setp.gt.u32 	%p3852, %r5206, 9999;
	add.s32 	%r5207, %r5206, 55536;
	selp.u32 	%r5208, 1, 0, %p3852;
	selp.b32 	%r5209, %r5207, %r5206, %p3852;
	cvt.u16.u32 	%rs11804, %r5209;
	st.local.u16 	[%rd16+98], %rs11804;
	cvt.u32.u16 	%r5210, %rs11731;
	ld.local.u16 	%r5211, [%rd17+96];
	add.s32 	%r5212, %r5208, %r5210;
	add.s32 	%r5213, %r5212, %r5211;
	setp.gt.u32 	%p3853, %r5213, 9999;
	add.s32 	%r5214, %r5213, 55536;
	selp.u32 	%r5215, 1, 0, %p3853;
	selp.b32 	%r5216, %r5214, %r5213, %p3853;
	cvt.u16.u32 	%rs11805, %r5216;
	st.local.u16 	[%rd16+96], %rs11805;
	cvt.u32.u16 	%r5217, %rs11732;
	ld.local.u16 	%r5218, [%rd17+94];
	add.s32 	%r5219, %r5215, %r5217;
	add.s32 	%r5220, %r5219, %r5218;
	setp.gt.u32 	%p3854, %r5220, 9999;
	add.s32 	%r5221, %r5220, 55536;
	selp.u32 	%r5222, 1, 0, %p3854;
	selp.b32 	%r5223, %r5221, %r5220, %p3854;
	cvt.u16.u32 	%rs11806, %r5223;
	st.local.u16 	[%rd16+94], %rs11806;
	cvt.u32.u16 	%r5224, %rs11733;
	ld.local.u16 	%r5225, [%rd17+92];
	add.s32 	%r5226, %r5222, %r5224;
	add.s32 	%r5227, %r5226, %r5225;
	setp.gt.u32 	%p3855, %r5227, 9999;
	add.s32 	%r5228, %r5227, 55536;
	selp.u32 	%r5229, 1, 0, %p3855;
	selp.b32 	%r5230, %r5228, %r5227, %p3855;
	cvt.u16.u32 	%rs11807, %r5230;
	st.local.u16 	[%rd16+92], %rs11807;
	cvt.u32.u16 	%r5231, %rs11734;
	ld.local.u16 	%r5232, [%rd17+90];
	add.s32 	%r5233, %r5229, %r5231;
	add.s32 	%r5234, %r5233, %r5232;
	setp.gt.u32 	%p3856, %r5234, 9999;
	add.s32 	%r5235, %r5234, 55536;
	selp.u32 	%r5236, 1, 0, %p3856;
	selp.b32 	%r5237, %r5235, %r5234, %p3856;
	cvt.u16.u32 	%rs11808, %r5237;
	st.local.u16 	[%rd16+90], %rs11808;
	cvt.u32.u16 	%r5238, %rs11735;
	ld.local.u16 	%r5239, [%rd17+88];
	add.s32 	%r5240, %r5236, %r5238;
	add.s32 	%r5241, %r5240, %r5239;
	setp.gt.u32 	%p3857, %r5241, 9999;
	add.s32 	%r5242, %r5241, 55536;
	selp.u32 	%r5243, 1, 0, %p3857;
	selp.b32 	%r5244, %r5242, %r5241, %p3857;
	cvt.u16.u32 	%rs11809, %r5244;
	st.local.u16 	[%rd16+88], %rs11809;
	cvt.u32.u16 	%r5245, %rs11736;
	ld.local.u16 	%r5246, [%rd17+86];
	add.s32 	%r5247, %r5243, %r5245;
	add.s32 	%r5248, %r5247, %r5246;
	setp.gt.u32 	%p3858, %r5248, 9999;
	add.s32 	%r5249, %r5248, 55536;
	selp.u32 	%r5250, 1, 0, %p3858;
	selp.b32 	%r5251, %r5249, %r5248, %p3858;
	cvt.u16.u32 	%rs11810, %r5251;
	st.local.u16 	[%rd16+86], %rs11810;
	cvt.u32.u16 	%r5252, %rs11737;
	ld.local.u16 	%r5253, [%rd17+84];
	add.s32 	%r5254, %r5250, %r5252;
	add.s32 	%r5255, %r5254, %r5253;
	setp.gt.u32 	%p3859, %r5255, 9999;
	add.s32 	%r5256, %r5255, 55536;
	selp.u32 	%r5257, 1, 0, %p3859;
	selp.b32 	%r5258, %r5256, %r5255, %p3859;
	cvt.u16.u32 	%rs11811, %r5258;
	st.local.u16 	[%rd16+84], %rs11811;
	cvt.u32.u16 	%r5259, %rs11738;
	ld.local.u16 	%r5260, [%rd17+82];
	add.s32 	%r5261, %r5257, %r5259;
	add.s32 	%r5262, %r5261, %r5260;
	setp.gt.u32 	%p3860, %r5262, 9999;
	add.s32 	%r5263, %r5262, 55536;
	selp.u32 	%r5264, 1, 0, %p3860;
	selp.b32 	%r5265, %r5263, %r5262, %p3860;
	cvt.u16.u32 	%rs11812, %r5265;
	st.local.u16 	[%rd16+82], %rs11812;
	cvt.u32.u16 	%r5266, %rs11739;
	ld.local.u16 	%r5267, [%rd17+80];
	add.s32 	%r5268, %r5264, %r5266;
	add.s32 	%r5269, %r5268, %r5267;
	setp.gt.u32 	%p3861, %r5269, 9999;
	add.s32 	%r5270, %r5269, 55536;
	selp.u32 	%r5271, 1, 0, %p3861;
	selp.b32 	%r5272, %r5270, %r5269, %p3861;
	cvt.u16.u32 	%rs11813, %r5272;
	st.local.u16 	[%rd16+80], %rs11813;
	cvt.u32.u16 	%r5273, %rs11740;
	ld.local.u16 	%r5274, [%rd17+78];
	add.s32 	%r5275, %r5271, %r5273;
	add.s32 	%r5276, %r5275, %r5274;
	setp.gt.u32 	%p3862, %r5276, 9999;
	add.s32 	%r5277, %r5276, 55536;
	selp.u32 	%r5278, 1, 0, %p3862;
	selp.b32 	%r5279, %r5277, %r5276, %p3862;
	cvt.u16.u32 	%rs11814, %r5279;
	st.local.u16 	[%rd16+78], %rs11814;
	cvt.u32.u16 	%r5280, %rs11741;
	ld.local.u16 	%r5281, [%rd17+76];
	add.s32 	%r5282, %r5278, %r5280;
	add.s32 	%r5283, %r5282, %r5281;
	setp.gt.u32 	%p3863, %r5283, 9999;
	add.s32 	%r5284, %r5283, 55536;
	selp.u32 	%r5285, 1, 0, %p3863;
	selp.b32 	%r5286, %r5284, %r5283, %p3863;
	cvt.u16.u32 	%rs11815, %r5286;
	st.local.u16 	[%rd16+76], %rs11815;
	cvt.u32.u16 	%r5287, %rs11742;
	ld.local.u16 	%r5288, [%rd17+74];
	add.s32 	%r5289, %r5285, %r5287;
	add.s32 	%r5290, %r5289, %r5288;
	setp.gt.u32 	%p3864, %r5290, 9999;
	add.s32 	%r5291, %r5290, 55536;
	selp.u32 	%r5292, 1, 0, %p3864;
	selp.b32 	%r5293, %r5291, %r5290, %p3864;
	cvt.u16.u32 	%rs11816, %r5293;
	st.local.u16 	[%rd16+74], %rs11816;
	cvt.u32.u16 	%r5294, %rs11743;
	ld.local.u16 	%r5295, [%rd17+72];
	add.s32 	%r5296, %r5292, %r5294;
	add.s32 	%r5297, %r5296, %r5295;
	setp.gt.u32 	%p3865, %r5297, 9999;
	add.s32 	%r5298, %r5297, 55536;
	selp.u32 	%r5299, 1, 0, %p3865;
	selp.b32 	%r5300, %r5298, %r5297, %p3865;
	cvt.u16.u32 	%rs11817, %r5300;
	st.local.u16 	[%rd16+72], %rs11817;
	cvt.u32.u16 	%r5301, %rs11744;
	ld.local.u16 	%r5302, [%rd17+70];
	add.s32 	%r5303, %r5299, %r5301;
	add.s32 	%r5304, %r5303, %r5302;
	setp.gt.u32 	%p3866, %r5304, 9999;
	add.s32 	%r5305, %r5304, 55536;
	selp.u32 	%r5306, 1, 0, %p3866;
	selp.b32 	%r5307, %r5305, %r5304, %p3866;
	cvt.u16.u32 	%rs11818, %r5307;
	st.local.u16 	[%rd16+70], %rs11818;
	cvt.u32.u16 	%r5308, %rs11745;
	ld.local.u16 	%r5309, [%rd17+68];
	add.s32 	%r5310, %r5306, %r5308;
	add.s32 	%r5311, %r5310, %r5309;
	setp.gt.u32 	%p3867, %r5311, 9999;
	add.s32 	%r5312, %r5311, 55536;
	selp.u32 	%r5313, 1, 0, %p3867;
	selp.b32 	%r5314, %r5312, %r5311, %p3867;
	cvt.u16.u32 	%rs11819, %r5314;
	st.local.u16 	[%rd16+68], %rs11819;
	cvt.u32.u16 	%r5315, %rs11746;
	ld.local.u16 	%r5316, [%rd17+66];
	add.s32 	%r5317, %r5313, %r5315;
	add.s32 	%r5318, %r5317, %r5316;
	setp.gt.u32 	%p3868, %r5318, 9999;
	add.s32 	%r5319, %r5318, 55536;
	selp.u32 	%r5320, 1, 0, %p3868;
	selp.b32 	%r5321, %r5319, %r5318, %p3868;
	cvt.u16.u32 	%rs11820, %r5321;
	st.local.u16 	[%rd16+66], %rs11820;
	cvt.u32.u16 	%r5322, %rs11747;
	ld.local.u16 	%r5323, [%rd17+64];
	add.s32 	%r5324, %r5320, %r5322;
	add.s32 	%r5325, %r5324, %r5323;
	setp.gt.u32 	%p3869, %r5325, 9999;
	add.s32 	%r5326, %r5325, 55536;
	selp.u32 	%r5327, 1, 0, %p3869;
	selp.b32 	%r5328, %r5326, %r5325, %p3869;
	cvt.u16.u32 	%rs11821, %r5328;
	st.local.u16 	[%rd16+64], %rs11821;
	cvt.u32.u16 	%r5329, %rs11748;
	ld.local.u16 	%r5330, [%rd17+62];
	add.s32 	%r5331, %r5327, %r5329;
	add.s32 	%r5332, %r5331, %r5330;
	setp.gt.u32 	%p3870, %r5332, 9999;
	add.s32 	%r5333, %r5332, 55536;
	selp.u32 	%r5334, 1, 0, %p3870;
	selp.b32 	%r5335, %r5333, %r5332, %p3870;
	cvt.u16.u32 	%rs11822, %r5335;
	st.local.u16 	[%rd16+62], %rs11822;
	cvt.u32.u16 	%r5336, %rs11749;
	ld.local.u16 	%r5337, [%rd17+60];
	add.s32 	%r5338, %r5334, %r5336;
	add.s32 	%r5339, %r5338, %r5337;
	setp.gt.u32 	%p3871, %r5339, 9999;
	add.s32 	%r5340, %r5339, 55536;
	selp.u32 	%r5341, 1, 0, %p3871;
	selp.b32 	%r5342, %r5340, %r5339, %p3871;
	cvt.u16.u32 	%rs11823, %r5342;
	st.local.u16 	[%rd16+60], %rs11823;
	cvt.u32.u16 	%r5343, %rs11750;
	ld.local.u16 	%r5344, [%rd17+58];
	add.s32 	%r5345, %r5341, %r5343;
	add.s32 	%r5346, %r5345, %r5344;
	setp.gt.u32 	%p3872, %r5346, 9999;
	add.s32 	%r5347, %r5346, 55536;
	selp.u32 	%r5348, 1, 0, %p3872;
	selp.b32 	%r5349, %r5347, %r5346, %p3872;
	cvt.u16.u32 	%rs11824, %r5349;
	st.local.u16 	[%rd16+58], %rs11824;
	cvt.u32.u16 	%r5350, %rs11751;
	ld.local.u16 	%r5351, [%rd17+56];
	add.s32 	%r5352, %r5348, %r5350;
	add.s32 	%r5353, %r5352, %r5351;
	setp.gt.u32 	%p3873, %r5353, 9999;
	add.s32 	%r5354, %r5353, 55536;
	selp.u32 	%r5355, 1, 0, %p3873;
	selp.b32 	%r5356, %r5354, %r5353, %p3873;
	cvt.u16.u32 	%rs11825, %r5356;
	st.local.u16 	[%rd16+56], %rs11825;
	cvt.u32.u16 	%r5357, %rs11752;
	ld.local.u16 	%r5358, [%rd17+54];
	add.s32 	%r5359, %r5355, %r5357;
	add.s32 	%r5360, %r5359, %r5358;
	setp.gt.u32 	%p3874, %r5360, 9999;
	add.s32 	%r5361, %r5360, 55536;
	selp.u32 	%r5362, 1, 0, %p3874;
	selp.b32 	%r5363, %r5361, %r5360, %p3874;
	cvt.u16.u32 	%rs11826, %r5363;
	st.local.u16 	[%rd16+54], %rs11826;
	cvt.u32.u16 	%r5364, %rs11753;
	ld.local.u16 	%r5365, [%rd17+52];
	add.s32 	%r5366, %r5362, %r5364;
	add.s32 	%r5367, %r5366, %r5365;
	setp.gt.u32 	%p3875, %r5367, 9999;
	add.s32 	%r5368, %r5367, 55536;
	selp.u32 	%r5369, 1, 0, %p3875;
	selp.b32 	%r5370, %r5368, %r5367, %p3875;
	cvt.u16.u32 	%rs11827, %r5370;
	st.local.u16 	[%rd16+52], %rs11827;
	cvt.u32.u16 	%r5371, %rs11754;
	ld.local.u16 	%r5372, [%rd17+50];
	add.s32 	%r5373, %r5369, %r5371;
	add.s32 	%r5374, %r5373, %r5372;
	setp.gt.u32 	%p3876, %r5374, 9999;
	add.s32 	%r5375, %r5374, 55536;
	selp.u32 	%r5376, 1, 0, %p3876;
	selp.b32 	%r5377, %r5375, %r5374, %p3876;
	cvt.u16.u32 	%rs11828, %r5377;
	st.local.u16 	[%rd16+50], %rs11828;
	cvt.u32.u16 	%r5378, %rs11755;
	ld.local.u16 	%r5379, [%rd17+48];
	add.s32 	%r5380, %r5376, %r5378;
	add.s32 	%r5381, %r5380, %r5379;
	setp.gt.u32 	%p3877, %r5381, 9999;
	add.s32 	%r5382, %r5381, 55536;
	selp.u32 	%r5383, 1, 0, %p3877;
	selp.b32 	%r5384, %r5382, %r5381, %p3877;
	cvt.u16.u32 	%rs11829, %r5384;
	st.local.u16 	[%rd16+48], %rs11829;
	cvt.u32.u16 	%r5385, %rs11756;
	ld.local.u16 	%r5386, [%rd17+46];
	add.s32 	%r5387, %r5383, %r5385;
	add.s32 	%r5388, %r5387, %r5386;
	setp.gt.u32 	%p3878, %r5388, 9999;
	add.s32 	%r5389, %r5388, 55536;
	selp.u32 	%r5390, 1, 0, %p3878;
	selp.b32 	%r5391, %r5389, %r5388, %p3878;
	cvt.u16.u32 	%rs11830, %r5391;
	st.local.u16 	[%rd16+46], %rs11830;
	cvt.u32.u16 	%r5392, %rs11757;
	ld.local.u16 	%r5393, [%rd17+44];
	add.s32 	%r5394, %r5390, %r5392;
	add.s32 	%r5395, %r5394, %r5393;
	setp.gt.u32 	%p3879, %r5395, 9999;
	add.s32 	%r5396, %r5395, 55536;
	selp.u32 	%r5397, 1, 0, %p3879;
	selp.b32 	%r5398, %r5396, %r5395, %p3879;
	cvt.u16.u32 	%rs11831, %r5398;
	st.local.u16 	[%rd16+44], %rs11831;
	cvt.u32.u16 	%r5399, %rs11758;
	ld.local.u16 	%r5400, [%rd17+42];
	add.s32 	%r5401, %r5397, %r5399;
	add.s32 	%r5402, %r5401, %r5400;
	setp.gt.u32 	%p3880, %r5402, 9999;
	add.s32 	%r5403, %r5402, 55536;
	selp.u32 	%r5404, 1, 0, %p3880;
	selp.b32 	%r5405, %r5403, %r5402, %p3880;
	cvt.u16.u32 	%rs11832, %r5405;
	st.local.u16 	[%rd16+42], %rs11832;
	cvt.u32.u16 	%r5406, %rs11759;
	ld.local.u16 	%r5407, [%rd17+40];
	add.s32 	%r5408, %r5404, %r5406;
	add.s32 	%r5409, %r5408, %r5407;
	setp.gt.u32 	%p3881, %r5409, 9999;
	add.s32 	%r5410, %r5409, 55536;
	selp.u32 	%r5411, 1, 0, %p3881;
	selp.b32 	%r5412, %r5410, %r5409, %p3881;
	cvt.u16.u32 	%rs11833, %r5412;
	st.local.u16 	[%rd16+40], %rs11833;
	cvt.u32.u16 	%r5413, %rs11760;
	ld.local.u16 	%r5414, [%rd17+38];
	add.s32 	%r5415, %r5411, %r5413;
	add.s32 	%r5416, %r5415, %r5414;
	setp.gt.u32 	%p3882, %r5416, 9999;
	add.s32 	%r5417, %r5416, 55536;
	selp.u32 	%r5418, 1, 0, %p3882;
	selp.b32 	%r5419, %r5417, %r5416, %p3882;
	cvt.u16.u32 	%rs11834, %r5419;
	st.local.u16 	[%rd16+38], %rs11834;
	cvt.u32.u16 	%r5420, %rs11761;
	ld.local.u16 	%r5421, [%rd17+36];
	add.s32 	%r5422, %r5418, %r5420;
	add.s32 	%r5423, %r5422, %r5421;
	setp.gt.u32 	%p3883, %r5423, 9999;
	add.s32 	%r5424, %r5423, 55536;
	selp.u32 	%r5425, 1, 0, %p3883;
	selp.b32 	%r5426, %r5424, %r5423, %p3883;
	cvt.u16.u32 	%rs11835, %r5426;
	st.local.u16 	[%rd16+36], %rs11835;
	cvt.u32.u16 	%r5427, %rs11762;
	ld.local.u16 	%r5428, [%rd17+34];
	add.s32 	%r5429, %r5425, %r5427;
	add.s32 	%r5430, %r5429, %r5428;
	setp.gt.u32 	%p3884, %r5430, 9999;
	add.s32 	%r5431, %r5430, 55536;
	selp.u32 	%r5432, 1, 0, %p3884;
	selp.b32 	%r5433, %r5431, %r5430, %p3884;
	cvt.u16.u32 	%rs11836, %r5433;
	st.local.u16 	[%rd16+34], %rs11836;
	cvt.u32.u16 	%r5434, %rs11763;
	ld.local.u16 	%r5435, [%rd17+32];
	add.s32 	%r5436, %r5432, %r5434;
	add.s32 	%r5437, %r5436, %r5435;
	setp.gt.u32 	%p3885, %r5437, 9999;
	add.s32 	%r5438, %r5437, 55536;
	selp.u32 	%r5439, 1, 0, %p3885;
	selp.b32 	%r5440, %r5438, %r5437, %p3885;
	cvt.u16.u32 	%rs11837, %r5440;
	st.local.u16 	[%rd16+32], %rs11837;
	cvt.u32.u16 	%r5441, %rs11764;
	ld.local.u16 	%r5442, [%rd17+30];
	add.s32 	%r5443, %r5439, %r5441;
	add.s32 	%r5444, %r5443, %r5442;
	setp.gt.u32 	%p3886, %r5444, 9999;
	add.s32 	%r5445, %r5444, 55536;
	selp.u32 	%r5446, 1, 0, %p3886;
	selp.b32 	%r5447, %r5445, %r5444, %p3886;
	cvt.u16.u32 	%rs11838, %r5447;
	st.local.u16 	[%rd16+30], %rs11838;
	cvt.u32.u16 	%r5448, %rs11765;
	ld.local.u16 	%r5449, [%rd17+28];
	add.s32 	%r5450, %r5446, %r5448;
	add.s32 	%r5451, %r5450, %r5449;
	setp.gt.u32 	%p3887, %r5451, 9999;
	add.s32 	%r5452, %r5451, 55536;
	selp.u32 	%r5453, 1, 0, %p3887;
	selp.b32 	%r5454, %r5452, %r5451, %p3887;
	cvt.u16.u32 	%rs11839, %r5454;
	st.local.u16 	[%rd16+28], %rs11839;
	cvt.u32.u16 	%r5455, %rs11766;
	ld.local.u16 	%r5456, [%rd17+26];
	add.s32 	%r5457, %r5453, %r5455;
	add.s32 	%r5458, %r5457, %r5456;
	setp.gt.u32 	%p3888, %r5458, 9999;
	add.s32 	%r5459, %r5458, 55536;
	selp.u32 	%r5460, 1, 0, %p3888;
	selp.b32 	%r5461, %r5459, %r5458, %p3888;
	cvt.u16.u32 	%rs11840, %r5461;
	st.local.u16 	[%rd16+26], %rs11840;
	cvt.u32.u16 	%r5462, %rs11767;
	ld.local.u16 	%r5463, [%rd17+24];
	add.s32 	%r5464, %r5460, %r5462;
	add.s32 	%r5465, %r5464, %r5463;
	setp.gt.u32 	%p3889, %r5465, 9999;
	add.s32 	%r5466, %r5465, 55536;
	selp.u32 	%r5467, 1, 0, %p3889;
	selp.b32 	%r5468, %r5466, %r5465, %p3889;
	cvt.u16.u32 	%rs11841, %r5468;
	st.local.u16 	[%rd16+24], %rs11841;
	cvt.u32.u16 	%r5469, %rs11768;
	ld.local.u16 	%r5470, [%rd17+22];
	add.s32 	%r5471, %r5467, %r5469;
	add.s32 	%r5472, %r5471, %r5470;
	setp.gt.u32 	%p3890, %r5472, 9999;
	add.s32 	%r5473, %r5472, 55536;
	selp.u32 	%r5474, 1, 0, %p3890;
	selp.b32 	%r5475, %r5473, %r5472, %p3890;
	cvt.u16.u32 	%rs11842, %r5475;
	st.local.u16 	[%rd16+22], %rs11842;
	cvt.u32.u16 	%r5476, %rs11769;
	ld.local.u16 	%r5477, [%rd17+20];
	add.s32 	%r5478, %r5474, %r5476;
	add.s32 	%r5479, %r5478, %r5477;
	setp.gt.u32 	%p3891, %r5479, 9999;
	add.s32 	%r5480, %r5479, 55536;
	selp.u32 	%r5481, 1, 0, %p3891;
	selp.b32 	%r5482, %r5480, %r5479, %p3891;
	cvt.u16.u32 	%rs11843, %r5482;
	st.local.u16 	[%rd16+20], %rs11843;
	cvt.u32.u16 	%r5483, %rs11770;
	ld.local.u16 	%r5484, [%rd17+18];
	add.s32 	%r5485, %r5481, %r5483;
	add.s32 	%r5486, %r5485, %r5484;
	setp.gt.u32 	%p3892, %r5486, 9999;
	add.s32 	%r5487, %r5486, 55536;
	selp.u32 	%r5488, 1, 0, %p3892;
	selp.b32 	%r5489, %r5487, %r5486, %p3892;
	cvt.u16.u32 	%rs11844, %r5489;
	st.local.u16 	[%rd16+18], %rs11844;
	cvt.u32.u16 	%r5490, %rs11771;
	ld.local.u16 	%r5491, [%rd17+16];
	add.s32 	%r5492, %r5488, %r5490;
	add.s32 	%r5493, %r5492, %r5491;
	setp.gt.u32 	%p3893, %r5493, 9999;
	add.s32 	%r5494, %r5493, 55536;
	selp.u32 	%r5495, 1, 0, %p3893;
	selp.b32 	%r5496, %r5494, %r5493, %p3893;
	cvt.u16.u32 	%rs11845, %r5496;
	st.local.u16 	[%rd16+16], %rs11845;
	cvt.u32.u16 	%r5497, %rs11772;
	ld.local.u16 	%r5498, [%rd17+14];
	add.s32 	%r5499, %r5495, %r5497;
	add.s32 	%r5500, %r5499, %r5498;
	setp.gt.u32 	%p3894, %r5500, 9999;
	add.s32 	%r5501, %r5500, 55536;
	selp.u32 	%r5502, 1, 0, %p3894;
	selp.b32 	%r5503, %r5501, %r5500, %p3894;
	cvt.u16.u32 	%rs11846, %r5503;
	st.local.u16 	[%rd16+14], %rs11846;
	cvt.u32.u16 	%r5504, %rs11773;
	ld.local.u16 	%r5505, [%rd17+12];
	add.s32 	%r5506, %r5502, %r5504;
	add.s32 	%r5507, %r5506, %r5505;
	setp.gt.u32 	%p3895, %r5507, 9999;
	add.s32 	%r5508, %r5507, 55536;
	selp.u32 	%r5509, 1, 0, %p3895;
	selp.b32 	%r5510, %r5508, %r5507, %p3895;
	cvt.u16.u32 	%rs11847, %r5510;
	st.local.u16 	[%rd16+12], %rs11847;
	cvt.u32.u16 	%r5511, %rs11774;
	ld.local.u16 	%r5512, [%rd17+10];
	add.s32 	%r5513, %r5509, %r5511;
	add.s32 	%r5514, %r5513, %r5512;
	setp.gt.u32 	%p3896, %r5514, 9999;
	add.s32 	%r5515, %r5514, 55536;
	selp.u32 	%r5516, 1, 0, %p3896;
	selp.b32 	%r5517, %r5515, %r5514, %p3896;
	cvt.u16.u32 	%rs11848, %r5517;
	st.local.u16 	[%rd16+10], %rs11848;
	cvt.u32.u16 	%r5518, %rs11775;
	ld.local.u16 	%r5519, [%rd17+8];
	add.s32 	%r5520, %r5516, %r5518;
	add.s32 	%r5521, %r5520, %r5519;
	setp.gt.u32 	%p3897, %r5521, 9999;
	add.s32 	%r5522, %r5521, 55536;
	selp.u32 	%r5523, 1, 0, %p3897;
	selp.b32 	%r5524, %r5522, %r5521, %p3897;
	cvt.u16.u32 	%rs11849, %r5524;
	st.local.u16 	[%rd16+8], %rs11849;
	cvt.u32.u16 	%r5525, %rs11776;
	ld.local.u16 	%r5526, [%rd17+6];
	add.s32 	%r5527, %r5523, %r5525;
	add.s32 	%r5528, %r5527, %r5526;
	setp.gt.u32 	%p3898, %r5528, 9999;
	add.s32 	%r5529, %r5528, 55536;
	selp.u32 	%r5530, 1, 0, %p3898;
	selp.b32 	%r5531, %r5529, %r5528, %p3898;
	cvt.u16.u32 	%rs11850, %r5531;
	st.local.u16 	[%rd16+6], %rs11850;
	cvt.u32.u16 	%r5532, %rs11777;
	ld.local.u16 	%r5533, [%rd17+4];
	add.s32 	%r5534, %r5530, %r5532;
	add.s32 	%r5535, %r5534, %r5533;
	setp.gt.u32 	%p3899, %r5535, 9999;
	add.s32 	%r5536, %r5535, 55536;
	selp.u32 	%r5537, 1, 0, %p3899;
	selp.b32 	%r5538, %r5536, %r5535, %p3899;
	cvt.u16.u32 	%rs11851, %r5538;
	st.local.u16 	[%rd16+4], %rs11851;
	cvt.u32.u16 	%r5539, %rs11778;
	cvt.u32.u16 	%r5540, %rs8321;
	add.s32 	%r5541, %r5537, %r5539;
	add.s32 	%r5542, %r5541, %r5540;
	setp.gt.u32 	%p3900, %r5542, 9999;
	add.s32 	%r5543, %r5542, 55536;
	selp.b32 	%r5544, %r5543, %r5542, %p3900;
	cvt.u16.u32 	%rs11852, %r5544;
	st.local.u16 	[%rd16+2], %rs11852;
$L__BB0_1825:
	add.s32 	%r12858, %r12858, -1;
	setp.gt.s32 	%p3901, %r12858, %r552;
	mov.u16 	%rs11730, %rs11804;
	mov.u16 	%rs11731, %rs11805;
	mov.u16 	%rs11732, %rs11806;
	mov.u16 	%rs11733, %rs11807;
	mov.u16 	%rs11734, %rs11808;
	mov.u16 	%rs11735, %rs11809;
	mov.u16 	%rs11736, %rs11810;
	mov.u16 	%rs11737, %rs11811;
	mov.u16 	%rs11738, %rs11812;
	mov.u16 	%rs11739, %rs11813;
	mov.u16 	%rs11740, %rs11814;
	mov.u16 	%rs11741, %rs11815;
	mov.u16 	%rs11742, %rs11816;
	mov.u16 	%rs11743, %rs11817;
	mov.u16 	%rs11744, %rs11818;
	mov.u16 	%rs11745, %rs11819;
	mov.u16 	%rs11746, %rs11820;
	mov.u16 	%rs11747, %rs11821;
	mov.u16 	%rs11748, %rs11822;
	mov.u16 	%rs11749, %rs11823;
	mov.u16 	%rs11750, %rs11824;
	mov.u16 	%rs11751, %rs11825;
	mov.u16 	%rs11752, %rs11826;
	mov.u16 	%rs11753, %rs11827;
	mov.u16 	%rs11754, %rs11828;
	mov.u16 	%rs11755, %rs11829;
	mov.u16 	%rs11756, %rs11830;
	mov.u16 	%rs11757, %rs11831;
	mov.u16 	%rs11758, %rs11832;
	mov.u16 	%rs11759, %rs11833;
	mov.u16 	%rs11760, %rs11834;
	mov.u16 	%rs11761, %rs11835;
	mov.u16 	%rs11762, %rs11836;
	mov.u16 	%rs11763, %rs11837;
	mov.u16 	%rs11764, %rs11838;
	mov.u16 	%rs11765, %rs11839;
	mov.u16 	%rs11766, %rs11840;
	mov.u16 	%rs11767, %rs11841;
	mov.u16 	%rs11768, %rs11842;
	mov.u16 	%rs11769, %rs11843;
	mov.u16 	%rs11770, %rs11844;
	mov.u16 	%rs11771, %rs11845;
	mov.u16 	%rs11772, %rs11846;
	mov.u16 	%rs11773, %rs11847;
	mov.u16 	%rs11774, %rs11848;
	mov.u16 	%rs11775, %rs11849;
	mov.u16 	%rs11776, %rs11850;
	mov.u16 	%rs11777, %rs11851;
	mov.u16 	%rs11778, %rs11852;
	mov.u16 	%rs11779, %rs11803;
	@%p3901 bra 	$L__BB0_1683;
	setp.eq.s16 	%p3902, %rs1313, 0;
	setp.eq.s16 	%p3903, %rs1314, 0;
	xor.pred  	%p3904, %p3902, %p3903;
	not.pred 	%p10212, %p3904;
	selp.u16 	%rs8423, 1, 0, %p10212;
	st.local.u8 	[%rd16], %rs8423;
	bra.uni 	$L__BB0_2050;
$L__BB0_1827:
	setp.ne.s16 	%p3133, %rs11729, %rs11728;
	mov.u64 	%rd4282, %rd274;
	mov.u64 	%rd4283, %rd272;
	@%p3133 bra 	$L__BB0_1852;
	setp.ne.s16 	%p3134, %rs11727, %rs11726;
	mov.u64 	%rd4282, %rd276;
	mov.u64 	%rd4283, %rd275;
	@%p3134 bra 	$L__BB0_1852;
	setp.ne.s16 	%p3135, %rs11725, %rs11724;
	mov.u64 	%rd4282, %rd273;
	mov.u64 	%rd4283, %rd271;
	@%p3135 bra 	$L__BB0_1852;
	setp.ne.s16 	%p3136, %rs11723, %rs11722;
	mov.u64 	%rd4282, %rd270;
	mov.u64 	%rd4283, %rd268;
	@%p3136 bra 	$L__BB0_1852;
	setp.ne.s16 	%p3137, %rs11721, %rs11720;
	mov.u64 	%rd4282, %rd269;
	mov.u64 	%rd4283, %rd267;
	@%p3137 bra 	$L__BB0_1852;
	setp.ne.s16 	%p3138, %rs11719, %rs11718;
	mov.u64 	%rd4282, %rd266;
	mov.u64 	%rd4283, %rd264;
	@%p3138 bra 	$L__BB0_1852;
	setp.ne.s16 	%p3139, %rs11717, %rs11716;
	mov.u64 	%rd4282, %rd265;
	mov.u64 	%rd4283, %rd263;
	@%p3139 bra 	$L__BB0_1852;
	setp.ne.s16 	%p3140, %rs11715, %rs11714;
	mov.u64 	%rd4282, %rd262;
	mov.u64 	%rd4283, %rd260;
	@%p3140 bra 	$L__BB0_1852;
	setp.ne.s16 	%p3141, %rs11713, %rs11712;
	mov.u64 	%rd4282, %rd261;
	mov.u64 	%rd4283, %rd259;
	@%p3141 bra 	$L__BB0_1852;
	setp.ne.s16 	%p3142, %rs11711, %rs11710;
	mov.u64 	%rd4282, %rd256;
	mov.u64 	%rd4283, %rd257;
	@%p3142 bra 	$L__BB0_1852;
	setp.ne.s16 	%p3143, %rs11709, %rs11708;
	mov.u64 	%rd4282, %rd258;
	mov.u64 	%rd4283, %rd255;
	@%p3143 bra 	$L__BB0_1852;
	setp.ne.s16 	%p3144, %rs11707, %rs11706;
	mov.u64 	%rd4282, %rd254;
	mov.u64 	%rd4283, %rd252;
	@%p3144 bra 	$L__BB0_1852;
	setp.ne.s16 	%p3145, %rs11705, %rs11704;
	mov.u64 	%rd4282, %rd253;
	mov.u64 	%rd4283, %rd251;
	@%p3145 bra 	$L__BB0_1852;
	setp.ne.s16 	%p3146, %rs11703, %rs11702;
	mov.u64 	%rd4282, %rd250;
	mov.u64 	%rd4283, %rd248;
	@%p3146 bra 	$L__BB0_1852;
	setp.ne.s16 	%p3147, %rs11701, %rs11700;
	mov.u64 	%rd4282, %rd249;
	mov.u64 	%rd4283, %rd247;
	@%p3147 bra 	$L__BB0_1852;
	setp.ne.s16 	%p3148, %rs11699, %rs11698;
	mov.u64 	%rd4282, %rd246;
	mov.u64 	%rd4283, %rd244;
	@%p3148 bra 	$L__BB0_1852;
	setp.ne.s16 	%p3149, %rs11697, %rs11696;
	mov.u64 	%rd4282, %rd245;
	mov.u64 	%rd4283, %rd112;
	@%p3149 bra 	$L__BB0_1852;
	setp.ne.s16 	%p3150, %rs11695, %rs11694;
	mov.u64 	%rd4282, %rd113;
	mov.u64 	%rd4283, %rd242;
	@%p3150 bra 	$L__BB0_1852;
	setp.ne.s16 	%p3151, %rs11693, %rs11692;
	mov.u64 	%rd4282, %rd243;
	mov.u64 	%rd4283, %rd288;
	@%p3151 bra 	$L__BB0_1852;
	setp.ne.s16 	%p3152, %rs11691, %rs11690;
	mov.u64 	%rd4282, %rd287;
	mov.u64 	%rd4283, %rd286;
	@%p3152 bra 	$L__BB0_1852;
	setp.ne.s16 	%p3153, %rs11689, %rs11688;
	mov.u64 	%rd4282, %rd285;
	mov.u64 	%rd4283, %rd284;
	@%p3153 bra 	$L__BB0_1852;
	setp.ne.s16 	%p3154, %rs11687, %rs11686;
	mov.u64 	%rd4282, %rd282;
	mov.u64 	%rd4283, %rd280;
	@%p3154 bra 	$L__BB0_1852;
	setp.ne.s16 	%p3155, %rs11685, %rs11684;
	mov.u64 	%rd4282, %rd281;
	mov.u64 	%rd4283, %rd279;
	@%p3155 bra 	$L__BB0_1852;
	setp.eq.s16 	%p3157, %rs1316, %rs1315;
	mov.pred 	%p10161, -1;
	mov.u64 	%rd4282, %rd277;
	mov.u64 	%rd4283, %rd278;
	@%p3157 bra 	$L__BB0_1853;
	bra.uni 	$L__BB0_1852;
$L__BB0_1851:
	add.s64 	%rd4283, %rd14, 2;
	add.s64 	%rd4282, %rd15, 2;
	setp.eq.s16 	%p3132, %rs1410, %rs1409;
	@%p3132 bra 	$L__BB0_1827;
$L__BB0_1852:
	ld.local.u16 	%rs8193, [%rd4282];
	ld.local.u16 	%rs8194, [%rd4283];
	setp.le.u16 	%p10161, %rs8193, %rs8194;
$L__BB0_1853:
	mov.b16 	%rs8195, 0;
	st.local.u16 	[%rd16+2], %rs8195;
	st.local.u16 	[%rd16+4], %rs8195;
	st.local.u16 	[%rd16+6], %rs8195;
	st.local.u16 	[%rd16+8], %rs8195;
	st.local.u16 	[%rd16+10], %rs8195;
	st.local.u16 	[%rd16+12], %rs8195;
	st.local.u16 	[%rd16+14], %rs8195;
	st.local.u16 	[%rd16+16], %rs8195;
	st.local.u16 	[%rd16+18], %rs8195;
	st.local.u16 	[%rd16+20], %rs8195;
	st.local.u16 	[%rd16+22], %rs8195;
	st.local.u16 	[%rd16+24], %rs8195;
	st.local.u16 	[%rd16+26], %rs8195;
	st.local.u16 	[%rd16+28], %rs8195;
	st.local.u16 	[%rd16+30], %rs8195;
	st.local.u16 	[%rd16+32], %rs8195;
	st.local.u16 	[%rd16+34], %rs8195;
	st.local.u16 	[%rd16+36], %rs8195;
	st.local.u16 	[%rd16+38], %rs8195;
	st.local.u16 	[%rd16+40], %rs8195;
	st.local.u16 	[%rd16+42], %rs8195;
	st.local.u16 	[%rd16+44], %rs8195;
	st.local.u16 	[%rd16+46], %rs8195;
	st.local.u16 	[%rd16+48], %rs8195;
	st.local.u16 	[%rd16+50], %rs8195;
	st.local.u16 	[%rd16+52], %rs8195;
	st.local.u16 	[%rd16+54], %rs8195;
	st.local.u16 	[%rd16+56], %rs8195;
	st.local.u16 	[%rd16+58], %rs8195;
	st.local.u16 	[%rd16+60], %rs8195;
	st.local.u16 	[%rd16+62], %rs8195;
	st.local.u16 	[%rd16+64], %rs8195;
	st.local.u16 	[%rd16+66], %rs8195;
	st.local.u16 	[%rd16+68], %rs8195;
	st.local.u16 	[%rd16+70], %rs8195;
	st.local.u16 	[%rd16+72], %rs8195;
	st.local.u16 	[%rd16+74], %rs8195;
	st.local.u16 	[%rd16+76], %rs8195;
	st.local.u16 	[%rd16+78], %rs8195;
	st.local.u16 	[%rd16+80], %rs8195;
	st.local.u16 	[%rd16+82], %rs8195;
	st.local.u16 	[%rd16+84], %rs8195;
	st.local.u16 	[%rd16+86], %rs8195;
	st.local.u16 	[%rd16+88], %rs8195;
	st.local.u16 	[%rd16+90], %rs8195;
	st.local.u16 	[%rd16+92], %rs8195;
	st.local.u16 	[%rd16+94], %rs8195;
	st.local.u16 	[%rd16+96], %rs8195;
	st.local.u16 	[%rd16+98], %rs8195;
	st.local.u16 	[%rd16+100], %rs8195;
	setp.ne.s16 	%p3159, %rs1410, 0;
	mov.b32 	%r12872, -1;
	mov.pred 	%p10162, 0;
	@%p3159 bra 	$L__BB0_1878;
	setp.ne.s16 	%p3161, %rs11729, 0;
	mov.b32 	%r12872, 0;
	@%p3161 bra 	$L__BB0_1878;
	setp.ne.s16 	%p3163, %rs11727, 0;
	mov.b32 	%r12872, 1;
	@%p3163 bra 	$L__BB0_1878;
	setp.ne.s16 	%p3165, %rs11725, 0;
	mov.b32 	%r12872, 2;
	@%p3165 bra 	$L__BB0_1878;
	setp.ne.s16 	%p3167, %rs11723, 0;
	mov.b32 	%r12872, 3;
	@%p3167 bra 	$L__BB0_1878;
	setp.ne.s16 	%p3169, %rs11721, 0;
	mov.b32 	%r12872, 4;
	@%p3169 bra 	$L__BB0_1878;
	setp.ne.s16 	%p3171, %rs11719, 0;
	mov.b32 	%r12872, 5;
	@%p3171 bra 	$L__BB0_1878;
	setp.ne.s16 	%p3173, %rs11717, 0;
	mov.b32 	%r12872, 6;
	@%p3173 bra 	$L__BB0_1878;
	setp.ne.s16 	%p3175, %rs11715, 0;
	mov.b32 	%r12872, 7;
	@%p3175 bra 	$L__BB0_1878;
	setp.ne.s16 	%p3177, %rs11713, 0;
	mov.b32 	%r12872, 8;
	@%p3177 bra 	$L__BB0_1878;
	setp.ne.s16 	%p3179, %rs11711, 0;
	mov.b32 	%r12872, 9;
	@%p3179 bra 	$L__BB0_1878;
	setp.ne.s16 	%p3181, %rs11709, 0;
	mov.b32 	%r12872, 10;
	@%p3181 bra 	$L__BB0_1878;
	setp.ne.s16 	%p3183, %rs11707, 0;
	mov.b32 	%r12872, 11;
	@%p3183 bra 	$L__BB0_1878;
	setp.ne.s16 	%p3185, %rs11705, 0;
	mov.b32 	%r12872, 12;
	@%p3185 bra 	$L__BB0_1878;
	setp.ne.s16 	%p3187, %rs11703, 0;
	mov.b32 	%r12872, 13;
	@%p3187 bra 	$L__BB0_1878;
	setp.ne.s16 	%p3189, %rs11701, 0;
	mov.b32 	%r12872, 14;
	@%p3189 bra 	$L__BB0_1878;
	setp.ne.s16 	%p3191, %rs11699, 0;
	mov.b32 	%r12872, 15;
	@%p3191 bra 	$L__BB0_1878;
	setp.ne.s16 	%p3193, %rs11697, 0;
	mov.b32 	%r12872, 16;
	@%p3193 bra 	$L__BB0_1878;
	setp.ne.s16 	%p3195, %rs11695, 0;
	mov.b32 	%r12872, 17;
	@%p3195 bra 	$L__BB0_1878;
	setp.ne.s16 	%p3197, %rs11693, 0;
	mov.b32 	%r12872, 18;
	@%p3197 bra 	$L__BB0_1878;
	setp.ne.s16 	%p3199, %rs11691, 0;
	mov.b32 	%r12872, 19;
	@%p3199 bra 	$L__BB0_1878;
	setp.ne.s16 	%p3201, %rs11689, 0;
	mov.b32 	%r12872, 20;
	@%p3201 bra 	$L__BB0_1878;
	setp.ne.s16 	%p3203, %rs11687, 0;
	mov.b32 	%r12872, 21;
	@%p3203 bra 	$L__BB0_1878;
	setp.ne.s16 	%p3205, %rs11685, 0;
	mov.b32 	%r12872, 22;
	@%p3205 bra 	$L__BB0_1878;
	setp.eq.s16 	%p10162, %rs1316, 0;
	selp.b32 	%r12872, -2, 23, %p10162;
$L__BB0_1878:
	setp.ne.s16 	%p3207, %rs1409, 0;
	mov.b32 	%r12873, -1;
	mov.pred 	%p10163, 0;
	@%p3207 bra 	$L__BB0_1903;
	setp.ne.s16 	%p3209, %rs11728, 0;
	mov.b32 	%r12873, 0;
	@%p3209 bra 	$L__BB0_1903;
	setp.ne.s16 	%p3211, %rs11726, 0;
	mov.b32 	%r12873, 1;
	@%p3211 bra 	$L__BB0_1903;
	setp.ne.s16 	%p3213, %rs11724, 0;
	mov.b32 	%r12873, 2;
	@%p3213 bra 	$L__BB0_1903;
	setp.ne.s16 	%p3215, %rs11722, 0;
	mov.b32 	%r12873, 3;
	@%p3215 bra 	$L__BB0_1903;
	setp.ne.s16 	%p3217, %rs11720, 0;
	mov.b32 	%r12873, 4;
	@%p3217 bra 	$L__BB0_1903;
	setp.ne.s16 	%p3219, %rs11718, 0;
	mov.b32 	%r12873, 5;
	@%p3219 bra 	$L__BB0_1903;
	setp.ne.s16 	%p3221, %rs11716, 0;
	mov.b32 	%r12873, 6;
	@%p3221 bra 	$L__BB0_1903;
	setp.ne.s16 	%p3223, %rs11714, 0;
	mov.b32 	%r12873, 7;
	@%p3223 bra 	$L__BB0_1903;
	setp.ne.s16 	%p3225, %rs11712, 0;
	mov.b32 	%r12873, 8;
	@%p3225 bra 	$L__BB0_1903;
	setp.ne.s16 	%p3227, %rs11710, 0;
	mov.b32 	%r12873, 9;
	@%p3227 bra 	$L__BB0_1903;
	setp.ne.s16 	%p3229, %rs11708, 0;
	mov.b32 	%r12873, 10;
	@%p3229 bra 	$L__BB0_1903;
	setp.ne.s16 	%p3231, %rs11706, 0;
	mov.b32 	%r12873, 11;
	@%p3231 bra 	$L__BB0_1903;
	setp.ne.s16 	%p3233, %rs11704, 0;
	mov.b32 	%r12873, 12;
	@%p3233 bra 	$L__BB0_1903;
	setp.ne.s16 	%p3235, %rs11702, 0;
	mov.b32 	%r12873, 13;
	@%p3235 bra 	$L__BB0_1903;
	setp.ne.s16 	%p3237, %rs11700, 0;
	mov.b32 	%r12873, 14;
	@%p3237 bra 	$L__BB0_1903;
	setp.ne.s16 	%p3239, %rs11698, 0;
	mov.b32 	%r12873, 15;
	@%p3239 bra 	$L__BB0_1903;
	setp.ne.s16 	%p3241, %rs11696, 0;
	mov.b32 	%r12873, 16;
	@%p3241 bra 	$L__BB0_1903;
	setp.ne.s16 	%p3243, %rs11694, 0;
	mov.b32 	%r12873, 17;
	@%p3243 bra 	$L__BB0_1903;
	setp.ne.s16 	%p3245, %rs11692, 0;
	mov.b32 	%r12873, 18;
	@%p3245 bra 	$L__BB0_1903;
	setp.ne.s16 	%p3247, %rs11690, 0;
	mov.b32 	%r12873, 19;
	@%p3247 bra 	$L__BB0_1903;
	setp.ne.s16 	%p3249, %rs11688, 0;
	mov.b32 	%r12873, 20;
	@%p3249 bra 	$L__BB0_1903;
	setp.ne.s16 	%p3251, %rs11686, 0;
	mov.b32 	%r12873, 21;
	@%p3251 bra 	$L__BB0_1903;
	setp.ne.s16 	%p3253, %rs11684, 0;
	mov.b32 	%r12873, 22;
	@%p3253 bra 	$L__BB0_1903;
	setp.eq.s16 	%p10163, %rs1315, 0;
	selp.b32 	%r12873, -2, 23, %p10163;
$L__BB0_1903:
	or.pred  	%p3254, %p10162, %p10163;
	not.pred 	%p3255, %p3254;
	@%p3255 bra 	$L__BB0_1905;
	mov.b16 	%rs8308, 1;
	st.local.u8 	[%rd16], %rs8308;
	mov.pred 	%p10212, -1;
	bra.uni 	$L__BB0_2050;
$L__BB0_1905:
	selp.b32 	%r595, %r12873, %r12872, %p10161;
	selp.b32 	%r596, %r12872, %r12873, %p10161;
	sub.s32 	%r4722, 24, %r595;
	and.b32  	%r597, %r4722, 3;
	add.s32 	%r598, %r595, -21;
	and.b32  	%r599, %r4722, -4;
	mov.b32 	%r12874, 24;
	mov.b16 	%rs11853, 0;
	mov.u16 	%rs11854, %rs11853;
	mov.u16 	%rs11855, %rs11853;
	mov.u16 	%rs11856, %rs11853;
	mov.u16 	%rs11857, %rs11853;
	mov.u16 	%rs11858, %rs11853;
	mov.u16 	%rs11859, %rs11853;
	mov.u16 	%rs11860, %rs11853;
	mov.u16 	%rs11861, %rs11853;
	mov.u16 	%rs11862, %rs11853;
	mov.u16 	%rs11863, %rs11853;
	mov.u16 	%rs11864, %rs11853;
	mov.u16 	%rs11865, %rs11853;
	mov.u16 	%rs11866, %rs11853;
	mov.u16 	%rs11867, %rs11853;
	mov.u16 	%rs11868, %rs11853;
	mov.u16 	%rs11869, %rs11853;
	mov.u16 	%rs11870, %rs11853;
	mov.u16 	%rs11871, %rs11853;
	mov.u16 	%rs11872, %rs11853;
	mov.u16 	%rs11873, %rs11853;
	mov.u16 	%rs11874, %rs11853;
	mov.u16 	%rs11875, %rs11853;
	mov.u16 	%rs11876, %rs11853;
	mov.u16 	%rs11877, %rs11853;
	mov.u16 	%rs11878, %rs11853;
	mov.u16 	%rs11879, %rs11853;
	mov.u16 	%rs11880, %rs11853;
	mov.u16 	%rs11881, %rs11853;
	mov.u16 	%rs11882, %rs11853;
	mov.u16 	%rs11883, %rs11853;
	mov.u16 	%rs11884, %rs11853;
	mov.u16 	%rs11885, %rs11853;
	mov.u16 	%rs11886, %rs11853;
	mov.u16 	%rs11887, %rs11853;
	mov.u16 	%rs11888, %rs11853;
	mov.u16 	%rs11889, %rs11853;
	mov.u16 	%rs11890, %rs11853;
	mov.u16 	%rs11891, %rs11853;
	mov.u16 	%rs11892, %rs11853;
	mov.u16 	%rs11893, %rs11853;
	mov.u16 	%rs11894, %rs11853;
	mov.u16 	%rs11895, %rs11853;
	mov.u16 	%rs11896, %rs11853;
	mov.u16 	%rs11897, %rs11853;
	mov.u16 	%rs11898, %rs11853;
	mov.u16 	%rs11899, %rs11853;
	mov.u16 	%rs11900, %rs11853;
	mov.u16 	%rs11901, %rs11853;
	mov.u16 	%rs11902, %rs11853;
	mov.u16 	%rs11904, %rs11853;
$L__BB0_1906:
	setp.lt.u32 	%p3256, %r598, 3;
	mov.b16 	%rs8198, 0;
	st.local.u16 	[%rd17+2], %rs8198;
	st.local.u16 	[%rd17+4], %rs8198;
	st.local.u16 	[%rd17+6], %rs8198;
	st.local.u16 	[%rd17+8], %rs8198;
	st.local.u16 	[%rd17+10], %rs8198;
	st.local.u16 	[%rd17+12], %rs8198;
	st.local.u16 	[%rd17+14], %rs8198;
	st.local.u16 	[%rd17+16], %rs8198;
	st.local.u16 	[%rd17+18], %rs8198;
	st.local.u16 	[%rd17+20], %rs8198;
	st.local.u16 	[%rd17+22], %rs8198;
	st.local.u16 	[%rd17+24], %rs8198;
	st.local.u16 	[%rd17+26], %rs8198;
	st.local.u16 	[%rd17+28], %rs8198;
	st.local.u16 	[%rd17+30], %rs8198;
	st.local.u16 	[%rd17+32], %rs8198;
	st.local.u16 	[%rd17+34], %rs8198;
	st.local.u16 	[%rd17+36], %rs8198;
	st.local.u16 	[%rd17+38], %rs8198;
	st.local.u16 	[%rd17+40], %rs8198;
	st.local.u16 	[%rd17+42], %rs8198;
	st.local.u16 	[%rd17+44], %rs8198;
	st.local.u16 	[%rd17+46], %rs8198;
	st.local.u16 	[%rd17+48], %rs8198;
	st.local.u16 	[%rd17+50], %rs8198;
	st.local.u16 	[%rd17+52], %rs8198;
	st.local.u16 	[%rd17+54], %rs8198;
	st.local.u16 	[%rd17+56], %rs8198;
	st.local.u16 	[%rd17+58], %rs8198;
	st.local.u16 	[%rd17+60], %rs8198;
	st.local.u16 	[%rd17+62], %rs8198;
	st.local.u16 	[%rd17+64], %rs8198;
	st.local.u16 	[%rd17+66], %rs8198;
	st.local.u16 	[%rd17+68], %rs8198;
	st.local.u16 	[%rd17+70], %rs8198;
	st.local.u16 	[%rd17+72], %rs8198;
	st.local.u16 	[%rd17+74], %rs8198;
	st.local.u16 	[%rd17+76], %rs8198;
	st.local.u16 	[%rd17+78], %rs8198;
	st.local.u16 	[%rd17+80], %rs8198;
	st.local.u16 	[%rd17+82], %rs8198;
	st.local.u16 	[%rd17+84], %rs8198;
	st.local.u16 	[%rd17+86], %rs8198;
	st.local.u16 	[%rd17+88], %rs8198;
	st.local.u16 	[%rd17+90], %rs8198;
	st.local.u16 	[%rd17+92], %rs8198;
	st.local.u16 	[%rd17+94], %rs8198;
	st.local.u16 	[%rd17+96], %rs8198;
	st.local.u16 	[%rd17+98], %rs8198;
	st.local.u16 	[%rd17+100], %rs8198;
	mov.b16 	%rs8199, 1;
	st.local.u8 	[%rd17], %rs8199;
	mul.wide.s32 	%rd1670, %r12874, 2;
	add.s64 	%rd305, %rd14, %rd1670;
	add.s64 	%rd306, %rd15, %rd1670;
	add.s32 	%r601, %r12874, 1;
	mov.b32 	%r12884, 24;
	@%p3256 bra 	$L__BB0_1929;
	mov.b32 	%r12876, 0;
	mov.b32 	%r12884, 24;
$L__BB0_1908:
	mul.wide.s32 	%rd1671, %r12884, 2;
	add.s64 	%rd307, %rd14, %rd1671;
	add.s64 	%rd308, %rd15, %rd1671;
	@%p10161 bra 	$L__BB0_1910;
	ld.local.u16 	%rs11906, [%rd308+2];
	ld.local.u16 	%rs11905, [%rd305+2];
	bra.uni 	$L__BB0_1911;
$L__BB0_1910:
	ld.local.u16 	%rs11906, [%rd306+2];
	ld.local.u16 	%rs11905, [%rd307+2];
$L__BB0_1911:
	mul.wide.u16 	%r4727, %rs11906, %rs11905;
	cvt.u32.u16 	%r4728, %rs11904;
	add.s32 	%r12878, %r4727, %r4728;
	setp.lt.u32 	%p3257, %r12878, 10000;
	mov.b32 	%r12877, 0;
	@%p3257 bra 	$L__BB0_1913;
	mul.hi.u32 	%r4729, %r12878, -776530087;
	shr.u32 	%r4730, %r4729, 13;
	and.b32  	%r12877, %r4730, 65535;
	mad.lo.s32 	%r12878, %r12877, -10000, %r12878;
$L__BB0_1913:
	add.s32 	%r4731, %r601, %r12884;
	mul.wide.s32 	%rd1672, %r4731, 2;
	add.s64 	%rd309, %rd17, %rd1672;
	st.local.u16 	[%rd309+2], %r12878;
	@%p10161 bra 	$L__BB0_1915;
	ld.local.u16 	%rs11908, [%rd308];
	ld.local.u16 	%rs11907, [%rd305+2];
	bra.uni 	$L__BB0_1916;
$L__BB0_1915:
	ld.local.u16 	%rs11908, [%rd306+2];
	ld.local.u16 	%rs11907, [%rd307];
$L__BB0_1916:
	mul.wide.u16 	%r4733, %rs11908, %rs11907;
	add.s32 	%r12880, %r4733, %r12877;
	setp.lt.u32 	%p3258, %r12880, 10000;
	mov.b32 	%r12879, 0;
	@%p3258 bra 	$L__BB0_1918;
	mul.hi.u32 	%r4734, %r12880, -776530087;
	shr.u32 	%r4735, %r4734, 13;
	and.b32  	%r12879, %r4735, 65535;
	mad.lo.s32 	%r12880, %r12879, -10000, %r12880;
$L__BB0_1918:
	st.local.u16 	[%rd309], %r12880;
	@%p10161 bra 	$L__BB0_1920;
	ld.local.u16 	%rs11910, [%rd308+-2];
	ld.local.u16 	%rs11909, [%rd305+2];
	bra.uni 	$L__BB0_1921;
$L__BB0_1920:
	ld.local.u16 	%rs11910, [%rd306+2];
	ld.local.u16 	%rs11909, [%rd307+-2];
$L__BB0_1921:
	mul.wide.u16 	%r4737, %rs11910, %rs11909;
	add.s32 	%r12882, %r4737, %r12879;
	setp.lt.u32 	%p3259, %r12882, 10000;
	mov.b32 	%r12881, 0;
	@%p3259 bra 	$L__BB0_1923;
	mul.hi.u32 	%r4738, %r12882, -776530087;
	shr.u32 	%r4739, %r4738, 13;
	and.b32  	%r12881, %r4739, 65535;
	mad.lo.s32 	%r12882, %r12881, -10000, %r12882;
$L__BB0_1923:
	st.local.u16 	[%rd309+-2], %r12882;
	@%p10161 bra 	$L__BB0_1925;
	ld.local.u16 	%rs11912, [%rd308+-4];
	ld.local.u16 	%rs11911, [%rd305+2];
	bra.uni 	$L__BB0_1926;
$L__BB0_1925:
	ld.local.u16 	%rs11912, [%rd306+2];
	ld.local.u16 	%rs11911, [%rd307+-4];
$L__BB0_1926:
	mul.wide.u16 	%r4740, %rs11912, %rs11911;
	add.s32 	%r12883, %r4740, %r12881;
	setp.lt.u32 	%p3260, %r12883, 10000;
	mov.b16 	%rs11904, 0;
	@%p3260 bra 	$L__BB0_1928;
	mul.hi.u32 	%r4741, %r12883, -776530087;
	shr.u32 	%r4742, %r4741, 13;
	cvt.u16.u32 	%rs11904, %r4742;
	and.b32  	%r4743, %r4742, 65535;
	mad.lo.s32 	%r12883, %r4743, -10000, %r12883;
$L__BB0_1928:
	st.local.u16 	[%rd309+-4], %r12883;
	add.s32 	%r12884, %r12884, -4;
	add.s32 	%r12876, %r12876, 4;
	setp.ne.s32 	%p3261, %r12876, %r599;
	@%p3261 bra 	$L__BB0_1908;
$L__BB0_1929:
	setp.eq.s32 	%p3262, %r597, 0;
	@%p3262 bra 	$L__BB0_1948;
	mul.wide.s32 	%rd1673, %r12884, 2;
	add.s64 	%rd310, %rd14, %rd1673;
	add.s64 	%rd311, %rd15, %rd1673;
	@%p10161 bra 	$L__BB0_1932;
	ld.local.u16 	%rs11917, [%rd311+2];
	ld.local.u16 	%rs11916, [%rd305+2];
	bra.uni 	$L__BB0_1933;
$L__BB0_1932:
	ld.local.u16 	%rs11917, [%rd306+2];
	ld.local.u16 	%rs11916, [%rd310+2];
$L__BB0_1933:
	mul.wide.u16 	%r4744, %rs11917, %rs11916;
	cvt.u32.u16 	%r4745, %rs11904;
	add.s32 	%r12885, %r4744, %r4745;
	setp.lt.u32 	%p3263, %r12885, 10000;
	mov.b16 	%rs11904, 0;
	@%p3263 bra 	$L__BB0_1935;
	mul.hi.u32 	%r4746, %r12885, -776530087;
	shr.u32 	%r4747, %r4746, 13;
	cvt.u16.u32 	%rs11904, %r4747;
	and.b32  	%r4748, %r4747, 65535;
	mad.lo.s32 	%r12885, %r4748, -10000, %r12885;
$L__BB0_1935:
	setp.eq.s32 	%p3264, %r597, 1;
	add.s32 	%r4749, %r601, %r12884;
	mul.wide.s32 	%rd1674, %r4749, 2;
	add.s64 	%rd312, %rd17, %rd1674;
	st.local.u16 	[%rd312+2], %r12885;
	@%p3264 bra 	$L__BB0_1948;
	@%p10161 bra 	$L__BB0_1938;
	ld.local.u16 	%rs11920, [%rd311];
	ld.local.u16 	%rs11919, [%rd305+2];
	bra.uni 	$L__BB0_1939;
$L__BB0_1938:
	ld.local.u16 	%rs11920, [%rd306+2];
	ld.local.u16 	%rs11919, [%rd310];
$L__BB0_1939:
	mul.wide.u16 	%r4750, %rs11920, %rs11919;
	cvt.u32.u16 	%r4751, %rs11904;
	add.s32 	%r12886, %r4750, %r4751;
	setp.lt.u32 	%p3265, %r12886, 10000;
	mov.b16 	%rs11904, 0;
	@%p3265 bra 	$L__BB0_1941;
	mul.hi.u32 	%r4752, %r12886, -776530087;
	shr.u32 	%r4753, %r4752, 13;
	cvt.u16.u32 	%rs11904, %r4753;
	and.b32  	%r4754, %r4753, 65535;
	mad.lo.s32 	%r12886, %r4754, -10000, %r12886;
$L__BB0_1941:
	setp.eq.s32 	%p3266, %r597, 2;
	st.local.u16 	[%rd312], %r12886;
	@%p3266 bra 	$L__BB0_1948;
	@%p10161 bra 	$L__BB0_1944;
	ld.local.u16 	%rs11923, [%rd311+-2];
	ld.local.u16 	%rs11922, [%rd305+2];
	bra.uni 	$L__BB0_1945;
$L__BB0_1944:
	ld.local.u16 	%rs11923, [%rd306+2];
	ld.local.u16 	%rs11922, [%rd310+-2];
$L__BB0_1945:
	mul.wide.u16 	%r4755, %rs11923, %rs11922;
	cvt.u32.u16 	%r4756, %rs11904;
	add.s32 	%r12887, %r4755, %r4756;
	setp.lt.u32 	%p3267, %r12887, 10000;
	mov.b16 	%rs11904, 0;
	@%p3267 bra 	$L__BB0_1947;
	mul.hi.u32 	%r4757, %r12887, -776530087;
	shr.u32 	%r4758, %r4757, 13;
	cvt.u16.u32 	%rs11904, %r4758;
	and.b32  	%r4759, %r4758, 65535;
	mad.lo.s32 	%r12887, %r4759, -10000, %r12887;
$L__BB0_1947:
	st.local.u16 	[%rd312+-2], %r12887;
$L__BB0_1948:
	setp.eq.s16 	%p3268, %rs11904, 0;
	@%p3268 bra 	$L__BB0_1950;
	add.s32 	%r4760, %r601, %r595;
	mul.wide.s32 	%rd1675, %r4760, 2;
	add.s64 	%rd1676, %rd17, %rd1675;
	st.local.u16 	[%rd1676+2], %rs11904;
$L__BB0_1950:
	mov.b16 	%rs8204, 0;
	st.local.u16 	[%rd16+2], %rs8204;
	ld.local.u16 	%rs8205, [%rd17+2];
	or.b16  	%rs8206, %rs11901, %rs8205;
	or.b16  	%rs8207, %rs8206, %rs11900;
	st.local.u16 	[%rd16+4], %rs8204;
	mov.pred 	%p10164, 0;
	setp.ne.s16 	%p3270, %rs8207, 0;
	@%p3270 bra 	$L__BB0_1952;
	ld.local.u16 	%rs8208, [%rd17+4];
	setp.eq.s16 	%p10164, %rs8208, 0;
$L__BB0_1952:
	mov.b16 	%rs8209, 0;
	st.local.u16 	[%rd16+6], %rs8209;
	setp.ne.s16 	%p3272, %rs11899, 0;
	not.pred 	%p3273, %p10164;
	mov.pred 	%p10165, 0;
	or.pred  	%p3274, %p3273, %p3272;
	@%p3274 bra 	$L__BB0_1954;
	ld.local.u16 	%rs8210, [%rd17+6];
	setp.eq.s16 	%p10165, %rs8210, 0;
$L__BB0_1954:
	mov.b16 	%rs8211, 0;
	st.local.u16 	[%rd16+8], %rs8211;
	setp.ne.s16 	%p3276, %rs11898, 0;
	not.pred 	%p3277, %p10165;
	mov.pred 	%p10166, 0;
	or.pred  	%p3278, %p3277, %p3276;
	@%p3278 bra 	$L__BB0_1956;
	ld.local.u16 	%rs8212, [%rd17+8];
	setp.eq.s16 	%p10166, %rs8212, 0;
$L__BB0_1956:
	mov.b16 	%rs8213, 0;
	st.local.u16 	[%rd16+10], %rs8213;
	setp.ne.s16 	%p3280, %rs11897, 0;
	not.pred 	%p3281, %p10166;
	mov.pred 	%p10167, 0;
	or.pred  	%p3282, %p3281, %p3280;
	@%p3282 bra 	$L__BB0_1958;
	ld.local.u16 	%rs8214, [%rd17+10];
	setp.eq.s16 	%p10167, %rs8214, 0;
$L__BB0_1958:
	mov.b16 	%rs8215, 0;
	st.local.u16 	[%rd16+12], %rs8215;
	setp.ne.s16 	%p3284, %rs11896, 0;
	not.pred 	%p3285, %p10167;
	mov.pred 	%p10168, 0;
	or.pred  	%p3286, %p3285, %p3284;
	@%p3286 bra 	$L__BB0_1960;
	ld.local.u16 	%rs8216, [%rd17+12];
	setp.eq.s16 	%p10168, %rs8216, 0;
$L__BB0_1960:
	mov.b16 	%rs8217, 0;
	st.local.u16 	[%rd16+14], %rs8217;
	setp.ne.s16 	%p3288, %rs11895, 0;
	not.pred 	%p3289, %p10168;
	mov.pred 	%p10169, 0;
	or.pred  	%p3290, %p3289, %p3288;
	@%p3290 bra 	$L__BB0_1962;
	ld.local.u16 	%rs8218, [%rd17+14];
	setp.eq.s16 	%p10169, %rs8218, 0;
$L__BB0_1962:
	mov.b16 	%rs8219, 0;
	st.local.u16 	[%rd16+16], %rs8219;
	setp.ne.s16 	%p3292, %rs11894, 0;
	not.pred 	%p3293, %p10169;
	mov.pred 	%p10170, 0;
	or.pred  	%p3294, %p3293, %p3292;
	@%p3294 bra 	$L__BB0_1964;
	ld.local.u16 	%rs8220, [%rd17+16];
	setp.eq.s16 	%p10170, %rs8220, 0;
$L__BB0_1964:
	mov.b16 	%rs8221, 0;
	st.local.u16 	[%rd16+18], %rs8221;
	setp.ne.s16 	%p3296, %rs11893, 0;
	not.pred 	%p3297, %p10170;
	mov.pred 	%p10171, 0;
	or.pred  	%p3298, %p3297, %p3296;
	@%p3298 bra 	$L__BB0_1966;
	ld.local.u16 	%rs8222, [%rd17+18];
	setp.eq.s16 	%p10171, %rs8222, 0;
$L__BB0_1966:
	mov.b16 	%rs8223, 0;
	st.local.u16 	[%rd16+20], %rs8223;
	setp.ne.s16 	%p3300, %rs11892, 0;
	not.pred 	%p3301, %p10171;
	mov.pred 	%p10172, 0;
	or.pred  	%p3302, %p3301, %p3300;
	@%p3302 bra 	$L__BB0_1968;
	ld.local.u16 	%rs8224, [%rd17+20];
	setp.eq.s16 	%p10172, %rs8224, 0;
$L__BB0_1968:
	mov.b16 	%rs8225, 0;
	st.local.u16 	[%rd16+22], %rs8225;
	setp.ne.s16 	%p3304, %rs11891, 0;
	not.pred 	%p3305, %p10172;
	mov.pred 	%p10173, 0;
	or.pred  	%p3306, %p3305, %p3304;
	@%p3306 bra 	$L__BB0_1970;
	ld.local.u16 	%rs8226, [%rd17+22];
	setp.eq.s16 	%p10173, %rs8226, 0;
$L__BB0_1970:
	mov.b16 	%rs8227, 0;
	st.local.u16 	[%rd16+24], %rs8227;
	setp.ne.s16 	%p3308, %rs11890, 0;
	not.pred 	%p3309, %p10173;
	mov.pred 	%p10174, 0;
	or.pred  	%p3310, %p3309, %p3308;
	@%p3310 bra 	$L__BB0_1972;
	ld.local.u16 	%rs8228, [%rd17+24];
	setp.eq.s16 	%p10174, %rs8228, 0;
$L__BB0_1972:
	mov.b16 	%rs8229, 0;
	st.local.u16 	[%rd16+26], %rs8229;
	setp.ne.s16 	%p3312, %rs11889, 0;
	not.pred 	%p3313, %p10174;
	mov.pred 	%p10175, 0;
	or.pred  	%p3314, %p3313, %p3312;
	@%p3314 bra 	$L__BB0_1974;
	ld.local.u16 	%rs8230, [%rd17+26];
	setp.eq.s16 	%p10175, %rs8230, 0;
$L__BB0_1974:
	mov.b16 	%rs8231, 0;
	st.local.u16 	[%rd16+28], %rs8231;
	setp.ne.s16 	%p3316, %rs11888, 0;
	not.pred 	%p3317, %p10175;
	mov.pred 	%p10176, 0;
	or.pred  	%p3318, %p3317, %p3316;
	@%p3318 bra 	$L__BB0_1976;
	ld.local.u16 	%rs8232, [%rd17+28];
	setp.eq.s16 	%p10176, %rs8232, 0;
$L__BB0_1976:
	mov.b16 	%rs8233, 0;
	st.local.u16 	[%rd16+30], %rs8233;
	setp.ne.s16 	%p3320, %rs11887, 0;
	not.pred 	%p3321, %p10176;
	mov.pred 	%p10177, 0;
	or.pred  	%p3322, %p3321, %p3320;
	@%p3322 bra 	$L__BB0_1978;
	ld.local.u16 	%rs8234, [%rd17+30];
	setp.eq.s16 	%p10177, %rs8234, 0;
$L__BB0_1978:
	mov.b16 	%rs8235, 0;
	st.local.u16 	[%rd16+32], %rs8235;
	setp.ne.s16 	%p3324, %rs11886, 0;
	not.pred 	%p3325, %p10177;
	mov.pred 	%p10178, 0;
	or.pred  	%p3326, %p3325, %p3324;
	@%p3326 bra 	$L__BB0_1980;
	ld.local.u16 	%rs8236, [%rd17+32];
	setp.eq.s16 	%p10178, %rs8236, 0;
$L__BB0_1980:
	mov.b16 	%rs8237, 0;
	st.local.u16 	[%rd16+34], %rs8237;
	setp.ne.s16 	%p3328, %rs11885, 0;
	not.pred 	%p3329, %p10178;
	mov.pred 	%p10179, 0;
	or.pred  	%p3330, %p3329, %p3328;
	@%p3330 bra 	$L__BB0_1982;
	ld.local.u16 	%rs8238, [%rd17+34];
	setp.eq.s16 	%p10179, %rs8238, 0;
$L__BB0_1982:
	mov.b16 	%rs8239, 0;
	st.local.u16 	[%rd16+36], %rs8239;
	setp.ne.s16 	%p3332, %rs11884, 0;
	not.pred 	%p3333, %p10179;
	mov.pred 	%p10180, 0;
	or.pred  	%p3334, %p3333, %p3332;
	@%p3334 bra 	$L__BB0_1984;
	ld.local.u16 	%rs8240, [%rd17+36];
	setp.eq.s16 	%p10180, %rs8240, 0;
$L__BB0_1984:
	mov.b16 	%rs8241, 0;
	st.local.u16 	[%rd16+38], %rs8241;
	setp.ne.s16 	%p3336, %rs11883, 0;
	not.pred 	%p3337, %p10180;
	mov.pred 	%p10181, 0;
	or.pred  	%p3338, %p3337, %p3336;
	@%p3338 bra 	$L__BB0_1986;
	ld.local.u16 	%rs8242, [%rd17+38];
	setp.eq.s16 	%p10181, %rs8242, 0;
$L__BB0_1986:
	mov.b16 	%rs8243, 0;
	st.local.u16 	[%rd16+40], %rs8243;
	setp.ne.s16 	%p3340, %rs11882, 0;
	not.pred 	%p3341, %p10181;
	mov.pred 	%p10182, 0;
	or.pred  	%p3342, %p3341, %p3340;
	@%p3342 bra 	$L__BB0_1988;
	ld.local.u16 	%rs8244, [%rd17+40];
	setp.eq.s16 	%p10182, %rs8244, 0;
$L__BB0_1988:
	mov.b16 	%rs8245, 0;
	st.local.u16 	[%rd16+42], %rs8245;
	setp.ne.s16 	%p3344, %rs11881, 0;
	not.pred 	%p3345, %p10182;
	mov.pred 	%p10183, 0;
	or.pred  	%p3346, %p3345, %p3344;
	@%p3346 bra 	$L__BB0_1990;
	ld.local.u16 	%rs8246, [%rd17+42];
	setp.eq.s16 	%p10183, %rs8246, 0;
$L__BB0_1990:
	mov.b16 	%rs8247, 0;
	st.local.u16 	[%rd16+44], %rs8247;
	setp.ne.s16 	%p3348, %rs11880, 0;
	not.pred 	%p3349, %p10183;
	mov.pred 	%p10184, 0;
	or.pred  	%p3350, %p3349, %p3348;
	@%p3350 bra 	$L__BB0_1992;
	ld.local.u16 	%rs8248, [%rd17+44];
	setp.eq.s16 	%p10184, %rs8248, 0;
$L__BB0_1992:
	mov.b16 	%rs8249, 0;
	st.local.u16 	[%rd16+46], %rs8249;
	setp.ne.s16 	%p3352, %rs11879, 0;
	not.pred 	%p3353, %p10184;
	mov.pred 	%p10185, 0;
	or.pred  	%p3354, %p3353, %p3352;
	@%p3354 bra 	$L__BB0_1994;
	ld.local.u16 	%rs8250, [%rd17+46];
	setp.eq.s16 	%p10185, %rs8250, 0;
$L__BB0_1994:
	mov.b16 	%rs8251, 0;
	st.local.u16 	[%rd16+48], %rs8251;
	setp.ne.s16 	%p3356, %rs11878, 0;
	not.pred 	%p3357, %p10185;
	mov.pred 	%p10186, 0;
	or.pred  	%p3358, %p3357, %p3356;
	@%p3358 bra 	$L__BB0_1996;
	ld.local.u16 	%rs8252, [%rd17+48];
	setp.eq.s16 	%p10186, %rs8252, 0;
$L__BB0_1996:
	mov.b16 	%rs8253, 0;
	st.local.u16 	[%rd16+50], %rs8253;
	setp.ne.s16 	%p3360, %rs11877, 0;
	not.pred 	%p3361, %p10186;
	mov.pred 	%p10187, 0;
	or.pred  	%p3362, %p3361, %p3360;
	@%p3362 bra 	$L__BB0_1998;
	ld.local.u16 	%rs8254, [%rd17+50];
	setp.eq.s16 	%p10187, %rs8254, 0;
$L__BB0_1998:
	mov.b16 	%rs8255, 0;
	st.local.u16 	[%rd16+52], %rs8255;
	setp.ne.s16 	%p3364, %rs11876, 0;
	not.pred 	%p3365, %p10187;
	mov.pred 	%p10188, 0;
	or.pred  	%p3366, %p3365, %p3364;
	@%p3366 bra 	$L__BB0_2000;
	ld.local.u16 	%rs8256, [%rd17+52];
	setp.eq.s16 	%p10188, %rs8256, 0;
$L__BB0_2000:
	mov.b16 	%rs8257, 0;
	st.local.u16 	[%rd16+54], %rs8257;
	setp.ne.s16 	%p3368, %rs11875, 0;
	not.pred 	%p3369, %p10188;
	mov.pred 	%p10189, 0;
	or.pred  	%p3370, %p3369, %p3368;
	@%p3370 bra 	$L__BB0_2002;
	ld.local.u16 	%rs8258, [%rd17+54];
	setp.eq.s16 	%p10189, %rs8258, 0;
$L__BB0_2002:
	mov.b16 	%rs8259, 0;
	st.local.u16 	[%rd16+56], %rs8259;
	setp.ne.s16 	%p3372, %rs11874, 0;
	not.pred 	%p3373, %p10189;
	mov.pred 	%p10190, 0;
	or.pred  	%p3374, %p3373, %p3372;
	@%p3374 bra 	$L__BB0_2004;
	ld.local.u16 	%rs8260, [%rd17+56];
	setp.eq.s16 	%p10190, %rs8260, 0;
$L__BB0_2004:
	mov.b16 	%rs8261, 0;
	st.local.u16 	[%rd16+58], %rs8261;
	setp.ne.s16 	%p3376, %rs11873, 0;
	not.pred 	%p3377, %p10190;
	mov.pred 	%p10191, 0;
	or.pred  	%p3378, %p3377, %p3376;
	@%p3378 bra 	$L__BB0_2006;
	ld.local.u16 	%rs8262, [%rd17+58];
	setp.eq.s16 	%p10191, %rs8262, 0;
$L__BB0_2006:
	mov.b16 	%rs8263, 0;
	st.local.u16 	[%rd16+60], %rs8263;
	setp.ne.s16 	%p3380, %rs11872, 0;
	not.pred 	%p3381, %p10191;
	mov.pred 	%p10192, 0;
	or.pred  	%p3382, %p3381, %p3380;
	@%p3382 bra 	$L__BB0_2008;
	ld.local.u16 	%rs8264, [%rd17+60];
	setp.eq.s16 	%p10192, %rs8264, 0;
$L__BB0_2008:
	mov.b16 	%rs8265, 0;
	st.local.u16 	[%rd16+62], %rs8265;
	setp.ne.s16 	%p3384, %rs11871, 0;
	not.pred 	%p3385, %p10192;
	mov.pred 	%p10193, 0;
	or.pred  	%p3386, %p3385, %p3384;
	@%p3386 bra 	$L__BB0_2010;
	ld.local.u16 	%rs8266, [%rd17+62];
	setp.eq.s16 	%p10193, %rs8266, 0;
$L__BB0_2010:
	mov.b16 	%rs8267, 0;
	st.local.u16 	[%rd16+64], %rs8267;
	setp.ne.s16 	%p3388, %rs11870, 0;
	not.pred 	%p3389, %p10193;
	mov.pred 	%p10194, 0;
	or.pred  	%p3390, %p3389, %p3388;
	@%p3390 bra 	$L__BB0_2012;
	ld.local.u16 	%rs8268, [%rd17+64];
	setp.eq.s16 	%p10194, %rs8268, 0;
$L__BB0_2012:
	mov.b16 	%rs8269, 0;
	st.local.u16 	[%rd16+66], %rs8269;
	setp.ne.s16 	%p3392, %rs11869, 0;
	not.pred 	%p3393, %p10194;
	mov.pred 	%p10195, 0;
	or.pred  	%p3394, %p3393, %p3392;
	@%p3394 bra 	$L__BB0_2014;
	ld.local.u16 	%rs8270, [%rd17+66];
	setp.eq.s16 	%p10195, %rs8270, 0;
$L__BB0_2014:
	mov.b16 	%rs8271, 0;
	st.local.u16 	[%rd16+68], %rs8271;
	setp.ne.s16 	%p3396, %rs11868, 0;
	not.pred 	%p3397, %p10195;
	mov.pred 	%p10196, 0;
	or.pred  	%p3398, %p3397, %p3396;
	@%p3398 bra 	$L__BB0_2016;
	ld.local.u16 	%rs8272, [%rd17+68];
	setp.eq.s16 	%p10196, %rs8272, 0;
$L__BB0_2016:
	mov.b16 	%rs8273, 0;
	st.local.u16 	[%rd16+70], %rs8273;
	setp.ne.s16 	%p3400, %rs11867, 0;
	not.pred 	%p3401, %p10196;
	mov.pred 	%p10197, 0;
	or.pred  	%p3402, %p3401, %p3400;
	@%p3402 bra 	$L__BB0_2018;
	ld.local.u16 	%rs8274, [%rd17+70];
	setp.eq.s16 	%p10197, %rs8274, 0;
$L__BB0_2018:
	mov.b16 	%rs8275, 0;
	st.local.u16 	[%rd16+72], %rs8275;
	setp.ne.s16 	%p3404, %rs11866, 0;
	not.pred 	%p3405, %p10197;
	mov.pred 	%p10198, 0;
	or.pred  	%p3406, %p3405, %p3404;
	@%p3406 bra 	$L__BB0_2020;
	ld.local.u16 	%rs8276, [%rd17+72];
	setp.eq.s16 	%p10198, %rs8276, 0;
$L__BB0_2020:
	mov.b16 	%rs8277, 0;
	st.local.u16 	[%rd16+74], %rs8277;
	setp.ne.s16 	%p3408, %rs11865, 0;
	not.pred 	%p3409, %p10198;
	mov.pred 	%p10199, 0;
	or.pred  	%p3410, %p3409, %p3408;
	@%p3410 bra 	$L__BB0_2022;
	ld.local.u16 	%rs8278, [%rd17+74];
	setp.eq.s16 	%p10199, %rs8278, 0;
$L__BB0_2022:
	mov.b16 	%rs8279, 0;
	st.local.u16 	[%rd16+76], %rs8279;
	setp.ne.s16 	%p3412, %rs11864, 0;
	not.pred 	%p3413, %p10199;
	mov.pred 	%p10200, 0;
	or.pred  	%p3414, %p3413, %p3412;
	@%p3414 bra 	$L__BB0_2024;
	ld.local.u16 	%rs8280, [%rd17+76];
	setp.eq.s16 	%p10200, %rs8280, 0;
$L__BB0_2024:
	mov.b16 	%rs8281, 0;
	st.local.u16 	[%rd16+78], %rs8281;
	setp.ne.s16 	%p3416, %rs11863, 0;
	not.pred 	%p3417, %p10200;
	mov.pred 	%p10201, 0;
	or.pred  	%p3418, %p3417, %p3416;
	@%p3418 bra 	$L__BB0_2026;
	ld.local.u16 	%rs8282, [%rd17+78];
	setp.eq.s16 	%p10201, %rs8282, 0;
$L__BB0_2026:
	mov.b16 	%rs8283, 0;
	st.local.u16 	[%rd16+80], %rs8283;
	setp.ne.s16 	%p3420, %rs11862, 0;
	not.pred 	%p3421, %p10201;
	mov.pred 	%p10202, 0;
	or.pred  	%p3422, %p3421, %p3420;
	@%p3422 bra 	$L__BB0_2028;
	ld.local.u16 	%rs8284, [%rd17+80];
	setp.eq.s16 	%p10202, %rs8284, 0;
$L__BB0_2028:
	mov.b16 	%rs8285, 0;
	st.local.u16 	[%rd16+82], %rs8285;
	setp.ne.s16 	%p3424, %rs11861, 0;
	not.pred 	%p3425, %p10202;
	mov.pred 	%p10203, 0;
	or.pred  	%p3426, %p3425, %p3424;
	@%p3426 bra 	$L__BB0_2030;
	ld.local.u16 	%rs8286, [%rd17+82];
	setp.eq.s16 	%p10203, %rs8286, 0;
$L__BB0_2030:
	mov.b16 	%rs8287, 0;
	st.local.u16 	[%rd16+84], %rs8287;
	setp.ne.s16 	%p3428, %rs11860, 0;
	not.pred 	%p3429, %p10203;
	mov.pred 	%p10204, 0;
	or.pred  	%p3430, %p3429, %p3428;
	@%p3430 bra 	$L__BB0_2032;
	ld.local.u16 	%rs8288, [%rd17+84];
	setp.eq.s16 	%p10204, %rs8288, 0;
$L__BB0_2032:
	mov.b16 	%rs8289, 0;
	st.local.u16 	[%rd16+86], %rs8289;
	setp.ne.s16 	%p3432, %rs11859, 0;
	not.pred 	%p3433, %p10204;
	mov.pred 	%p10205, 0;
	or.pred  	%p3434, %p3433, %p3432;
	@%p3434 bra 	$L__BB0_2034;
	ld.local.u16 	%rs8290, [%rd17+86];
	setp.eq.s16 	%p10205, %rs8290, 0;
$L__BB0_2034:
	mov.b16 	%rs8291, 0;
	st.local.u16 	[%rd16+88], %rs8291;
	setp.ne.s16 	%p3436, %rs11858, 0;
	not.pred 	%p3437, %p10205;
	mov.pred 	%p10206, 0;
	or.pred  	%p3438, %p3437, %p3436;
	@%p3438 bra 	$L__BB0_2036;
	ld.local.u16 	%rs8292, [%rd17+88];
	setp.eq.s16 	%p10206, %rs8292, 0;
$L__BB0_2036:
	mov.b16 	%rs8293, 0;
	st.local.u16 	[%rd16+90], %rs8293;
	setp.ne.s16 	%p3440, %rs11857, 0;
	not.pred 	%p3441, %p10206;
	mov.pred 	%p10207, 0;
	or.pred  	%p3442, %p3441, %p3440;
	@%p3442 bra 	$L__BB0_2038;
	ld.local.u16 	%rs8294, [%rd17+90];
	setp.eq.s16 	%p10207, %rs8294, 0;
$L__BB0_2038:
	mov.b16 	%rs8295, 0;
	st.local.u16 	[%rd16+92], %rs8295;
	setp.ne.s16 	%p3444, %rs11856, 0;
	not.pred 	%p3445, %p10207;
	mov.pred 	%p10208, 0;
	or.pred  	%p3446, %p3445, %p3444;
	@%p3446 bra 	$L__BB0_2040;
	ld.local.u16 	%rs8296, [%rd17+92];
	setp.eq.s16 	%p10208, %rs8296, 0;
$L__BB0_2040:
	mov.b16 	%rs8297, 0;
	st.local.u16 	[%rd16+94], %rs8297;
	setp.ne.s16 	%p3448, %rs11855, 0;
	not.pred 	%p3449, %p10208;
	mov.pred 	%p10209, 0;
	or.pred  	%p3450, %p3449, %p3448;
	@%p3450 bra 	$L__BB0_2042;
	ld.local.u16 	%rs8298, [%rd17+94];
	setp.eq.s16 	%p10209, %rs8298, 0;
$L__BB0_2042:
	mov.b16 	%rs8299, 0;
	st.local.u16 	[%rd16+96], %rs8299;
	setp.ne.s16 	%p3452, %rs11854, 0;
	not.pred 	%p3453, %p10209;
	mov.pred 	%p10210, 0;
	or.pred  	%p3454, %p3453, %p3452;
	@%p3454 bra 	$L__BB0_2044;
	ld.local.u16 	%rs8300, [%rd17+96];
	setp.eq.s16 	%p10210, %rs8300, 0;
$L__BB0_2044:
	mov.b16 	%rs8301, 0;
	st.local.u16 	[%rd16+98], %rs8301;
	setp.ne.s16 	%p3456, %rs11853, 0;
	not.pred 	%p3457, %p10210;
	mov.pred 	%p10211, -1;
	or.pred  	%p3458, %p3457, %p3456;
	@%p3458 bra 	$L__BB0_2046;
	ld.local.u16 	%rs8302, [%rd17+98];
	setp.ne.s16 	%p10211, %rs8302, 0;
$L__BB0_2046:
	mov.b16 	%rs11926, 0;
	st.local.u16 	[%rd16+100], %rs11926;
	setp.eq.s16 	%p3459, %rs11902, 0;
	not.pred 	%p3460, %p10211;
	and.pred  	%p3461, %p3460, %p3459;
	ld.local.u16 	%rs8304, [%rd17+100];
	setp.eq.s16 	%p3462, %rs8304, 0;
	and.pred  	%p3463, %p3461, %p3462;
	mov.u16 	%rs11927, %rs11926;
	mov.u16 	%rs11928, %rs11926;
	mov.u16 	%rs11929, %rs11926;
	mov.u16 	%rs11930, %rs11926;
	mov.u16 	%rs11931, %rs11926;
	mov.u16 	%rs11932, %rs11926;
	mov.u16 	%rs11933, %rs11926;
	mov.u16 	%rs11934, %rs11926;
	mov.u16 	%rs11935, %rs11926;
	mov.u16 	%rs11936, %rs11926;
	mov.u16 	%rs11937, %rs11926;
	mov.u16 	%rs11938, %rs11926;
	mov.u16 	%rs11939, %rs11926;
	mov.u16 	%rs11940, %rs11926;
	mov.u16 	%rs11941, %rs11926;
	mov.u16 	%rs11942, %rs11926;
	mov.u16 	%rs11943, %rs11926;
	mov.u16 	%rs11944, %rs11926;
	mov.u16 	%rs11945, %rs11926;
	mov.u16 	%rs11946, %rs11926;
	mov.u16 	%rs11947, %rs11926;
	mov.u16 	%rs11948, %rs11926;
	mov.u16 	%rs11949, %rs11926;
	mov.u16 	%rs11950, %rs11926;
	mov.u16 	%rs11951, %rs11926;
	mov.u16 	%rs11952, %rs11926;
	mov.u16 	%rs11953, %rs11926;
	mov.u16 	%rs11954, %rs11926;
	mov.u16 	%rs11955, %rs11926;
	mov.u16 	%rs11956, %rs11926;
	mov.u16 	%rs11957, %rs11926;
	mov.u16 	%rs11958, %rs11926;
	mov.u16 	%rs11959, %rs11926;
	mov.u16 	%rs11960, %rs11926;
	mov.u16 	%rs11961, %rs11926;
	mov.u16 	%rs11962, %rs11926;
	mov.u16 	%rs11963, %rs11926;
	mov.u16 	%rs11964, %rs11926;
	mov.u16 	%rs11965, %rs11926;
	mov.u16 	%rs11966, %rs11926;
	mov.u16 	%rs11967, %rs11926;
	mov.u16 	%rs11968, %rs11926;
	mov.u16 	%rs11969, %rs11926;
	mov.u16 	%rs11970, %rs11926;
	mov.u16 	%rs11971, %rs11926;
	mov.u16 	%rs11972, %rs11926;
	mov.u16 	%rs11973, %rs11926;
	mov.u16 	%rs11974, %rs11926;
	mov.u16 	%rs11975, %rs11926;
	@%p3463 bra 	$L__BB0_2048;
	cvt.u32.u16 	%r4761, %rs11902;
	cvt.u32.u16 	%r4762, %rs8304;
	add.s32 	%r4763, %r4761, %r4762;
	setp.gt.u32 	%p3464, %r4763, 9999;
	add.s32 	%r4764, %r4763, 55536;
	selp.u32 	%r4765, 1, 0, %p3464;
	selp.b32 	%r4766, %r4764, %r4763, %p3464;
	cvt.u16.u32 	%rs11926, %r4766;
	st.local.u16 	[%rd16+100], %rs11926;
	cvt.u32.u16 	%r4767, %rs11853;
	ld.local.u16 	%r4768, [%rd17+98];
	add.s32 	%r4769, %r4765, %r4767;
	add.s32 	%r4770, %r4769, %r4768;
	setp.gt.u32 	%p3465, %r4770, 9999;
	add.s32 	%r4771, %r4770, 55536;
	selp.u32 	%r4772, 1, 0, %p3465;
	selp.b32 	%r4773, %r4771, %r4770, %p3465;
	cvt.u16.u32 	%rs11927, %r4773;
	st.local.u16 	[%rd16+98], %rs11927;
	cvt.u32.u16 	%r4774, %rs11854;
	ld.local.u16 	%r4775, [%rd17+96];
	add.s32 	%r4776, %r4772, %r4774;
	add.s32 	%r4777, %r4776, %r4775;
	setp.gt.u32 	%p3466, %r4777, 9999;
	add.s32 	%r4778, %r4777, 55536;
	selp.u32 	%r4779, 1, 0, %p3466;
	selp.b32 	%r4780, %r4778, %r4777, %p3466;
	cvt.u16.u32 	%rs11928, %r4780;
	st.local.u16 	[%rd16+96], %rs11928;
	cvt.u32.u16 	%r4781, %rs11855;
	ld.local.u16 	%r4782, [%rd17+94];
	add.s32 	%r4783, %r4779, %r4781;
	add.s32 	%r4784, %r4783, %r4782;
	setp.gt.u32 	%p3467, %r4784, 9999;
	add.s32 	%r4785, %r4784, 55536;
	selp.u32 	%r4786, 1, 0, %p3467;
	selp.b32 	%r4787, %r4785, %r4784, %p3467;
	cvt.u16.u32 	%rs11929, %r4787;
	st.local.u16 	[%rd16+94], %rs11929;
	cvt.u32.u16 	%r4788, %rs11856;
	ld.local.u16 	%r4789, [%rd17+92];
	add.s32 	%r4790, %r4786, %r4788;
	add.s32 	%r4791, %r4790, %r4789;
	setp.gt.u32 	%p3468, %r4791, 9999;
	add.s32 	%r4792, %r4791, 55536;
	selp.u32 	%r4793, 1, 0, %p3468;
	selp.b32 	%r4794, %r4792, %r4791, %p3468;
	cvt.u16.u32 	%rs11930, %r4794;
	st.local.u16 	[%rd16+92], %rs11930;
	cvt.u32.u16 	%r4795, %rs11857;
	ld.local.u16 	%r4796, [%rd17+90];
	add.s32 	%r4797, %r4793, %r4795;
	add.s32 	%r4798, %r4797, %r4796;
	setp.gt.u32 	%p3469, %r4798, 9999;
	add.s32 	%r4799, %r4798, 55536;
	selp.u32 	%r4800, 1, 0, %p3469;
	selp.b32 	%r4801, %r4799, %r4798, %p3469;
	cvt.u16.u32 	%rs11931, %r4801;
	st.local.u16 	[%rd16+90], %rs11931;
	cvt.u32.u16 	%r4802, %rs11858;
	ld.local.u16 	%r4803, [%rd17+88];
	add.s32 	%r4804, %r4800, %r4802;
	add.s32 	%r4805, %r4804, %r4803;
	setp.gt.u32 	%p3470, %r4805, 9999;
	add.s32 	%r4806, %r4805, 55536;
	selp.u32 	%r4807, 1, 0, %p3470;
	selp.b32 	%r4808, %r4806, %r4805, %p3470;
	cvt.u16.u32 	%rs11932, %r4808;
	st.local.u16 	[%rd16+88], %rs11932;
	cvt.u32.u16 	%r4809, %rs11859;
	ld.local.u16 	%r4810, [%rd17+86];
	add.s32 	%r4811, %r4807, %r4809;
	add.s32 	%r4812, %r4811, %r4810;
	setp.gt.u32 	%p3471, %r4812, 9999;
	add.s32 	%r4813, %r4812, 55536;
	selp.u32 	%r4814, 1, 0, %p3471;
	selp.b32 	%r4815, %r4813, %r4812, %p3471;
	cvt.u16.u32 	%rs11933, %r4815;
	st.local.u16 	[%rd16+86], %rs11933;
	cvt.u32.u16 	%r4816, %rs11860;
	ld.local.u16 	%r4817, [%rd17+84];
	add.s32 	%r4818, %r4814, %r4816;
	add.s32 	%r4819, %r4818, %r4817;
	setp.gt.u32 	%p3472, %r4819, 9999;
	add.s32 	%r4820, %r4819, 55536;
	selp.u32 	%r4821, 1, 0, %p3472;
	selp.b32 	%r4822, %r4820, %r4819, %p3472;
	cvt.u16.u32 	%rs11934, %r4822;
	st.local.u16 	[%rd16+84], %rs11934;
	cvt.u32.u16 	%r4823, %rs11861;
	ld.local.u16 	%r4824, [%rd17+82];
	add.s32 	%r4825, %r4821, %r4823;
	add.s32 	%r4826, %r4825, %r4824;
	setp.gt.u32 	%p3473, %r4826, 9999;
	add.s32 	%r4827, %r4826, 55536;
	selp.u32 	%r4828, 1, 0, %p3473;
	selp.b32 	%r4829, %r4827, %r4826, %p3473;
	cvt.u16.u32 	%rs11935, %r4829;
	st.local.u16 	[%rd16+82], %rs11935;
	cvt.u32.u16 	%r4830, %rs11862;
	ld.local.u16 	%r4831, [%rd17+80];
	add.s32 	%r4832, %r4828, %r4830;
	add.s32 	%r4833, %r4832, %r4831;
	setp.gt.u32 	%p3474, %r4833, 9999;
	add.s32 	%r4834, %r4833, 55536;
	selp.u32 	%r4835, 1, 0, %p3474;
	selp.b32 	%r4836, %r4834, %r4833, %p3474;
	cvt.u16.u32 	%rs11936, %r4836;
	st.local.u16 	[%rd16+80], %rs11936;
	cvt.u32.u16 	%r4837, %rs11863;
	ld.local.u16 	%r4838, [%rd17+78];
	add.s32 	%r4839, %r4835, %r4837;
	add.s32 	%r4840, %r4839, %r4838;
	setp.gt.u32 	%p3475, %r4840, 9999;
	add.s32 	%r4841, %r4840, 55536;
	selp.u32 	%r4842, 1, 0, %p3475;
	selp.b32 	%r4843, %r4841, %r4840, %p3475;
	cvt.u16.u32 	%rs11937, %r4843;
	st.local.u16 	[%rd16+78], %rs11937;
	cvt.u32.u16 	%r4844, %rs11864;
	ld.local.u16 	%r4845, [%rd17+76];
	add.s32 	%r4846, %r4842, %r4844;
	add.s32 	%r4847, %r4846, %r4845;
	setp.gt.u32 	%p3476, %r4847, 9999;
	add.s32 	%r4848, %r4847, 55536;
	selp.u32 	%r4849, 1, 0, %p3476;
	selp.b32 	%r4850, %r4848, %r4847, %p3476;
	cvt.u16.u32 	%rs11938, %r4850;
	st.local.u16 	[%rd16+76], %rs11938;
	cvt.u32.u16 	%r4851, %rs11865;
	ld.local.u16 	%r4852, [%rd17+74];
	add.s32 	%r4853, %r4849, %r4851;
	add.s32 	%r4854, %r4853, %r4852;
	setp.gt.u32 	%p3477, %r4854, 9999;
	add.s32 	%r4855, %r4854, 55536;
	selp.u32 	%r4856, 1, 0, %p3477;
	selp.b32 	%r4857, %r4855, %r4854, %p3477;
	cvt.u16.u32 	%rs11939, %r4857;
	st.local.u16 	[%rd16+74], %rs11939;
	cvt.u32.u16 	%r4858, %rs11866;
	ld.local.u16 	%r4859, [%rd17+72];
	add.s32 	%r4860, %r4856, %r4858;
	add.s32 	%r4861, %r4860, %r4859;
	setp.gt.u32 	%p3478, %r4861, 9999;
	add.s32 	%r4862, %r4861, 55536;
	selp.u32 	%r4863, 1, 0, %p3478;
	selp.b32 	%r4864, %r4862, %r4861, %p3478;
	cvt.u16.u32 	%rs11940, %r4864;
	st.local.u16 	[%rd16+72], %rs11940;
	cvt.u32.u16 	%r4865, %rs11867;
	ld.local.u16 	%r4866, [%rd17+70];
	add.s32 	%r4867, %r4863, %r4865;
	add.s32 	%r4868, %r4867, %r4866;
	setp.gt.u32 	%p3479, %r4868, 9999;
	add.s32 	%r4869, %r4868, 55536;
	selp.u32 	%r4870, 1, 0, %p3479;
	selp.b32 	%r4871, %r4869, %r4868, %p3479;
	cvt.u16.u32 	%rs11941, %r4871;
	st.local.u16 	[%rd16+70], %rs11941;
	cvt.u32.u16 	%r4872, %rs11868;
	ld.local.u16 	%r4873, [%rd17+68];
	add.s32 	%r4874, %r4870, %r4872;
	add.s32 	%r4875, %r4874, %r4873;
	setp.gt.u32 	%p3480, %r4875, 9999;
	add.s32 	%r4876, %r4875, 55536;
	selp.u32 	%r4877, 1, 0, %p3480;
	selp.b32 	%r4878, %r4876, %r4875, %p3480;
	cvt.u16.u32 	%rs11942, %r4878;
	st.local.u16 	[%rd16+68], %rs11942;
	cvt.u32.u16 	%r4879, %rs11869;
	ld.local.u16 	%r4880, [%rd17+66];
	add.s32 	%r4881, %r4877, %r4879;
	add.s32 	%r4882, %r4881, %r4880;
	setp.gt.u32 	%p3481, %r4882, 9999;
	add.s32 	%r4883, %r4882, 55536;
	selp.u32 	%r4884, 1, 0, %p3481;
	selp.b32 	%r4885, %r4883, %r4882, %p3481;
	cvt.u16.u32 	%rs11943, %r4885;
	st.local.u16 	[%rd16+66], %rs11943;
	cvt.u32.u16 	%r4886, %rs11870;
	ld.local.u16 	%r4887, [%rd17+64];
	add.s32 	%r4888, %r4884, %r4886;
	add.s32 	%r4889, %r4888, %r4887;
	setp.gt.u32 	%p3482, %r4889, 9999;
	add.s32 	%r4890, %r4889, 55536;
	selp.u32 	%r4891, 1, 0, %p3482;
	selp.b32 	%r4892, %r4890, %r4889, %p3482;
	cvt.u16.u32 	%rs11944, %r4892;
	st.local.u16 	[%rd16+64], %rs11944;
	cvt.u32.u16 	%r4893, %rs11871;
	ld.local.u16 	%r4894, [%rd17+62];
	add.s32 	%r4895, %r4891, %r4893;
	add.s32 	%r4896, %r4895, %r4894;
	setp.gt.u32 	%p3483, %r4896, 9999;
	add.s32 	%r4897, %r4896, 55536;
	selp.u32 	%r4898, 1, 0, %p3483;
	selp.b32 	%r4899, %r4897, %r4896, %p3483;
	cvt.u16.u32 	%rs11945, %r4899;
	st.local.u16 	[%rd16+62], %rs11945;
	cvt.u32.u16 	%r4900, %rs11872;
	ld.local.u16 	%r4901, [%rd17+60];
	add.s32 	%r4902, %r4898, %r4900;
	add.s32 	%r4903, %r4902, %r4901;
	setp.gt.u32 	%p3484, %r4903, 9999;
	add.s32 	%r4904, %r4903, 55536;
	selp.u32 	%r4905, 1, 0, %p3484;
	selp.b32 	%r4906, %r4904, %r4903, %p3484;
	cvt.u16.u32 	%rs11946, %r4906;
	st.local.u16 	[%rd16+60], %rs11946;
	cvt.u32.u16 	%r4907, %rs11873;
	ld.local.u16 	%r4908, [%rd17+58];
	add.s32 	%r4909, %r4905, %r4907;
	add.s32 	%r4910, %r4909, %r4908;
	setp.gt.u32 	%p3485, %r4910, 9999;
	add.s32 	%r4911, %r4910, 55536;
	selp.u32 	%r4912, 1, 0, %p3485;
	selp.b32 	%r4913, %r4911, %r4910, %p3485;
	cvt.u16.u32 	%rs11947, %r4913;
	st.local.u16 	[%rd16+58], %rs11947;
	cvt.u32.u16 	%r4914, %rs11874;
	ld.local.u16 	%r4915, [%rd17+56];
	add.s32 	%r4916, %r4912, %r4914;
	add.s32 	%r4917, %r4916, %r4915;
	setp.gt.u32 	%p3486, %r4917, 9999;
	add.s32 	%r4918, %r4917, 55536;
	selp.u32 	%r4919, 1, 0, %p3486;
	selp.b32 	%r4920, %r4918, %r4917, %p3486;
	cvt.u16.u32 	%rs11948, %r4920;
	st.local.u16 	[%rd16+56], %rs11948;
	cvt.u32.u16 	%r4921, %rs11875;
	ld.local.u16 	%r4922, [%rd17+54];
	add.s32 	%r4923, %r4919, %r4921;
	add.s32 	%r4924, %r4923, %r4922;
	setp.gt.u32 	%p3487, %r4924, 9999;
	add.s32 	%r4925, %r4924, 55536;
	selp.u32 	%r4926, 1, 0, %p3487;
	selp.b32 	%r4927, %r4925, %r4924, %p3487;
	cvt.u16.u32 	%rs11949, %r4927;
	st.local.u16 	[%rd16+54], %rs11949;
	cvt.u32.u16 	%r4928, %rs11876;
	ld.local.u16 	%r4929, [%rd17+52];
	add.s32 	%r4930, %r4926, %r4928;
	add.s32 	%r4931, %r4930, %r4929;
	setp.gt.u32 	%p3488, %r4931, 9999;
	add.s32 	%r4932, %r4931, 55536;
	selp.u32 	%r4933, 1, 0, %p3488;
	selp.b32 	%r4934, %r4932, %r4931, %p3488;
	cvt.u16.u32 	%rs11950, %r4934;
	st.local.u16 	[%rd16+52], %rs11950;
	cvt.u32.u16 	%r4935, %rs11877;
	ld.local.u16 	%r4936, [%rd17+50];
	add.s32 	%r4937, %r4933, %r4935;
	add.s32 	%r4938, %r4937, %r4936;
	setp.gt.u32 	%p3489, %r4938, 9999;
	add.s32 	%r4939, %r4938, 55536;
	selp.u32 	%r4940, 1, 0, %p3489;
	selp.b32 	%r4941, %r4939, %r4938, %p3489;
	cvt.u16.u32 	%rs11951, %r4941;
	st.local.u16 	[%rd16+50], %rs11951;
	cvt.u32.u16 	%r4942, %rs11878;
	ld.local.u16 	%r4943, [%rd17+48];
	add.s32 	%r4944, %r4940, %r4942;
	add.s32 	%r4945, %r4944, %r4943;
	setp.gt.u32 	%p3490, %r4945, 9999;
	add.s32 	%r4946, %r4945, 55536;
	selp.u32 	%r4947, 1, 0, %p3490;
	selp.b32 	%r4948, %r4946, %r4945, %p3490;
	cvt.u16.u32 	%rs11952, %r4948;
	st.local.u16 	[%rd16+48], %rs11952;
	cvt.u32.u16 	%r4949, %rs11879;
	ld.local.u16 	%r4950, [%rd17+46];
	add.s32 	%r4951, %r4947, %r4949;
	add.s32 	%r4952, %r4951, %r4950;
	setp.gt.u32 	%p3491, %r4952, 9999;
	add.s32 	%r4953, %r4952, 55536;
	selp.u32 	%r4954, 1, 0, %p3491;
	selp.b32 	%r4955, %r4953, %r4952, %p3491;
	cvt.u16.u32 	%rs11953, %r4955;
	st.local.u16 	[%rd16+46], %rs11953;
	cvt.u32.u16 	%r4956, %rs11880;
	ld.local.u16 	%r4957, [%rd17+44];
	add.s32 	%r4958, %r4954, %r4956;
	add.s32 	%r4959, %r4958, %r4957;
	setp.gt.u32 	%p3492, %r4959, 9999;
	add.s32 	%r4960, %r4959, 55536;
	selp.u32 	%r4961, 1, 0, %p3492;
	selp.b32 	%r4962, %r4960, %r4959, %p3492;
	cvt.u16.u32 	%rs11954, %r4962;
	st.local.u16 	[%rd16+44], %rs11954;
	cvt.u32.u16 	%r4963, %rs11881;
	ld.local.u16 	%r4964, [%rd17+42];
	add.s32 	%r4965, %r4961, %r4963;
	add.s32 	%r4966, %r4965, %r4964;
	setp.gt.u32 	%p3493, %r4966, 9999;
	add.s32 	%r4967, %r4966, 55536;
	selp.u32 	%r4968, 1, 0, %p3493;
	selp.b32 	%r4969, %r4967, %r4966, %p3493;
	cvt.u16.u32 	%rs11955, %r4969;
	st.local.u16 	[%rd16+42], %rs11955;
	cvt.u32.u16 	%r4970, %rs11882;
	ld.local.u16 	%r4971, [%rd17+40];
	add.s32 	%r4972, %r4968, %r4970;
	add.s32 	%r4973, %r4972, %r4971;
	setp.gt.u32 	%p3494, %r4973, 9999;
	add.s32 	%r4974, %r4973, 55536;
	selp.u32 	%r4975, 1, 0, %p3494;
	selp.b32 	%r4976, %r4974, %r4973, %p3494;
	cvt.u16.u32 	%rs11956, %r4976;
	st.local.u16 	[%rd16+40], %rs11956;
	cvt.u32.u16 	%r4977, %rs11883;
	ld.local.u16 	%r4978, [%rd17+38];
	add.s32 	%r4979, %r4975, %r4977;
	add.s32 	%r4980, %r4979, %r4978;
	setp.gt.u32 	%p3495, %r4980, 9999;
	add.s32 	%r4981, %r4980, 55536;
	selp.u32 	%r4982, 1, 0, %p3495;
	selp.b32 	%r4983, %r4981, %r4980, %p3495;
	cvt.u16.u32 	%rs11957, %r4983;
	st.local.u16 	[%rd16+38], %rs11957;
	cvt.u32.u16 	%r4984, %rs11884;
	ld.local.u16 	%r4985, [%rd17+36];
	add.s32 	%r4986, %r4982, %r4984;
	add.s32 	%r4987, %r4986, %r4985;
	setp.gt.u32 	%p3496, %r4987, 9999;
	add.s32 	%r4988, %r4987, 55536;
	selp.u32 	%r4989, 1, 0, %p3496;
	selp.b32 	%r4990, %r4988, %r4987, %p3496;
	cvt.u16.u32 	%rs11958, %r4990;
	st.local.u16 	[%rd16+36], %rs11958;
	cvt.u32.u16 	%r4991, %rs11885;
	ld.local.u16 	%r4992, [%rd17+34];
	add.s32 	%r4993, %r4989, %r4991;
	add.s32 	%r4994, %r4993, %r4992;
	setp.gt.u32 	%p3497, %r4994, 9999;
	add.s32 	%r4995, %r4994, 55536;
	selp.u32 	%r4996, 1, 0, %p3497;
	selp.b32 	%r4997, %r4995, %r4994, %p3497;
	cvt.u16.u32 	%rs11959, %r4997;
	st.local.u16 	[%rd16+34], %rs11959;
	cvt.u32.u16 	%r4998, %rs11886;
	ld.local.u16 	%r4999, [%rd17+32];
	add.s32 	%r5000, %r4996, %r4998;
	add.s32 	%r5001, %r5000, %r4999;
	setp.gt.u32 	%p3498, %r5001, 9999;
	add.s32 	%r5002, %r5001, 55536;
	selp.u32 	%r5003, 1, 0, %p3498;
	selp.b32 	%r5004, %r5002, %r5001, %p3498;
	cvt.u16.u32 	%rs11960, %r5004;
	st.local.u16 	[%rd16+32], %rs11960;
	cvt.u32.u16 	%r5005, %rs11887;
	ld.local.u16 	%r5006, [%rd17+30];
	add.s32 	%r5007, %r5003, %r5005;
	add.s32 	%r5008, %r5007, %r5006;
	setp.gt.u32 	%p3499, %r5008, 9999;
	add.s32 	%r5009, %r5008, 55536;
	selp.u32 	%r5010, 1, 0, %p3499;
	selp.b32 	%r5011, %r5009, %r5008, %p3499;
	cvt.u16.u32 	%rs11961, %r5011;
	st.local.u16 	[%rd16+30], %rs11961;
	cvt.u32.u16 	%r5012, %rs11888;
	ld.local.u16 	%r5013, [%rd17+28];
	add.s32 	%r5014, %r5010, %r5012;
	add.s32 	%r5015, %r5014, %r5013;
	setp.gt.u32 	%p3500, %r5015, 9999;
	add.s32 	%r5016, %r5015, 55536;
	selp.u32 	%r5017, 1, 0, %p3500;
	selp.b32 	%r5018, %r5016, %r5015, %p3500;
	cvt.u16.u32 	%rs11962, %r5018;
	st.local.u16 	[%rd16+28], %rs11962;
	cvt.u32.u16 	%r5019, %rs11889;
	ld.local.u16 	%r5020, [%rd17+26];
	add.s32 	%r5021, %r5017, %r5019;
	add.s32 	%r5022, %r5021, %r5020;
	setp.gt.u32 	%p3501, %r5022, 9999;
	add.s32 	%r5023, %r5022, 55536;
	selp.u32 	%r5024, 1, 0, %p3501;
	selp.b32 	%r5025, %r5023, %r5022, %p3501;
	cvt.u16.u32 	%rs11963, %r5025;
	st.local.u16 	[%rd16+26], %rs11963;
	cvt.u32.u16 	%r5026, %rs11890;
	ld.local.u16 	%r5027, [%rd17+24];
	add.s32 	%r5028, %r5024, %r5026;
	add.s32 	%r5029, %r5028, %r5027;
	setp.gt.u32 	%p3502, %r5029, 9999;
	add.s32 	%r5030, %r5029, 55536;
	selp.u32 	%r5031, 1, 0, %p3502;
	selp.b32 	%r5032, %r5030, %r5029, %p3502;
	cvt.u16.u32 	%rs11964, %r5032;
	st.local.u16 	[%rd16+24], %rs11964;
	cvt.u32.u16 	%r5033, %rs11891;
	ld.local.u16 	%r5034, [%rd17+22];
	add.s32 	%r5035, %r5031, %r5033;
	add.s32 	%r5036, %r5035, %r5034;
	setp.gt.u32 	%p3503, %r5036, 9999;
	add.s32 	%r5037, %r5036, 55536;
	selp.u32 	%r5038, 1, 0, %p3503;
	selp.b32 	%r5039, %r5037, %r5036, %p3503;
	cvt.u16.u32 	%rs11965, %r5039;
	st.local.u16 	[%rd16+22], %rs11965;
	cvt.u32.u16 	%r5040, %rs11892;
	ld.local.u16 	%r5041, [%rd17+20];
	add.s32 	%r5042, %r5038, %r5040;
	add.s32 	%r5043, %r5042, %r5041;
	setp.gt.u32 	%p3504, %r5043, 9999;
	add.s32 	%r5044, %r5043, 55536;
	selp.u32 	%r5045, 1, 0, %p3504;
	selp.b32 	%r5046, %r5044, %r5043, %p3504;
	cvt.u16.u32 	%rs11966, %r5046;
	st.local.u16 	[%rd16+20], %rs11966;
	cvt.u32.u16 	%r5047, %rs11893;
	ld.local.u16 	%r5048, [%rd17+18];
	add.s32 	%r5049, %r5045, %r5047;
	add.s32 	%r5050, %r5049, %r5048;
	setp.gt.u32 	%p3505, %r5050, 9999;
	add.s32 	%r5051, %r5050, 55536;
	selp.u32 	%r5052, 1, 0, %p3505;
	selp.b32 	%r5053, %r5051, %r5050, %p3505;
	cvt.u16.u32 	%rs11967, %r5053;
	st.local.u16 	[%rd16+18], %rs11967;
	cvt.u32.u16 	%r5054, %rs11894;
	ld.local.u16 	%r5055, [%rd17+16];
	add.s32 	%r5056, %r5052, %r5054;
	add.s32 	%r5057, %r5056, %r5055;
	setp.gt.u32 	%p3506, %r5057, 9999;
	add.s32 	%r5058, %r5057, 55536;
	selp.u32 	%r5059, 1, 0, %p3506;
	selp.b32 	%r5060, %r5058, %r5057, %p3506;
	cvt.u16.u32 	%rs11968, %r5060;
	st.local.u16 	[%rd16+16], %rs11968;
	cvt.u32.u16 	%r5061, %rs11895;
	ld.local.u16 	%r5062, [%rd17+14];
	add.s32 	%r5063, %r5059, %r5061;
	add.s32 	%r5064, %r5063, %r5062;
	setp.gt.u32 	%p3507, %r5064, 9999;
	add.s32 	%r5065, %r5064, 55536;
	selp.u32 	%r5066, 1, 0, %p3507;
	selp.b32 	%r5067, %r5065, %r5064, %p3507;
	cvt.u16.u32 	%rs11969, %r5067;
	st.local.u16 	[%rd16+14], %rs11969;
	cvt.u32.u16 	%r5068, %rs11896;
	ld.local.u16 	%r5069, [%rd17+12];
	add.s32 	%r5070, %r5066, %r5068;
	add.s32 	%r5071, %r5070, %r5069;
	setp.gt.u32 	%p3508, %r5071, 9999;
	add.s32 	%r5072, %r5071, 55536;
	selp.u32 	%r5073, 1, 0, %p3508;
	selp.b32 	%r5074, %r5072, %r5071, %p3508;
	cvt.u16.u32 	%rs11970, %r5074;
	st.local.u16 	[%rd16+12], %rs11970;
	cvt.u32.u16 	%r5075, %rs11897;
	ld.local.u16 	%r5076, [%rd17+10];
	add.s32 	%r5077, %r5073, %r5075;
	add.s32 	%r5078, %r5077, %r5076;
	setp.gt.u32 	%p3509, %r5078, 9999;
	add.s32 	%r5079, %r5078, 55536;
	selp.u32 	%r5080, 1, 0, %p3509;
	selp.b32 	%r5081, %r5079, %r5078, %p3509;
	cvt.u16.u32 	%rs11971, %r5081;
	st.local.u16 	[%rd16+10], %rs11971;
	cvt.u32.u16 	%r5082, %rs11898;
	ld.local.u16 	%r5083, [%rd17+8];
	add.s32 	%r5084, %r5080, %r5082;
	add.s32 	%r5085, %r5084, %r5083;
	setp.gt.u32 	%p3510, %r5085, 9999;
	add.s32 	%r5086, %r5085, 55536;
	selp.u32 	%r5087, 1, 0, %p3510;
	selp.b32 	%r5088, %r5086, %r5085, %p3510;
	cvt.u16.u32 	%rs11972, %r5088;
	st.local.u16 	[%rd16+8], %rs11972;
	cvt.u32.u16 	%r5089, %rs11899;
	ld.local.u16 	%r5090, [%rd17+6];
	add.s32 	%r5091, %r5087, %r5089;
	add.s32 	%r5092, %r5091, %r5090;
	setp.gt.u32 	%p3511, %r5092, 9999;
	add.s32 	%r5093, %r5092, 55536;
	selp.u32 	%r5094, 1, 0, %p3511;
	selp.b32 	%r5095, %r5093, %r5092, %p3511;
	cvt.u16.u32 	%rs11973, %r5095;
	st.local.u16 	[%rd16+6], %rs11973;
	cvt.u32.u16 	%r5096, %rs11900;
	ld.local.u16 	%r5097, [%rd17+4];
	add.s32 	%r5098, %r5094, %r5096;
	add.s32 	%r5099, %r5098, %r5097;
	setp.gt.u32 	%p3512, %r5099, 9999;
	add.s32 	%r5100, %r5099, 55536;
	selp.u32 	%r5101, 1, 0, %p3512;
	selp.b32 	%r5102, %r5100, %r5099, %p3512;
	cvt.u16.u32 	%rs11974, %r5102;
	st.local.u16 	[%rd16+4], %rs11974;
	cvt.u32.u16 	%r5103, %rs11901;
	cvt.u32.u16 	%r5104, %rs8205;
	add.s32 	%r5105, %r5101, %r5103;
	add.s32 	%r5106, %r5105, %r5104;
	setp.gt.u32 	%p3513, %r5106, 9999;
	add.s32 	%r5107, %r5106, 55536;
	selp.b32 	%r5108, %r5107, %r5106, %p3513;
	cvt.u16.u32 	%rs11975, %r5108;
	st.local.u16 	[%rd16+2], %rs11975;
$L__BB0_2048:
	add.s32 	%r12874, %r12874, -1;
	setp.gt.s32 	%p3514, %r12874, %r596;
	mov.u16 	%rs11853, %rs11927;
	mov.u16 	%rs11854, %rs11928;
	mov.u16 	%rs11855, %rs11929;
	mov.u16 	%rs11856, %rs11930;
	mov.u16 	%rs11857, %rs11931;
	mov.u16 	%rs11858, %rs11932;
	mov.u16 	%rs11859, %rs11933;
	mov.u16 	%rs11860, %rs11934;
	mov.u16 	%rs11861, %rs11935;
	mov.u16 	%rs11862, %rs11936;
	mov.u16 	%rs11863, %rs11937;
	mov.u16 	%rs11864, %rs11938;
	mov.u16 	%rs11865, %rs11939;
	mov.u16 	%rs11866, %rs11940;
	mov.u16 	%rs11867, %rs11941;
	mov.u16 	%rs11868, %rs11942;
	mov.u16 	%rs11869, %rs11943;
	mov.u16 	%rs11870, %rs11944;
	mov.u16 	%rs11871, %rs11945;
	mov.u16 	%rs11872, %rs11946;
	mov.u16 	%rs11873, %rs11947;
	mov.u16 	%rs11874, %rs11948;
	mov.u16 	%rs11875, %rs11949;
	mov.u16 	%rs11876, %rs11950;
	mov.u16 	%rs11877, %rs11951;
	mov.u16 	%rs11878, %rs11952;
	mov.u16 	%rs11879, %rs11953;
	mov.u16 	%rs11880, %rs11954;
	mov.u16 	%rs11881, %rs11955;
	mov.u16 	%rs11882, %rs11956;
	mov.u16 	%rs11883, %rs11957;
	mov.u16 	%rs11884, %rs11958;
	mov.u16 	%rs11885, %rs11959;
	mov.u16 	%rs11886, %rs11960;
	mov.u16 	%rs11887, %rs11961;
	mov.u16 	%rs11888, %rs11962;
	mov.u16 	%rs11889, %rs11963;
	mov.u16 	%rs11890, %rs11964;
	mov.u16 	%rs11891, %rs11965;
	mov.u16 	%rs11892, %rs11966;
	mov.u16 	%rs11893, %rs11967;
	mov.u16 	%rs11894, %rs11968;
	mov.u16 	%rs11895, %rs11969;
	mov.u16 	%rs11896, %rs11970;
	mov.u16 	%rs11897, %rs11971;
	mov.u16 	%rs11898, %rs11972;
	mov.u16 	%rs11899, %rs11973;
	mov.u16 	%rs11900, %rs11974;
	mov.u16 	%rs11901, %rs11975;
	mov.u16 	%rs11902, %rs11926;
	@%p3514 bra 	$L__BB0_1906;
	setp.eq.s16 	%p3515, %rs1314, 0;
	setp.eq.s16 	%p3516, %rs1313, 0;
	xor.pred  	%p3517, %p3515, %p3516;
	not.pred 	%p10212, %p3517;
	selp.u16 	%rs8307, 1, 0, %p10212;
	st.local.u8 	[%rd16], %rs8307;
$L__BB0_2050:
	selp.u16 	%rs12070, 1, 0, %p10212;
	add.s32 	%r635, %r12855, %r12854;
	st.local.u8 	[%rd11], %rs12070;
	mul.wide.s32 	%rd1684, %r635, 2;
	add.s64 	%rd1685, %rd16, %rd1684;
	ld.local.u16 	%rs1946, [%rd1685+2];
	st.local.u16 	[%rd11+2], %rs1946;
	ld.local.u16 	%rs1970, [%rd1685+4];
	st.local.u16 	[%rd11+4], %rs1970;
	setp.gt.s32 	%p3906, %r635, 47;
	mov.b16 	%rs1969, 0;
	@%p3906 bra 	$L__BB0_2052;
	add.s32 	%r5545, %r635, 2;
	mul.wide.u32 	%rd1686, %r5545, 2;
	add.s64 	%rd1687, %rd16, %rd1686;
	ld.local.u16 	%rs1969, [%rd1687+2];
$L__BB0_2052:
	st.local.u16 	[%rd283], %rs1969;
	setp.gt.s32 	%p3907, %r635, 46;
	mov.b16 	%rs1968, 0;
	@%p3907 bra 	$L__BB0_2054;
	add.s32 	%r5546, %r635, 3;
	mul.wide.u32 	%rd1688, %r5546, 2;
	add.s64 	%rd1689, %rd16, %rd1688;
	ld.local.u16 	%rs1968, [%rd1689+2];
$L__BB0_2054:
	add.s64 	%rd313, %rd11, 8;
	st.local.u16 	[%rd11+8], %rs1968;
	setp.gt.s32 	%p3908, %r635, 45;
	mov.b16 	%rs1967, 0;
	@%p3908 bra 	$L__BB0_2056;
	add.s32 	%r5547, %r635, 4;
	mul.wide.u32 	%rd1690, %r5547, 2;
	add.s64 	%rd1691, %rd16, %rd1690;
	ld.local.u16 	%rs1967, [%rd1691+2];
$L__BB0_2056:
	add.s64 	%rd314, %rd11, 10;
	st.local.u16 	[%rd11+10], %rs1967;
	setp.gt.s32 	%p3909, %r635, 44;
	mov.b16 	%rs1966, 0;
	@%p3909 bra 	$L__BB0_2058;
	add.s32 	%r5548, %r635, 5;
	mul.wide.u32 	%rd1692, %r5548, 2;
	add.s64 	%rd1693, %rd16, %rd1692;
	ld.local.u16 	%rs1966, [%rd1693+2];
$L__BB0_2058:
	add.s64 	%rd315, %rd11, 12;
	st.local.u16 	[%rd11+12], %rs1966;
	setp.gt.s32 	%p3910, %r635, 43;
	mov.b16 	%rs1965, 0;
	@%p3910 bra 	$L__BB0_2060;
	add.s32 	%r5549, %r635, 6;
	mul.wide.u32 	%rd1694, %r5549, 2;
	add.s64 	%rd1695, %rd16, %rd1694;
	ld.local.u16 	%rs1965, [%rd1695+2];
$L__BB0_2060:
	add.s64 	%rd316, %rd11, 14;
	st.local.u16 	[%rd11+14], %rs1965;
	setp.gt.s32 	%p3911, %r635, 42;
	mov.b16 	%rs1964, 0;
	@%p3911 bra 	$L__BB0_2062;
	add.s32 	%r5550, %r635, 7;
	mul.wide.u32 	%rd1696, %r5550, 2;
	add.s64 	%rd1697, %rd16, %rd1696;
	ld.local.u16 	%rs1964, [%rd1697+2];
$L__BB0_2062:
	add.s64 	%rd317, %rd11, 16;
	st.local.u16 	[%rd11+16], %rs1964;
	setp.gt.s32 	%p3912, %r635, 41;
	mov.b16 	%rs1963, 0;
	@%p3912 bra 	$L__BB0_2064;
	add.s32 	%r5551, %r635, 8;
	mul.wide.u32 	%rd1698, %r5551, 2;
	add.s64 	%rd1699, %rd16, %rd1698;
	ld.local.u16 	%rs1963, [%rd1699+2];
$L__BB0_2064:
	add.s64 	%rd318, %rd11, 18;
	st.local.u16 	[%rd11+18], %rs1963;
	setp.gt.s32 	%p3913, %r635, 40;
	mov.b16 	%rs1962, 0;
	@%p3913 bra 	$L__BB0_2066;
	add.s32 	%r5552, %r635, 9;
	mul.wide.u32 	%rd1700, %r5552, 2;
	add.s64 	%rd1701, %rd16, %rd1700;
	ld.local.u16 	%rs1962, [%rd1701+2];
$L__BB0_2066:
	add.s64 	%rd319, %rd11, 20;
	st.local.u16 	[%rd11+20], %rs1962;
	setp.gt.s32 	%p3914, %r635, 39;
	mov.b16 	%rs1961, 0;
	@%p3914 bra 	$L__BB0_2068;
	add.s32 	%r5553, %r635, 10;
	mul.wide.u32 	%rd1702, %r5553, 2;
	add.s64 	%rd1703, %rd16, %rd1702;
	ld.local.u16 	%rs1961, [%rd1703+2];
$L__BB0_2068:
	add.s64 	%rd320, %rd11, 22;
	st.local.u16 	[%rd11+22], %rs1961;
	setp.gt.s32 	%p3915, %r635, 38;
	mov.b16 	%rs1960, 0;
	@%p3915 bra 	$L__BB0_2070;
	add.s32 	%r5554, %r635, 11;
	mul.wide.u32 	%rd1704, %r5554, 2;
	add.s64 	%rd1705, %rd16, %rd1704;
	ld.local.u16 	%rs1960, [%rd1705+2];
$L__BB0_2070:
	add.s64 	%rd321, %rd11, 24;
	st.local.u16 	[%rd11+24], %rs1960;
	setp.gt.s32 	%p3916, %r635, 37;
	mov.b16 	%rs1959, 0;
	@%p3916 bra 	$L__BB0_2072;
	add.s32 	%r5555, %r635, 12;
	mul.wide.u32 	%rd1706, %r5555, 2;
	add.s64 	%rd1707, %rd16, %rd1706;
	ld.local.u16 	%rs1959, [%rd1707+2];
$L__BB0_2072:
	add.s64 	%rd322, %rd11, 26;
	st.local.u16 	[%rd11+26], %rs1959;
	setp.gt.s32 	%p3917, %r635, 36;
	mov.b16 	%rs1958, 0;
	@%p3917 bra 	$L__BB0_2074;
	add.s32 	%r5556, %r635, 13;
	mul.wide.u32 	%rd1708, %r5556, 2;
	add.s64 	%rd1709, %rd16, %rd1708;
	ld.local.u16 	%rs1958, [%rd1709+2];
$L__BB0_2074:
	add.s64 	%rd323, %rd11, 28;
	st.local.u16 	[%rd11+28], %rs1958;
	setp.gt.s32 	%p3918, %r635, 35;
	mov.b16 	%rs1957, 0;
	@%p3918 bra 	$L__BB0_2076;
	add.s32 	%r5557, %r635, 14;
	mul.wide.u32 	%rd1710, %r5557, 2;
	add.s64 	%rd1711, %rd16, %rd1710;
	ld.local.u16 	%rs1957, [%rd1711+2];
$L__BB0_2076:
	add.s64 	%rd324, %rd11, 30;
	st.local.u16 	[%rd11+30], %rs1957;
	setp.gt.s32 	%p3919, %r635, 34;
	mov.b16 	%rs1956, 0;
	@%p3919 bra 	$L__BB0_2078;
	add.s32 	%r5558, %r635, 15;
	mul.wide.u32 	%rd1712, %r5558, 2;
	add.s64 	%rd1713, %rd16, %rd1712;
	ld.local.u16 	%rs1956, [%rd1713+2];
$L__BB0_2078:
	add.s64 	%rd325, %rd11, 32;
	st.local.u16 	[%rd11+32], %rs1956;
	setp.gt.s32 	%p3920, %r635, 33;
	mov.b16 	%rs1955, 0;
	@%p3920 bra 	$L__BB0_2080;
	add.s32 	%r5559, %r635, 16;
	mul.wide.u32 	%rd1714, %r5559, 2;
	add.s64 	%rd1715, %rd16, %rd1714;
	ld.local.u16 	%rs1955, [%rd1715+2];
$L__BB0_2080:
	add.s64 	%rd326, %rd11, 34;
	st.local.u16 	[%rd11+34], %rs1955;
	setp.gt.s32 	%p3921, %r635, 32;
	mov.b16 	%rs1954, 0;
	@%p3921 bra 	$L__BB0_2082;
	add.s32 	%r5560, %r635, 17;
	mul.wide.u32 	%rd1716, %r5560, 2;
	add.s64 	%rd1717, %rd16, %rd1716;
	ld.local.u16 	%rs1954, [%rd1717+2];
$L__BB0_2082:
	add.s64 	%rd327, %rd11, 36;
	st.local.u16 	[%rd11+36], %rs1954;
	setp.gt.s32 	%p3922, %r635, 31;
	mov.b16 	%rs1953, 0;
	@%p3922 bra 	$L__BB0_2084;
	add.s32 	%r5561, %r635, 18;
	mul.wide.u32 	%rd1718, %r5561, 2;
	add.s64 	%rd1719, %rd16, %rd1718;
	ld.local.u16 	%rs1953, [%rd1719+2];
$L__BB0_2084:
	st.local.u16 	[%rd11+38], %rs1953;
	setp.gt.s32 	%p3923, %r635, 30;
	mov.b16 	%rs1952, 0;
	@%p3923 bra 	$L__BB0_2086;
	add.s32 	%r5562, %r635, 19;
	mul.wide.u32 	%rd1720, %r5562, 2;
	add.s64 	%rd1721, %rd16, %rd1720;
	ld.local.u16 	%rs1952, [%rd1721+2];
$L__BB0_2086:
	add.s64 	%rd328, %rd11, 40;
	st.local.u16 	[%rd11+40], %rs1952;
	setp.gt.s32 	%p3924, %r635, 29;
	mov.b16 	%rs1951, 0;
	@%p3924 bra 	$L__BB0_2088;
	add.s32 	%r5563, %r635, 20;
	mul.wide.u32 	%rd1722, %r5563, 2;
	add.s64 	%rd1723, %rd16, %rd1722;
	ld.local.u16 	%rs1951, [%rd1723+2];
$L__BB0_2088:
	st.local.u16 	[%rd11+42], %rs1951;
	setp.gt.s32 	%p3925, %r635, 28;
	mov.b16 	%rs1950, 0;
	@%p3925 bra 	$L__BB0_2090;
	add.s32 	%r5564, %r635, 21;
	mul.wide.u32 	%rd1724, %r5564, 2;
	add.s64 	%rd1725, %rd16, %rd1724;
	ld.local.u16 	%rs1950, [%rd1725+2];
$L__BB0_2090:
	add.s64 	%rd329, %rd11, 44;
	st.local.u16 	[%rd11+44], %rs1950;
	setp.gt.s32 	%p3926, %r635, 27;
	mov.b16 	%rs1949, 0;
	@%p3926 bra 	$L__BB0_2092;
	add.s32 	%r5565, %r635, 22;
	mul.wide.u32 	%rd1726, %r5565, 2;
	add.s64 	%rd1727, %rd16, %rd1726;
	ld.local.u16 	%rs1949, [%rd1727+2];
$L__BB0_2092:
	st.local.u16 	[%rd11+46], %rs1949;
	setp.gt.s32 	%p3927, %r635, 26;
	mov.b16 	%rs1948, 0;
	@%p3927 bra 	$L__BB0_2094;
	add.s32 	%r5566, %r635, 23;
	mul.wide.u32 	%rd1728, %r5566, 2;
	add.s64 	%rd1729, %rd16, %rd1728;
	ld.local.u16 	%rs1948, [%rd1729+2];
$L__BB0_2094:
	st.local.u16 	[%rd11+48], %rs1948;
	setp.gt.s32 	%p3928, %r635, 25;
	mov.b16 	%rs1947, 0;
	@%p3928 bra 	$L__BB0_2096;
	add.s32 	%r5567, %r635, 24;
	mul.wide.u32 	%rd1730, %r5567, 2;
	add.s64 	%rd1731, %rd16, %rd1730;
	ld.local.u16 	%rs1947, [%rd1731+2];
$L__BB0_2096:
	st.local.u16 	[%rd11+50], %rs1947;
	ld.local.u32 	%r5569, [%rd3+52];
	ld.local.u32 	%r5570, [%rd7+52];
	add.s32 	%r636, %r5570, %r5569;
	st.local.u32 	[%rd11+52], %r636;
	setp.ne.s16 	%p3929, %rs1946, 0;
	mov.b32 	%r12888, 0;
	@%p3929 bra 	$L__BB0_2121;
	setp.ne.s16 	%p3930, %rs1970, 0;
	mov.b32 	%r12888, 1;
	@%p3930 bra 	$L__BB0_2121;
	setp.ne.s16 	%p3931, %rs1969, 0;
	mov.b32 	%r12888, 2;
	@%p3931 bra 	$L__BB0_2121;
	setp.ne.s16 	%p3932, %rs1968, 0;
	mov.b32 	%r12888, 3;
	@%p3932 bra 	$L__BB0_2121;
	setp.ne.s16 	%p3933, %rs1967, 0;
	mov.b32 	%r12888, 4;
	@%p3933 bra 	$L__BB0_2121;
	setp.ne.s16 	%p3934, %rs1966, 0;
	mov.b32 	%r12888, 5;
	@%p3934 bra 	$L__BB0_2121;
	setp.ne.s16 	%p3935, %rs1965, 0;
	mov.b32 	%r12888, 6;
	@%p3935 bra 	$L__BB0_2121;
	setp.ne.s16 	%p3936, %rs1964, 0;
	mov.b32 	%r12888, 7;
	@%p3936 bra 	$L__BB0_2121;
	setp.ne.s16 	%p3937, %rs1963, 0;
	mov.b32 	%r12888, 8;
	@%p3937 bra 	$L__BB0_2121;
	setp.ne.s16 	%p3938, %rs1962, 0;
	mov.b32 	%r12888, 9;
	@%p3938 bra 	$L__BB0_2121;
	setp.ne.s16 	%p3939, %rs1961, 0;
	mov.b32 	%r12888, 10;
	@%p3939 bra 	$L__BB0_2121;
	setp.ne.s16 	%p3940, %rs1960, 0;
	mov.b32 	%r12888, 11;
	@%p3940 bra 	$L__BB0_2121;
	setp.ne.s16 	%p3941, %rs1959, 0;
	mov.b32 	%r12888, 12;
	@%p3941 bra 	$L__BB0_2121;
	setp.ne.s16 	%p3942, %rs1958, 0;
	mov.b32 	%r12888, 13;
	@%p3942 bra 	$L__BB0_2121;
	setp.ne.s16 	%p3943, %rs1957, 0;
	mov.b32 	%r12888, 14;
	@%p3943 bra 	$L__BB0_2121;
	setp.ne.s16 	%p3944, %rs1956, 0;
	mov.b32 	%r12888, 15;
	@%p3944 bra 	$L__BB0_2121;
	setp.ne.s16 	%p3945, %rs1955, 0;
	mov.b32 	%r12888, 16;
	@%p3945 bra 	$L__BB0_2121;
	setp.ne.s16 	%p3946, %rs1954, 0;
	mov.b32 	%r12888, 17;
	@%p3946 bra 	$L__BB0_2121;
	setp.ne.s16 	%p3947, %rs1953, 0;
	mov.b32 	%r12888, 18;
	@%p3947 bra 	$L__BB0_2121;
	setp.ne.s16 	%p3948, %rs1952, 0;
	mov.b32 	%r12888, 19;
	@%p3948 bra 	$L__BB0_2121;
	setp.ne.s16 	%p3949, %rs1951, 0;
	mov.b32 	%r12888, 20;
	@%p3949 bra 	$L__BB0_2121;
	setp.ne.s16 	%p3950, %rs1950, 0;
	mov.b32 	%r12888, 21;
	@%p3950 bra 	$L__BB0_2121;
	setp.ne.s16 	%p3951, %rs1949, 0;
	mov.b32 	%r12888, 22;
	@%p3951 bra 	$L__BB0_2121;
	setp.ne.s16 	%p3952, %rs1948, 0;
	mov.b32 	%r12888, 23;
	@%p3952 bra 	$L__BB0_2121;
	mov.b32 	%r5596, 0;
	st.local.u32 	[%rd11+52], %r5596;
	mov.b16 	%rs12070, 1;
	st.local.u8 	[%rd11], %rs12070;
	mov.b16 	%rs1946, 0;
	mov.u16 	%rs1948, %rs1946;
	mov.u16 	%rs1949, %rs1946;
	mov.u16 	%rs1950, %rs1946;
	mov.u16 	%rs1951, %rs1946;
	mov.u16 	%rs1952, %rs1946;
	mov.u16 	%rs1953, %rs1946;
	mov.u16 	%rs1954, %rs1946;
	mov.u16 	%rs1955, %rs1946;
	mov.u16 	%rs1956, %rs1946;
	mov.u16 	%rs1957, %rs1946;
	mov.u16 	%rs1958, %rs1946;
	mov.u16 	%rs1959, %rs1946;
	mov.u16 	%rs1960, %rs1946;
	mov.u16 	%rs1961, %rs1946;
	mov.u16 	%rs1962, %rs1946;
	mov.u16 	%rs1963, %rs1946;
	mov.u16 	%rs1964, %rs1946;
	mov.u16 	%rs1965, %rs1946;
	mov.u16 	%rs1966, %rs1946;
	mov.u16 	%rs1967, %rs1946;
	mov.u16 	%rs1968, %rs1946;
	mov.u16 	%rs1969, %rs1946;
	mov.u16 	%rs1970, %rs1946;
	bra.uni 	$L__BB0_2165;
$L__BB0_2121:
	min.s32 	%r638, %r12888, %r636;
	setp.lt.s32 	%p3953, %r638, 1;
	@%p3953 bra 	$L__BB0_2165;
	mul.wide.u32 	%rd1732, %r638, 2;
	add.s64 	%rd330, %rd11, %rd1732;
	ld.local.u16 	%rs1946, [%rd330+2];
	st.local.u16 	[%rd11+2], %rs1946;
	ld.local.u16 	%rs1970, [%rd330+4];
	st.local.u16 	[%rd11+4], %rs1970;
	setp.gt.u32 	%p3954, %r638, 22;
	mov.b16 	%rs1969, 0;
	@%p3954 bra 	$L__BB0_2124;
	ld.local.u16 	%rs1969, [%rd330+6];
$L__BB0_2124:
	st.local.u16 	[%rd283], %rs1969;
	setp.gt.u32 	%p3955, %r638, 21;
	mov.b16 	%rs1968, 0;
	@%p3955 bra 	$L__BB0_2126;
	ld.local.u16 	%rs1968, [%rd330+8];
$L__BB0_2126:
	st.local.u16 	[%rd313], %rs1968;
	setp.gt.u32 	%p3956, %r638, 20;
	mov.b16 	%rs1967, 0;
	@%p3956 bra 	$L__BB0_2128;
	ld.local.u16 	%rs1967, [%rd330+10];
$L__BB0_2128:
	st.local.u16 	[%rd314], %rs1967;
	setp.gt.u32 	%p3957, %r638, 19;
	mov.b16 	%rs1966, 0;
	@%p3957 bra 	$L__BB0_2130;
	ld.local.u16 	%rs1966, [%rd330+12];
$L__BB0_2130:
	st.local.u16 	[%rd315], %rs1966;
	setp.gt.u32 	%p3958, %r638, 18;
	mov.b16 	%rs1965, 0;
	@%p3958 bra 	$L__BB0_2132;
	ld.local.u16 	%rs1965, [%rd330+14];
$L__BB0_2132:
	st.local.u16 	[%rd316], %rs1965;
	setp.gt.u32 	%p3959, %r638, 17;
	mov.b16 	%rs1964, 0;
	@%p3959 bra 	$L__BB0_2134;
	ld.local.u16 	%rs1964, [%rd330+16];
$L__BB0_2134:
	st.local.u16 	[%rd317], %rs1964;
	setp.gt.u32 	%p3960, %r638, 16;
	mov.b16 	%rs1963, 0;
	@%p3960 bra 	$L__BB0_2136;
	ld.local.u16 	%rs1963, [%rd330+18];
$L__BB0_2136:
	st.local.u16 	[%rd318], %rs1963;
	setp.gt.u32 	%p3961, %r638, 15;
	mov.b16 	%rs1962, 0;
	@%p3961 bra 	$L__BB0_2138;
	ld.local.u16 	%rs1962, [%rd330+20];
$L__BB0_2138:
	st.local.u16 	[%rd319], %rs1962;
	setp.gt.u32 	%p3962, %r638, 14;
	mov.b16 	%rs1961, 0;
	@%p3962 bra 	$L__BB0_2140;
	ld.local.u16 	%rs1961, [%rd330+22];
$L__BB0_2140:
	st.local.u16 	[%rd320], %rs1961;
	setp.gt.u32 	%p3963, %r638, 13;
	mov.b16 	%rs1960, 0;
	@%p3963 bra 	$L__BB0_2142;
	ld.local.u16 	%rs1960, [%rd330+24];
$L__BB0_2142:
	st.local.u16 	[%rd321], %rs1960;
	setp.gt.u32 	%p3964, %r638, 12;
	mov.b16 	%rs1959, 0;
	@%p3964 bra 	$L__BB0_2144;
	ld.local.u16 	%rs1959, [%rd330+26];
$L__BB0_2144:
	st.local.u16 	[%rd322], %rs1959;
	setp.gt.u32 	%p3965, %r638, 11;
	mov.b16 	%rs1958, 0;
	@%p3965 bra 	$L__BB0_2146;
	ld.local.u16 	%rs1958, [%rd330+28];
$L__BB0_2146:
	st.local.u16 	[%rd323], %rs1958;
	setp.gt.u32 	%p3966, %r638, 10;
	mov.b16 	%rs1957, 0;
	@%p3966 bra 	$L__BB0_2148;
	ld.local.u16 	%rs1957, [%rd330+30];
$L__BB0_2148:
	st.local.u16 	[%rd324], %rs1957;
	setp.gt.u32 	%p3967, %r638, 9;
	mov.b16 	%rs1956, 0;
	@%p3967 bra 	$L__BB0_2150;
	ld.local.u16 	%rs1956, [%rd330+32];
$L__BB0_2150:
	st.local.u16 	[%rd325], %rs1956;
	setp.gt.u32 	%p3968, %r638, 8;
	mov.b16 	%rs1955, 0;
	@%p3968 bra 	$L__BB0_2152;
	ld.local.u16 	%rs1955, [%rd330+34];
$L__BB0_2152:
	st.local.u16 	[%rd326], %rs1955;
	setp.gt.u32 	%p3969, %r638, 7;
	mov.b16 	%rs1954, 0;
	@%p3969 bra 	$L__BB0_2154;
	ld.local.u16 	%rs1954, [%rd330+36];
$L__BB0_2154:
	st.local.u16 	[%rd327], %rs1954;
	setp.gt.u32 	%p3970, %r638, 6;
	mov.b16 	%rs1953, 0;
	@%p3970 bra 	$L__BB0_2156;
	ld.local.u16 	%rs1953, [%rd330+38];
$L__BB0_2156:
	st.local.u16 	[%rd11+38], %rs1953;
	setp.gt.u32 	%p3971, %r638, 5;
	mov.b16 	%rs1952, 0;
	@%p3971 bra 	$L__BB0_2158;
	ld.local.u16 	%rs1952, [%rd330+40];
$L__BB0_2158:
	st.local.u16 	[%rd328], %rs1952;
	setp.gt.u32 	%p3972, %r638, 4;
	mov.b16 	%rs1951, 0;
	@%p3972 bra 	$L__BB0_2160;
	ld.local.u16 	%rs1951, [%rd330+42];
$L__BB0_2160:
	st.local.u16 	[%rd11+42], %rs1951;
	setp.gt.u32 	%p3973, %r638, 3;
	mov.b16 	%rs1950, 0;
	@%p3973 bra 	$L__BB0_2162;
	ld.local.u16 	%rs1950, [%rd330+44];
$L__BB0_2162:
	st.local.u16 	[%rd329], %rs1950;
	setp.gt.u32 	%p3974, %r638, 2;
	mov.b16 	%rs1949, 0;
	@%p3974 bra 	$L__BB0_2164;
	ld.local.u16 	%rs1949, [%rd330+46];
$L__BB0_2164:
	st.local.u16 	[%rd11+46], %rs1949;
	setp.eq.s32 	%p3975, %r638, 1;
	selp.b16 	%rs1948, %rs1947, 0, %p3975;
	st.local.u16 	[%rd11+48], %rs1948;
	sub.s32 	%r5594, %r636, %r638;
	max.s32 	%r5595, %r5594, 0;
	st.local.u32 	[%rd11+52], %r5595;
$L__BB0_2165:
	ld.local.u8 	%rs1944, [%rd3];
	ld.local.u8 	%rs8471, [%rd7];
	or.b16  	%rs8472, %rs1944, %rs8471;
	and.b16  	%rs8473, %rs8472, 255;
	setp.ne.s16 	%p3976, %rs8473, 0;
	@%p3976 bra 	$L__BB0_2167;
	mov.b16 	%rs12070, 1;
	st.local.u8 	[%rd11], %rs12070;
	bra.uni 	$L__BB0_2169;
$L__BB0_2167:
	setp.ne.s16 	%p3977, %rs8471, 0;
	setp.ne.s16 	%p3978, %rs1944, 0;
	and.pred  	%p3979, %p3978, %p3977;
	@%p3979 bra 	$L__BB0_2169;
	mov.b16 	%rs12070, 0;
	st.local.u8 	[%rd11], %rs12070;
$L__BB0_2169:
	add.s64 	%rd331, %rd6, 48;
	add.s64 	%rd332, %rd6, 44;
	add.s64 	%rd333, %rd6, 40;
	add.s64 	%rd334, %rd6, 36;
	add.s64 	%rd335, %rd6, 32;
	add.s64 	%rd336, %rd6, 28;
	add.s64 	%rd337, %rd6, 24;
	add.s64 	%rd338, %rd6, 20;
	add.s64 	%rd339, %rd6, 16;
	add.s64 	%rd340, %rd6, 12;
	add.s64 	%rd341, %rd6, 8;
	add.s64 	%rd342, %rd6, 4;
	add.s64 	%rd343, %rd6, 2;
	add.s64 	%rd344, %rd11, 8;
	add.s64 	%rd345, %rd11, 12;
	add.s64 	%rd346, %rd11, 16;
	add.s64 	%rd347, %rd11, 20;
	add.s64 	%rd348, %rd11, 24;
	add.s64 	%rd349, %rd11, 28;
	add.s64 	%rd350, %rd11, 32;
	add.s64 	%rd351, %rd11, 36;
	add.s64 	%rd352, %rd6, 6;
	add.s64 	%rd353, %rd6, 10;
	add.s64 	%rd354, %rd6, 14;
	add.s64 	%rd355, %rd6, 18;
	add.s64 	%rd356, %rd6, 22;
	add.s64 	%rd357, %rd6, 26;
	add.s64 	%rd358, %rd6, 30;
	add.s64 	%rd359, %rd6, 34;
	add.s64 	%rd360, %rd6, 38;
	add.s64 	%rd361, %rd6, 42;
	add.s64 	%rd362, %rd6, 46;
	add.s64 	%rd363, %rd6, 50;
	ld.local.u8 	%rs1972, [%rd6];
	setp.ne.s16 	%p3980, %rs1972, 0;
	setp.eq.s16 	%p3981, %rs12070, 0;
	or.pred  	%p3982, %p3980, %p3981;
	@%p3982 bra 	$L__BB0_2374;
	mov.b16 	%rs8645, 0;
	st.local.u16 	[%rd10+2], %rs8645;
	ld.local.u16 	%rs8646, [%rd343];
	or.b16  	%rs8647, %rs1946, %rs8646;
	or.b16  	%rs8648, %rs8647, %rs1970;
	st.local.u16 	[%rd10+4], %rs8645;
	mov.pred 	%p10213, 0;
	setp.ne.s16 	%p4235, %rs8648, 0;
	@%p4235 bra 	$L__BB0_2172;
	ld.local.u16 	%rs8649, [%rd342];
	setp.eq.s16 	%p10213, %rs8649, 0;
$L__BB0_2172:
	mov.b16 	%rs8650, 0;
	st.local.u16 	[%rd10+6], %rs8650;
	setp.ne.s16 	%p4237, %rs1969, 0;
	not.pred 	%p4238, %p10213;
	mov.pred 	%p10214, 0;
	or.pred  	%p4239, %p4238, %p4237;
	@%p4239 bra 	$L__BB0_2174;
	ld.local.u16 	%rs8651, [%rd352];
	setp.eq.s16 	%p10214, %rs8651, 0;
$L__BB0_2174:
	mov.b16 	%rs8652, 0;
	st.local.u16 	[%rd10+8], %rs8652;
	setp.ne.s16 	%p4241, %rs1968, 0;
	not.pred 	%p4242, %p10214;
	mov.pred 	%p10215, 0;
	or.pred  	%p4243, %p4242, %p4241;
	@%p4243 bra 	$L__BB0_2176;
	ld.local.u16 	%rs8653, [%rd341];
	setp.eq.s16 	%p10215, %rs8653, 0;
$L__BB0_2176:
	mov.b16 	%rs8654, 0;
	st.local.u16 	[%rd10+10], %rs8654;
	setp.ne.s16 	%p4245, %rs1967, 0;
	not.pred 	%p4246, %p10215;
	mov.pred 	%p10216, 0;
	or.pred  	%p4247, %p4246, %p4245;
	@%p4247 bra 	$L__BB0_2178;
	ld.local.u16 	%rs8655, [%rd353];
	setp.eq.s16 	%p10216, %rs8655, 0;
$L__BB0_2178:
	mov.b16 	%rs8656, 0;
	st.local.u16 	[%rd10+12], %rs8656;
	setp.ne.s16 	%p4249, %rs1966, 0;
	not.pred 	%p4250, %p10216;
	mov.pred 	%p10217, 0;
	or.pred  	%p4251, %p4250, %p4249;
	@%p4251 bra 	$L__BB0_2180;
	ld.local.u16 	%rs8657, [%rd340];
	setp.eq.s16 	%p10217, %rs8657, 0;
$L__BB0_2180:
	mov.b16 	%rs8658, 0;
	st.local.u16 	[%rd10+14], %rs8658;
	setp.ne.s16 	%p4253, %rs1965, 0;
	not.pred 	%p4254, %p10217;
	mov.pred 	%p10218, 0;
	or.pred  	%p4255, %p4254, %p4253;
	@%p4255 bra 	$L__BB0_2182;
	ld.local.u16 	%rs8659, [%rd354];
	setp.eq.s16 	%p10218, %rs8659, 0;
$L__BB0_2182:
	mov.b16 	%rs8660, 0;
	st.local.u16 	[%rd10+16], %rs8660;
	setp.ne.s16 	%p4257, %rs1964, 0;
	not.pred 	%p4258, %p10218;
	mov.pred 	%p10219, 0;
	or.pred  	%p4259, %p4258, %p4257;
	@%p4259 bra 	$L__BB0_2184;
	ld.local.u16 	%rs8661, [%rd339];
	setp.eq.s16 	%p10219, %rs8661, 0;
$L__BB0_2184:
	mov.b16 	%rs8662, 0;
	st.local.u16 	[%rd10+18], %rs8662;
	setp.ne.s16 	%p4261, %rs1963, 0;
	not.pred 	%p4262, %p10219;
	mov.pred 	%p10220, 0;
	or.pred  	%p4263, %p4262, %p4261;
	@%p4263 bra 	$L__BB0_2186;
	ld.local.u16 	%rs8663, [%rd355];
	setp.eq.s16 	%p10220, %rs8663, 0;
$L__BB0_2186:
	mov.b16 	%rs8664, 0;
	st.local.u16 	[%rd10+20], %rs8664;
	setp.ne.s16 	%p4265, %rs1962, 0;
	not.pred 	%p4266, %p10220;
	mov.pred 	%p10221, 0;
	or.pred  	%p4267, %p4266, %p4265;
	@%p4267 bra 	$L__BB0_2188;
	ld.local.u16 	%rs8665, [%rd338];
	setp.eq.s16 	%p10221, %rs8665, 0;
$L__BB0_2188:
	mov.b16 	%rs8666, 0;
	st.local.u16 	[%rd10+22], %rs8666;
	setp.ne.s16 	%p4269, %rs1961, 0;
	not.pred 	%p4270, %p10221;
	mov.pred 	%p10222, 0;
	or.pred  	%p4271, %p4270, %p4269;
	@%p4271 bra 	$L__BB0_2190;
	ld.local.u16 	%rs8667, [%rd356];
	setp.eq.s16 	%p10222, %rs8667, 0;
$L__BB0_2190:
	mov.b16 	%rs8668, 0;
	st.local.u16 	[%rd10+24], %rs8668;
	setp.ne.s16 	%p4273, %rs1960, 0;
	not.pred 	%p4274, %p10222;
	mov.pred 	%p10223, 0;
	or.pred  	%p4275, %p4274, %p4273;
	@%p4275 bra 	$L__BB0_2192;
	ld.local.u16 	%rs8669, [%rd337];
	setp.eq.s16 	%p10223, %rs8669, 0;
$L__BB0_2192:
	mov.b16 	%rs8670, 0;
	st.local.u16 	[%rd10+26], %rs8670;
	setp.ne.s16 	%p4277, %rs1959, 0;
	not.pred 	%p4278, %p10223;
	mov.pred 	%p10224, 0;
	or.pred  	%p4279, %p4278, %p4277;
	@%p4279 bra 	$L__BB0_2194;
	ld.local.u16 	%rs8671, [%rd357];
	setp.eq.s16 	%p10224, %rs8671, 0;
$L__BB0_2194:
	mov.b16 	%rs8672, 0;
	st.local.u16 	[%rd10+28], %rs8672;
	setp.ne.s16 	%p4281, %rs1958, 0;
	not.pred 	%p4282, %p10224;
	mov.pred 	%p10225, 0;
	or.pred  	%p4283, %p4282, %p4281;
	@%p4283 bra 	$L__BB0_2196;
	ld.local.u16 	%rs8673, [%rd336];
	setp.eq.s16 	%p10225, %rs8673, 0;
$L__BB0_2196:
	mov.b16 	%rs8674, 0;
	st.local.u16 	[%rd10+30], %rs8674;
	setp.ne.s16 	%p4285, %rs1957, 0;
	not.pred 	%p4286, %p10225;
	mov.pred 	%p10226, 0;
	or.pred  	%p4287, %p4286, %p4285;
	@%p4287 bra 	$L__BB0_2198;
	ld.local.u16 	%rs8675, [%rd358];
	setp.eq.s16 	%p10226, %rs8675, 0;
$L__BB0_2198:
	mov.b16 	%rs8676, 0;
	st.local.u16 	[%rd10+32], %rs8676;
	setp.ne.s16 	%p4289, %rs1956, 0;
	not.pred 	%p4290, %p10226;
	mov.pred 	%p10227, 0;
	or.pred  	%p4291, %p4290, %p4289;
	@%p4291 bra 	$L__BB0_2200;
	ld.local.u16 	%rs8677, [%rd335];
	setp.eq.s16 	%p10227, %rs8677, 0;
$L__BB0_2200:
	mov.b16 	%rs8678, 0;
	st.local.u16 	[%rd10+34], %rs8678;
	setp.ne.s16 	%p4293, %rs1955, 0;
	not.pred 	%p4294, %p10227;
	mov.pred 	%p10228, 0;
	or.pred  	%p4295, %p4294, %p4293;
	@%p4295 bra 	$L__BB0_2202;
	ld.local.u16 	%rs8679, [%rd359];
	setp.eq.s16 	%p10228, %rs8679, 0;
$L__BB0_2202:
	mov.b16 	%rs8680, 0;
	st.local.u16 	[%rd10+36], %rs8680;
	setp.ne.s16 	%p4297, %rs1954, 0;
	not.pred 	%p4298, %p10228;
	mov.pred 	%p10229, 0;
	or.pred  	%p4299, %p4298, %p4297;
	@%p4299 bra 	$L__BB0_2204;
	ld.local.u16 	%rs8681, [%rd334];
	setp.eq.s16 	%p10229, %rs8681, 0;
$L__BB0_2204:
	mov.b16 	%rs8682, 0;
	st.local.u16 	[%rd10+38], %rs8682;
	setp.ne.s16 	%p4301, %rs1953, 0;
	not.pred 	%p4302, %p10229;
	mov.pred 	%p10230, 0;
	or.pred  	%p4303, %p4302, %p4301;
	@%p4303 bra 	$L__BB0_2206;
	ld.local.u16 	%rs8683, [%rd360];
	setp.eq.s16 	%p10230, %rs8683, 0;
$L__BB0_2206:
	mov.b16 	%rs8684, 0;
	st.local.u16 	[%rd10+40], %rs8684;
	setp.ne.s16 	%p4305, %rs1952, 0;
	not.pred 	%p4306, %p10230;
	mov.pred 	%p10231, 0;
	or.pred  	%p4307, %p4306, %p4305;
	@%p4307 bra 	$L__BB0_2208;
	ld.local.u16 	%rs8685, [%rd333];
	setp.eq.s16 	%p10231, %rs8685, 0;
$L__BB0_2208:
	mov.b16 	%rs8686, 0;
	st.local.u16 	[%rd10+42], %rs8686;
	setp.ne.s16 	%p4309, %rs1951, 0;
	not.pred 	%p4310, %p10231;
	mov.pred 	%p10232, 0;
	or.pred  	%p4311, %p4310, %p4309;
	@%p4311 bra 	$L__BB0_2210;
	ld.local.u16 	%rs8687, [%rd361];
	setp.eq.s16 	%p10232, %rs8687, 0;
$L__BB0_2210:
	mov.b16 	%rs8688, 0;
	st.local.u16 	[%rd10+44], %rs8688;
	setp.ne.s16 	%p4313, %rs1950, 0;
	not.pred 	%p4314, %p10232;
	mov.pred 	%p10233, 0;
	or.pred  	%p4315, %p4314, %p4313;
	@%p4315 bra 	$L__BB0_2212;
	ld.local.u16 	%rs8689, [%rd332];
	setp.eq.s16 	%p10233, %rs8689, 0;
$L__BB0_2212:
	mov.b16 	%rs8690, 0;
	st.local.u16 	[%rd10+46], %rs8690;
	setp.ne.s16 	%p4317, %rs1949, 0;
	not.pred 	%p4318, %p10233;
	mov.pred 	%p10234, 0;
	or.pred  	%p4319, %p4318, %p4317;
	@%p4319 bra 	$L__BB0_2214;
	ld.local.u16 	%rs8691, [%rd362];
	setp.eq.s16 	%p10234, %rs8691, 0;
$L__BB0_2214:
	mov.b16 	%rs8692, 0;
	st.local.u16 	[%rd10+48], %rs8692;
	setp.ne.s16 	%p4321, %rs1948, 0;
	not.pred 	%p4322, %p10234;
	mov.pred 	%p10235, -1;
	or.pred  	%p4323, %p4322, %p4321;
	@%p4323 bra 	$L__BB0_2216;
	ld.local.u16 	%rs8693, [%rd331];
	setp.ne.s16 	%p10235, %rs8693, 0;
$L__BB0_2216:
	mov.b16 	%rs8694, 0;
	st.local.u16 	[%rd10+50], %rs8694;
	setp.ne.s16 	%p4324, %rs1947, 0;
	or.pred  	%p4325, %p10235, %p4324;
	ld.local.u16 	%rs12073, [%rd363];
	setp.ne.s16 	%p4326, %rs12073, 0;
	or.pred  	%p4327, %p4325, %p4326;
	@%p4327 bra 	$L__BB0_2244;
	mov.b16 	%rs8696, 1;
	st.local.u8 	[%rd10], %rs8696;
	mov.b32 	%r6108, 0;
	st.local.u32 	[%rd10+52], %r6108;
	bra.uni 	$L__BB0_2846;
$L__BB0_2218:
	add.s64 	%rd4284, %rd11, 4;
	ld.local.u16 	%rs12071, [%rd342];
	setp.ne.s16 	%p4332, %rs1970, %rs12071;
	@%p4332 bra 	$L__BB0_2243;
	ld.local.u16 	%rs12071, [%rd352];
	setp.ne.s16 	%p4333, %rs1969, %rs12071;
	mov.u64 	%rd4284, %rd283;
	@%p4333 bra 	$L__BB0_2243;
	ld.local.u16 	%rs12071, [%rd341];
	setp.ne.s16 	%p4334, %rs1968, %rs12071;
	mov.u64 	%rd4284, %rd344;
	@%p4334 bra 	$L__BB0_2243;
	add.s64 	%rd4284, %rd11, 10;
	ld.local.u16 	%rs12071, [%rd353];
	setp.ne.s16 	%p4335, %rs1967, %rs12071;
	@%p4335 bra 	$L__BB0_2243;
	ld.local.u16 	%rs12071, [%rd340];
	setp.ne.s16 	%p4336, %rs1966, %rs12071;
	mov.u64 	%rd4284, %rd345;
	@%p4336 bra 	$L__BB0_2243;
	add.s64 	%rd4284, %rd11, 14;
	ld.local.u16 	%rs12071, [%rd354];
	setp.ne.s16 	%p4337, %rs1965, %rs12071;
	@%p4337 bra 	$L__BB0_2243;
	ld.local.u16 	%rs12071, [%rd339];
	setp.ne.s16 	%p4338, %rs1964, %rs12071;
	mov.u64 	%rd4284, %rd346;
	@%p4338 bra 	$L__BB0_2243;
	add.s64 	%rd4284, %rd11, 18;
	ld.local.u16 	%rs12071, [%rd355];
	setp.ne.s16 	%p4339, %rs1963, %rs12071;
	@%p4339 bra 	$L__BB0_2243;
	ld.local.u16 	%rs12071, [%rd338];
	setp.ne.s16 	%p4340, %rs1962, %rs12071;
	mov.u64 	%rd4284, %rd347;
	@%p4340 bra 	$L__BB0_2243;
	add.s64 	%rd4284, %rd11, 22;
	ld.local.u16 	%rs12071, [%rd356];
	setp.ne.s16 	%p4341, %rs1961, %rs12071;
	@%p4341 bra 	$L__BB0_2243;
	ld.local.u16 	%rs12071, [%rd337];
	setp.ne.s16 	%p4342, %rs1960, %rs12071;
	mov.u64 	%rd4284, %rd348;
	@%p4342 bra 	$L__BB0_2243;
	add.s64 	%rd4284, %rd11, 26;
	ld.local.u16 	%rs12071, [%rd357];
	setp.ne.s16 	%p4343, %rs1959, %rs12071;
	@%p4343 bra 	$L__BB0_2243;
	ld.local.u16 	%rs12071, [%rd336];
	setp.ne.s16 	%p4344, %rs1958, %rs12071;
	mov.u64 	%rd4284, %rd349;
	@%p4344 bra 	$L__BB0_2243;
	add.s64 	%rd4284, %rd11, 30;
	ld.local.u16 	%rs12071, [%rd358];
	setp.ne.s16 	%p4345, %rs1957, %rs12071;
	@%p4345 bra 	$L__BB0_2243;
	ld.local.u16 	%rs12071, [%rd335];
	setp.ne.s16 	%p4346, %rs1956, %rs12071;
	mov.u64 	%rd4284, %rd350;
	@%p4346 bra 	$L__BB0_2243;
	add.s64 	%rd4284, %rd11, 34;
	ld.local.u16 	%rs12071, [%rd359];
	setp.ne.s16 	%p4347, %rs1955, %rs12071;
	@%p4347 bra 	$L__BB0_2243;
	ld.local.u16 	%rs12071, [%rd334];
	setp.ne.s16 	%p4348, %rs1954, %rs12071;
	mov.u64 	%rd4284, %rd351;
	@%p4348 bra 	$L__BB0_2243;
	add.s64 	%rd4284, %rd11, 38;
	ld.local.u16 	%rs12071, [%rd360];
	setp.ne.s16 	%p4349, %rs1953, %rs12071;
	@%p4349 bra 	$L__BB0_2243;
	add.s64 	%rd4284, %rd11, 40;
	ld.local.u16 	%rs12071, [%rd333];
	setp.ne.s16 	%p4350, %rs1952, %rs12071;
	@%p4350 bra 	$L__BB0_2243;
	add.s64 	%rd4284, %rd11, 42;
	ld.local.u16 	%rs12071, [%rd361];
	setp.ne.s16 	%p4351, %rs1951, %rs12071;
	@%p4351 bra 	$L__BB0_2243;
	add.s64 	%rd4284, %rd11, 44;
	ld.local.u16 	%rs12071, [%rd332];
	setp.ne.s16 	%p4352, %rs1950, %rs12071;
	@%p4352 bra 	$L__BB0_2243;
	add.s64 	%rd4284, %rd11, 46;
	ld.local.u16 	%rs12071, [%rd362];
	setp.ne.s16 	%p4353, %rs1949, %rs12071;
	@%p4353 bra 	$L__BB0_2243;
	add.s64 	%rd4284, %rd11, 48;
	ld.local.u16 	%rs12071, [%rd331];
	setp.ne.s16 	%p4354, %rs1948, %rs12071;
	@%p4354 bra 	$L__BB0_2243;
	add.s64 	%rd4284, %rd11, 50;
	setp.eq.s16 	%p4355, %rs1947, %rs12073;
	mov.u16 	%rs12071, %rs12073;
	mov.u16 	%rs12072, %rs1947;
	@%p4355 bra 	$L__BB0_2246;
	bra.uni 	$L__BB0_2243;
$L__BB0_2242:
	add.s64 	%rd4284, %rd11, 2;
	setp.eq.s16 	%p4331, %rs1946, %rs8646;
	mov.u16 	%rs12071, %rs8646;
	@%p4331 bra 	$L__BB0_2218;
$L__BB0_2243:
	ld.local.u16 	%rs8698, [%rd4284];
	setp.gt.u16 	%p4357, %rs8698, %rs12071;
	mov.pred 	%p10236, -1;
	mov.u16 	%rs12072, %rs12073;
	@%p4357 bra 	$L__BB0_2247;
	bra.uni 	$L__BB0_2246;
$L__BB0_2244:
	mov.b16 	%rs8697, 1;
	st.local.u8 	[%rd10], %rs8697;
	ld.local.u32 	%r639, [%rd11+52];
	ld.local.u32 	%r640, [%rd6+52];
	max.s32 	%r641, %r639, %r640;
	st.local.u32 	[%rd10+52], %r641;
	sub.s32 	%r642, %r639, %r640;
	setp.eq.s32 	%p4328, %r639, %r640;
	@%p4328 bra 	$L__BB0_2242;
	setp.gt.s32 	%p4330, %r639, %r640;
	mov.pred 	%p10236, -1;
	mov.u16 	%rs12072, %rs12073;
	@%p4330 bra 	$L__BB0_2247;
$L__BB0_2246:
	mov.b16 	%rs8699, 0;
	st.local.u8 	[%rd10], %rs8699;
	mov.pred 	%p10236, 0;
	mov.u16 	%rs12073, %rs12072;
$L__BB0_2247:
	abs.s32 	%r643, %r642;
	sub.s32 	%r644, 24, %r643;
	selp.b16 	%rs2001, %rs1947, %rs12073, %p10236;
	setp.gt.u32 	%p4359, %r643, 24;
	mov.b32 	%r12889, 0;
	@%p4359 bra 	$L__BB0_2252;
	not.pred 	%p4360, %p10236;
	@%p4360 bra 	$L__BB0_2250;
	mul.wide.u32 	%rd2035, %r644, 2;
	add.s64 	%rd2036, %rd6, %rd2035;
	ld.local.u16 	%rs12074, [%rd2036+2];
	bra.uni 	$L__BB0_2251;
$L__BB0_2250:
	mul.wide.u32 	%rd2033, %r644, 2;
	add.s64 	%rd2034, %rd11, %rd2033;
	ld.local.u16 	%rs12074, [%rd2034+2];
$L__BB0_2251:
	cvt.u32.u16 	%r12889, %rs12074;
$L__BB0_2252:
	cvt.u32.u16 	%r6111, %rs2001;
	sub.s32 	%r647, %r6111, %r12889;
	setp.lt.s32 	%p4361, %r647, 0;
	add.s32 	%r6112, %r647, 10000;
	selp.b32 	%r6113, %r6112, %r647, %p4361;
	st.local.u16 	[%rd10+50], %r6113;
	sub.s32 	%r648, 23, %r643;
	ld.local.u16 	%rs8700, [%rd331];
	selp.b16 	%rs2005, %rs1948, %rs8700, %p10236;
	setp.gt.u32 	%p4362, %r643, 23;
	mov.b32 	%r12890, 0;
	@%p4362 bra 	$L__BB0_2257;
	@%p10236 bra 	$L__BB0_2255;
	mul.wide.u32 	%rd2037, %r648, 2;
	add.s64 	%rd2038, %rd11, %rd2037;
	ld.local.u16 	%rs12075, [%rd2038+2];
	bra.uni 	$L__BB0_2256;
$L__BB0_2255:
	mul.wide.u32 	%rd2039, %r648, 2;
	add.s64 	%rd2040, %rd6, %rd2039;
	ld.local.u16 	%rs12075, [%rd2040+2];
$L__BB0_2256:
	cvt.u32.u16 	%r12890, %rs12075;
$L__BB0_2257:
	shr.u32 	%r6115, %r647, 31;
	add.s32 	%r6116, %r6115, %r12890;
	cvt.u32.u16 	%r6117, %rs2005;
	sub.s32 	%r651, %r6117, %r6116;
	setp.lt.s32 	%p4363, %r651, 0;
	add.s32 	%r6118, %r651, 10000;
	selp.b32 	%r6119, %r6118, %r651, %p4363;
	cvt.u16.u32 	%rs2009, %r6119;
	st.local.u16 	[%rd10+48], %rs2009;
	sub.s32 	%r652, 22, %r643;
	ld.local.u16 	%rs8701, [%rd362];
	selp.b16 	%rs2010, %rs1949, %rs8701, %p10236;
	setp.gt.u32 	%p4364, %r643, 22;
	mov.b32 	%r12891, 0;
	@%p4364 bra 	$L__BB0_2262;
	@%p10236 bra 	$L__BB0_2260;
	mul.wide.u32 	%rd2041, %r652, 2;
	add.s64 	%rd2042, %rd11, %rd2041;
	ld.local.u16 	%rs12076, [%rd2042+2];
	bra.uni 	$L__BB0_2261;
$L__BB0_2260:
	mul.wide.u32 	%rd2043, %r652, 2;
	add.s64 	%rd2044, %rd6, %rd2043;
	ld.local.u16 	%rs12076, [%rd2044+2];
$L__BB0_2261:
	cvt.u32.u16 	%r12891, %rs12076;
$L__BB0_2262:
	shr.u32 	%r6121, %r651, 31;
	add.s32 	%r6122, %r6121, %r12891;
	cvt.u32.u16 	%r6123, %rs2010;
	sub.s32 	%r655, %r6123, %r6122;
	setp.lt.s32 	%p4365, %r655, 0;
	add.s32 	%r6124, %r655, 10000;
	selp.b32 	%r6125, %r6124, %r655, %p4365;
	cvt.u16.u32 	%rs2014, %r6125;
	st.local.u16 	[%rd10+46], %rs2014;
	sub.s32 	%r656, 21, %r643;
	ld.local.u16 	%rs8702, [%rd332];
	selp.b16 	%rs2015, %rs1950, %rs8702, %p10236;
	setp.gt.u32 	%p4366, %r643, 21;
	mov.b32 	%r12892, 0;
	@%p4366 bra 	$L__BB0_2267;
	@%p10236 bra 	$L__BB0_2265;
	mul.wide.u32 	%rd2045, %r656, 2;
	add.s64 	%rd2046, %rd11, %rd2045;
	ld.local.u16 	%rs12077, [%rd2046+2];
	bra.uni 	$L__BB0_2266;
$L__BB0_2265:
	mul.wide.u32 	%rd2047, %r656, 2;
	add.s64 	%rd2048, %rd6, %rd2047;
	ld.local.u16 	%rs12077, [%rd2048+2];
$L__BB0_2266:
	cvt.u32.u16 	%r12892, %rs12077;
$L__BB0_2267:
	shr.u32 	%r6127, %r655, 31;
	add.s32 	%r6128, %r6127, %r12892;
	cvt.u32.u16 	%r6129, %rs2015;
	sub.s32 	%r659, %r6129, %r6128;
	setp.lt.s32 	%p4367, %r659, 0;
	add.s32 	%r6130, %r659, 10000;
	selp.b32 	%r6131, %r6130, %r659, %p4367;
	cvt.u16.u32 	%rs2019, %r6131;
	st.local.u16 	[%rd10+44], %rs2019;
	sub.s32 	%r660, 20, %r643;
	ld.local.u16 	%rs8703, [%rd361];
	selp.b16 	%rs2020, %rs1951, %rs8703, %p10236;
	setp.gt.u32 	%p4368, %r643, 20;
	mov.b32 	%r12893, 0;
	@%p4368 bra 	$L__BB0_2272;
	@%p10236 bra 	$L__BB0_2270;
	mul.wide.u32 	%rd2049, %r660, 2;
	add.s64 	%rd2050, %rd11, %rd2049;
	ld.local.u16 	%rs12078, [%rd2050+2];
	bra.uni 	$L__BB0_2271;
$L__BB0_2270:
	mul.wide.u32 	%rd2051, %r660, 2;
	add.s64 	%rd2052, %rd6, %rd2051;
	ld.local.u16 	%rs12078, [%rd2052+2];
$L__BB0_2271:
	cvt.u32.u16 	%r12893, %rs12078;
$L__BB0_2272:
	shr.u32 	%r6133, %r659, 31;
	add.s32 	%r6134, %r6133, %r12893;
	cvt.u32.u16 	%r6135, %rs2020;
	sub.s32 	%r663, %r6135, %r6134;
	setp.lt.s32 	%p4369, %r663, 0;
	add.s32 	%r6136, %r663, 10000;
	selp.b32 	%r6137, %r6136, %r663, %p4369;
	cvt.u16.u32 	%rs2024, %r6137;
	st.local.u16 	[%rd10+42], %rs2024;
	sub.s32 	%r664, 19, %r643;
	ld.local.u16 	%rs8704, [%rd333];
	selp.b16 	%rs2025, %rs1952, %rs8704, %p10236;
	setp.gt.u32 	%p4370, %r643, 19;
	mov.b32 	%r12894, 0;
	@%p4370 bra 	$L__BB0_2277;
	@%p10236 bra 	$L__BB0_2275;
	mul.wide.u32 	%rd2053, %r664, 2;
	add.s64 	%rd2054, %rd11, %rd2053;
	ld.local.u16 	%rs12079, [%rd2054+2];
	bra.uni 	$L__BB0_2276;
$L__BB0_2275:
	mul.wide.u32 	%rd2055, %r664, 2;
	add.s64 	%rd2056, %rd6, %rd2055;
	ld.local.u16 	%rs12079, [%rd2056+2];
$L__BB0_2276:
	cvt.u32.u16 	%r12894, %rs12079;
$L__BB0_2277:
	shr.u32 	%r6139, %r663, 31;
	add.s32 	%r6140, %r6139, %r12894;
	cvt.u32.u16 	%r6141, %rs2025;
	sub.s32 	%r667, %r6141, %r6140;
	setp.lt.s32 	%p4371, %r667, 0;
	add.s32 	%r6142, %r667, 10000;
	selp.b32 	%r6143, %r6142, %r667, %p4371;
	cvt.u16.u32 	%rs2029, %r6143;
	st.local.u16 	[%rd10+40], %rs2029;
	sub.s32 	%r668, 18, %r643;
	ld.local.u16 	%rs8705, [%rd360];
	selp.b16 	%rs2030, %rs1953, %rs8705, %p10236;
	setp.gt.u32 	%p4372, %r643, 18;
	mov.b32 	%r12895, 0;
	@%p4372 bra 	$L__BB0_2282;
	@%p10236 bra 	$L__BB0_2280;
	mul.wide.u32 	%rd2057, %r668, 2;
	add.s64 	%rd2058, %rd11, %rd2057;
	ld.local.u16 	%rs12080, [%rd2058+2];
	bra.uni 	$L__BB0_2281;
$L__BB0_2280:
	mul.wide.u32 	%rd2059, %r668, 2;
	add.s64 	%rd2060, %rd6, %rd2059;
	ld.local.u16 	%rs12080, [%rd2060+2];
$L__BB0_2281:
	cvt.u32.u16 	%r12895, %rs12080;
$L__BB0_2282:
	shr.u32 	%r6145, %r667, 31;
	add.s32 	%r6146, %r6145, %r12895;
	cvt.u32.u16 	%r6147, %rs2030;
	sub.s32 	%r671, %r6147, %r6146;
	setp.lt.s32 	%p4373, %r671, 0;
	add.s32 	%r6148, %r671, 10000;
	selp.b32 	%r6149, %r6148, %r671, %p4373;
	cvt.u16.u32 	%rs2034, %r6149;
	st.local.u16 	[%rd10+38], %rs2034;
	sub.s32 	%r672, 17, %r643;
	ld.local.u16 	%rs8706, [%rd334];
	selp.b16 	%rs2035, %rs1954, %rs8706, %p10236;
	setp.gt.u32 	%p4374, %r643, 17;
	mov.b32 	%r12896, 0;
	@%p4374 bra 	$L__BB0_2287;
	@%p10236 bra 	$L__BB0_2285;
	mul.wide.u32 	%rd2061, %r672, 2;
	add.s64 	%rd2062, %rd11, %rd2061;
	ld.local.u16 	%rs12081, [%rd2062+2];
	bra.uni 	$L__BB0_2286;
$L__BB0_2285:
	mul.wide.u32 	%rd2063, %r672, 2;
	add.s64 	%rd2064, %rd6, %rd2063;
	ld.local.u16 	%rs12081, [%rd2064+2];
$L__BB0_2286:
	cvt.u32.u16 	%r12896, %rs12081;
$L__BB0_2287:
	shr.u32 	%r6151, %r671, 31;
	add.s32 	%r6152, %r6151, %r12896;
	cvt.u32.u16 	%r6153, %rs2035;
	sub.s32 	%r675, %r6153, %r6152;
	setp.lt.s32 	%p4375, %r675, 0;
	add.s32 	%r6154, %r675, 10000;
	selp.b32 	%r6155, %r6154, %r675, %p4375;
	cvt.u16.u32 	%rs2039, %r6155;
	st.local.u16 	[%rd10+36], %rs2039;
	sub.s32 	%r676, 16, %r643;
	ld.local.u16 	%rs8707, [%rd359];
	selp.b16 	%rs2040, %rs1955, %rs8707, %p10236;
	setp.gt.u32 	%p4376, %r643, 16;
	mov.b32 	%r12897, 0;
	@%p4376 bra 	$L__BB0_2292;
	@%p10236 bra 	$L__BB0_2290;
	mul.wide.u32 	%rd2065, %r676, 2;
	add.s64 	%rd2066, %rd11, %rd2065;
	ld.local.u16 	%rs12082, [%rd2066+2];
	bra.uni 	$L__BB0_2291;
$L__BB0_2290:
	mul.wide.u32 	%rd2067, %r676, 2;
	add.s64 	%rd2068, %rd6, %rd2067;
	ld.local.u16 	%rs12082, [%rd2068+2];
$L__BB0_2291:
	cvt.u32.u16 	%r12897, %rs12082;
$L__BB0_2292:
	shr.u32 	%r6157, %r675, 31;
	add.s32 	%r6158, %r6157, %r12897;
	cvt.u32.u16 	%r6159, %rs2040;
	sub.s32 	%r679, %r6159, %r6158;
	setp.lt.s32 	%p4377, %r679, 0;
	add.s32 	%r6160, %r679, 10000;
	selp.b32 	%r6161, %r6160, %r679, %p4377;
	cvt.u16.u32 	%rs2044, %r6161;
	st.local.u16 	[%rd10+34], %rs2044;
	sub.s32 	%r680, 15, %r643;
	ld.local.u16 	%rs8708, [%rd335];
	selp.b16 	%rs2045, %rs1956, %rs8708, %p10236;
	setp.gt.u32 	%p4378, %r643, 15;
	mov.b32 	%r12898, 0;
	@%p4378 bra 	$L__BB0_2297;
	@%p10236 bra 	$L__BB0_2295;
	mul.wide.u32 	%rd2069, %r680, 2;
	add.s64 	%rd2070, %rd11, %rd2069;
	ld.local.u16 	%rs12083, [%rd2070+2];
	bra.uni 	$L__BB0_2296;
$L__BB0_2295:
	mul.wide.u32 	%rd2071, %r680, 2;
	add.s64 	%rd2072, %rd6, %rd2071;
	ld.local.u16 	%rs12083, [%rd2072+2];
$L__BB0_2296:
	cvt.u32.u16 	%r12898, %rs12083;
$L__BB0_2297:
	shr.u32 	%r6163, %r679, 31;
	add.s32 	%r6164, %r6163, %r12898;
	cvt.u32.u16 	%r6165, %rs2045;
	sub.s32 	%r683, %r6165, %r6164;
	setp.lt.s32 	%p4379, %r683, 0;
	add.s32 	%r6166, %r683, 10000;
	selp.b32 	%r6167, %r6166, %r683, %p4379;
	cvt.u16.u32 	%rs2049, %r6167;
	st.local.u16 	[%rd10+32], %rs2049;
	sub.s32 	%r684, 14, %r643;
	ld.local.u16 	%rs8709, [%rd358];
	selp.b16 	%rs2050, %rs1957, %rs8709, %p10236;
	setp.gt.u32 	%p4380, %r643, 14;
	mov.b32 	%r12899, 0;
	@%p4380 bra 	$L__BB0_2302;
	@%p10236 bra 	$L__BB0_2300;
	mul.wide.u32 	%rd2073, %r684, 2;
	add.s64 	%rd2074, %rd11, %rd2073;
	ld.local.u16 	%rs12084, [%rd2074+2];
	bra.uni 	$L__BB0_2301;
$L__BB0_2300:
	mul.wide.u32 	%rd2075, %r684, 2;
	add.s64 	%rd2076, %rd6, %rd2075;
	ld.local.u16 	%rs12084, [%rd2076+2];
$L__BB0_2301:
	cvt.u32.u16 	%r12899, %rs12084;
$L__BB0_2302:
	shr.u32 	%r6169, %r683, 31;
	add.s32 	%r6170, %r6169, %r12899;
	cvt.u32.u16 	%r6171, %rs2050;
	sub.s32 	%r687, %r6171, %r6170;
	setp.lt.s32 	%p4381, %r687, 0;
	add.s32 	%r6172, %r687, 10000;
	selp.b32 	%r6173, %r6172, %r687, %p4381;
	cvt.u16.u32 	%rs2054, %r6173;
	st.local.u16 	[%rd10+30], %rs2054;
	sub.s32 	%r688, 13, %r643;
	ld.local.u16 	%rs8710, [%rd336];
	selp.b16 	%rs2055, %rs1958, %rs8710, %p10236;
	setp.gt.u32 	%p4382, %r643, 13;
	mov.b32 	%r12900, 0;
	@%p4382 bra 	$L__BB0_2307;
	@%p10236 bra 	$L__BB0_2305;
	mul.wide.u32 	%rd2077, %r688, 2;
	add.s64 	%rd2078, %rd11, %rd2077;
	ld.local.u16 	%rs12085, [%rd2078+2];
	bra.uni 	$L__BB0_2306;
$L__BB0_2305:
	mul.wide.u32 	%rd2079, %r688, 2;
	add.s64 	%rd2080, %rd6, %rd2079;
	ld.local.u16 	%rs12085, [%rd2080+2];
$L__BB0_2306:
	cvt.u32.u16 	%r12900, %rs12085;
$L__BB0_2307:
	shr.u32 	%r6175, %r687, 31;
	add.s32 	%r6176, %r6175, %r12900;
	cvt.u32.u16 	%r6177, %rs2055;
	sub.s32 	%r691, %r6177, %r6176;
	setp.lt.s32 	%p4383, %r691, 0;
	add.s32 	%r6178, %r691, 10000;
	selp.b32 	%r6179, %r6178, %r691, %p4383;
	cvt.u16.u32 	%rs2059, %r6179;
	st.local.u16 	[%rd10+28], %rs2059;
	sub.s32 	%r692, 12, %r643;
	ld.local.u16 	%rs8711, [%rd357];
	selp.b16 	%rs2060, %rs1959, %rs8711, %p10236;
	setp.gt.u32 	%p4384, %r643, 12;
	mov.b32 	%r12901, 0;
	@%p4384 bra 	$L__BB0_2312;
	@%p10236 bra 	$L__BB0_2310;
	mul.wide.u32 	%rd2081, %r692, 2;
	add.s64 	%rd2082, %rd11, %rd2081;
	ld.local.u16 	%rs12086, [%rd2082+2];
	bra.uni 	$L__BB0_2311;
$L__BB0_2310:
	mul.wide.u32 	%rd2083, %r692, 2;
	add.s64 	%rd2084, %rd6, %rd2083;
	ld.local.u16 	%rs12086, [%rd2084+2];
$L__BB0_2311:
	cvt.u32.u16 	%r12901, %rs12086;
$L__BB0_2312:
	shr.u32 	%r6181, %r691, 31;
	add.s32 	%r6182, %r6181, %r12901;
	cvt.u32.u16 	%r6183, %rs2060;
	sub.s32 	%r695, %r6183, %r6182;
	setp.lt.s32 	%p4385, %r695, 0;
	add.s32 	%r6184, %r695, 10000;
	selp.b32 	%r6185, %r6184, %r695, %p4385;
	cvt.u16.u32 	%rs2064, %r6185;
	st.local.u16 	[%rd10+26], %rs2064;
	sub.s32 	%r696, 11, %r643;
	ld.local.u16 	%rs8712, [%rd337];
	selp.b16 	%rs2065, %rs1960, %rs8712, %p10236;
	setp.gt.u32 	%p4386, %r643, 11;
	mov.b32 	%r12902, 0;
	@%p4386 bra 	$L__BB0_2317;
	@%p10236 bra 	$L__BB0_2315;
	mul.wide.u32 	%rd2085, %r696, 2;
	add.s64 	%rd2086, %rd11, %rd2085;
	ld.local.u16 	%rs12087, [%rd2086+2];
	bra.uni 	$L__BB0_2316;
$L__BB0_2315:
	mul.wide.u32 	%rd2087, %r696, 2;
	add.s64 	%rd2088, %rd6, %rd2087;
	ld.local.u16 	%rs12087, [%rd2088+2];
$L__BB0_2316:
	cvt.u32.u16 	%r12902, %rs12087;
$L__BB0_2317:
	shr.u32 	%r6187, %r695, 31;
	add.s32 	%r6188, %r6187, %r12902;
	cvt.u32.u16 	%r6189, %rs2065;
	sub.s32 	%r699, %r6189, %r6188;
	setp.lt.s32 	%p4387, %r699, 0;
	add.s32 	%r6190, %r699, 10000;
	selp.b32 	%r6191, %r6190, %r699, %p4387;
	cvt.u16.u32 	%rs2069, %r6191;
	st.local.u16 	[%rd10+24], %rs2069;
	sub.s32 	%r700, 10, %r643;
	ld.local.u16 	%rs8713, [%rd356];
	selp.b16 	%rs2070, %rs1961, %rs8713, %p10236;
	setp.gt.u32 	%p4388, %r643, 10;
	mov.b32 	%r12903, 0;
	@%p4388 bra 	$L__BB0_2322;
	@%p10236 bra 	$L__BB0_2320;
	mul.wide.u32 	%rd2089, %r700, 2;
	add.s64 	%rd2090, %rd11, %rd2089;
	ld.local.u16 	%rs12088, [%rd2090+2];
	bra.uni 	$L__BB0_2321;
$L__BB0_2320:
	mul.wide.u32 	%rd2091, %r700, 2;
	add.s64 	%rd2092, %rd6, %rd2091;
	ld.local.u16 	%rs12088, [%rd2092+2];
$L__BB0_2321:
	cvt.u32.u16 	%r12903, %rs12088;
$L__BB0_2322:
	shr.u32 	%r6193, %r699, 31;
	add.s32 	%r6194, %r6193, %r12903;
	cvt.u32.u16 	%r6195, %rs2070;
	sub.s32 	%r703, %r6195, %r6194;
	setp.lt.s32 	%p4389, %r703, 0;
	add.s32 	%r6196, %r703, 10000;
	selp.b32 	%r6197, %r6196, %r703, %p4389;
	cvt.u16.u32 	%rs2074, %r6197;
	st.local.u16 	[%rd10+22], %rs2074;
	sub.s32 	%r704, 9, %r643;
	ld.local.u16 	%rs8714, [%rd338];
	selp.b16 	%rs2075, %rs1962, %rs8714, %p10236;
	setp.gt.u32 	%p4390, %r643, 9;
	mov.b32 	%r12904, 0;
	@%p4390 bra 	$L__BB0_2327;
	@%p10236 bra 	$L__BB0_2325;
	mul.wide.u32 	%rd2093, %r704, 2;
	add.s64 	%rd2094, %rd11, %rd2093;
	ld.local.u16 	%rs12089, [%rd2094+2];
	bra.uni 	$L__BB0_2326;
$L__BB0_2325:
	mul.wide.u32 	%rd2095, %r704, 2;
	add.s64 	%rd2096, %rd6, %rd2095;
	ld.local.u16 	%rs12089, [%rd2096+2];
$L__BB0_2326:
	cvt.u32.u16 	%r12904, %rs12089;
$L__BB0_2327:
	shr.u32 	%r6199, %r703, 31;
	add.s32 	%r6200, %r6199, %r12904;
	cvt.u32.u16 	%r6201, %rs2075;
	sub.s32 	%r707, %r6201, %r6200;
	setp.lt.s32 	%p4391, %r707, 0;
	add.s32 	%r6202, %r707, 10000;
	selp.b32 	%r6203, %r6202, %r707, %p4391;
	cvt.u16.u32 	%rs2079, %r6203;
	st.local.u16 	[%rd10+20], %rs2079;
	sub.s32 	%r708, 8, %r643;
	ld.local.u16 	%rs8715, [%rd355];
	selp.b16 	%rs2080, %rs1963, %rs8715, %p10236;
	setp.gt.u32 	%p4392, %r643, 8;
	mov.b32 	%r12905, 0;
	@%p4392 bra 	$L__BB0_2332;
	@%p10236 bra 	$L__BB0_2330;
	mul.wide.u32 	%rd2097, %r708, 2;
	add.s64 	%rd2098, %rd11, %rd2097;
	ld.local.u16 	%rs12090, [%rd2098+2];
	bra.uni 	$L__BB0_2331;
$L__BB0_2330:
	mul.wide.u32 	%rd2099, %r708, 2;
	add.s64 	%rd2100, %rd6, %rd2099;
	ld.local.u16 	%rs12090, [%rd2100+2];
$L__BB0_2331:
	cvt.u32.u16 	%r12905, %rs12090;
$L__BB0_2332:
	shr.u32 	%r6205, %r707, 31;
	add.s32 	%r6206, %r6205, %r12905;
	cvt.u32.u16 	%r6207, %rs2080;
	sub.s32 	%r711, %r6207, %r6206;
	setp.lt.s32 	%p4393, %r711, 0;
	add.s32 	%r6208, %r711, 10000;
	selp.b32 	%r6209, %r6208, %r711, %p4393;
	cvt.u16.u32 	%rs2084, %r6209;
	st.local.u16 	[%rd10+18], %rs2084;
	sub.s32 	%r712, 7, %r643;
	ld.local.u16 	%rs8716, [%rd339];
	selp.b16 	%rs2085, %rs1964, %rs8716, %p10236;
	setp.gt.u32 	%p4394, %r643, 7;
	mov.b32 	%r12906, 0;
	@%p4394 bra 	$L__BB0_2337;
	@%p10236 bra 	$L__BB0_2335;
	mul.wide.u32 	%rd2101, %r712, 2;
	add.s64 	%rd2102, %rd11, %rd2101;
	ld.local.u16 	%rs12091, [%rd2102+2];
	bra.uni 	$L__BB0_2336;
$L__BB0_2335:
	mul.wide.u32 	%rd2103, %r712, 2;
	add.s64 	%rd2104, %rd6, %rd2103;
	ld.local.u16 	%rs12091, [%rd2104+2];
$L__BB0_2336:
	cvt.u32.u16 	%r12906, %rs12091;
$L__BB0_2337:
	shr.u32 	%r6211, %r711, 31;
	add.s32 	%r6212, %r6211, %r12906;
	cvt.u32.u16 	%r6213, %rs2085;
	sub.s32 	%r715, %r6213, %r6212;
	setp.lt.s32 	%p4395, %r715, 0;
	add.s32 	%r6214, %r715, 10000;
	selp.b32 	%r6215, %r6214, %r715, %p4395;
	cvt.u16.u32 	%rs2089, %r6215;
	st.local.u16 	[%rd10+16], %rs2089;
	sub.s32 	%r716, 6, %r643;
	ld.local.u16 	%rs8717, [%rd354];
	selp.b16 	%rs2090, %rs1965, %rs8717, %p10236;
	setp.gt.u32 	%p4396, %r643, 6;
	mov.b32 	%r12907, 0;
	@%p4396 bra 	$L__BB0_2342;
	@%p10236 bra 	$L__BB0_2340;
	mul.wide.u32 	%rd2105, %r716, 2;
	add.s64 	%rd2106, %rd11, %rd2105;
	ld.local.u16 	%rs12092, [%rd2106+2];
	bra.uni 	$L__BB0_2341;
$L__BB0_2340:
	mul.wide.u32 	%rd2107, %r716, 2;
	add.s64 	%rd2108, %rd6, %rd2107;
	ld.local.u16 	%rs12092, [%rd2108+2];
$L__BB0_2341:
	cvt.u32.u16 	%r12907, %rs12092;
$L__BB0_2342:
	shr.u32 	%r6217, %r715, 31;
	add.s32 	%r6218, %r6217, %r12907;
	cvt.u32.u16 	%r6219, %rs2090;
	sub.s32 	%r719, %r6219, %r6218;
	setp.lt.s32 	%p4397, %r719, 0;
	add.s32 	%r6220, %r719, 10000;
	selp.b32 	%r6221, %r6220, %r719, %p4397;
	cvt.u16.u32 	%rs2094, %r6221;
	st.local.u16 	[%rd10+14], %rs2094;
	sub.s32 	%r720, 5, %r643;
	ld.local.u16 	%rs8718, [%rd340];
	selp.b16 	%rs2095, %rs1966, %rs8718, %p10236;
	setp.gt.u32 	%p4398, %r643, 5;
	mov.b32 	%r12908, 0;
	@%p4398 bra 	$L__BB0_2347;
	@%p10236 bra 	$L__BB0_2345;
	mul.wide.u32 	%rd2109, %r720, 2;
	add.s64 	%rd2110, %rd11, %rd2109;
	ld.local.u16 	%rs12093, [%rd2110+2];
	bra.uni 	$L__BB0_2346;
$L__BB0_2345:
	mul.wide.u32 	%rd2111, %r720, 2;
	add.s64 	%rd2112, %rd6, %rd2111;
	ld.local.u16 	%rs12093, [%rd2112+2];
$L__BB0_2346:
	cvt.u32.u16 	%r12908, %rs12093;
$L__BB0_2347:
	shr.u32 	%r6223, %r719, 31;
	add.s32 	%r6224, %r6223, %r12908;
	cvt.u32.u16 	%r6225, %rs2095;
	sub.s32 	%r723, %r6225, %r6224;
	setp.lt.s32 	%p4399, %r723, 0;
	add.s32 	%r6226, %r723, 10000;
	selp.b32 	%r6227, %r6226, %r723, %p4399;
	cvt.u16.u32 	%rs2099, %r6227;
	st.local.u16 	[%rd10+12], %rs2099;
	sub.s32 	%r724, 4, %r643;
	ld.local.u16 	%rs8719, [%rd353];
	selp.b16 	%rs2100, %rs1967, %rs8719, %p10236;
	setp.gt.u32 	%p4400, %r643, 4;
	mov.b32 	%r12909, 0;
	@%p4400 bra 	$L__BB0_2352;
	@%p10236 bra 	$L__BB0_2350;
	mul.wide.u32 	%rd2113, %r724, 2;
	add.s64 	%rd2114, %rd11, %rd2113;
	ld.local.u16 	%rs12094, [%rd2114+2];
	bra.uni 	$L__BB0_2351;
$L__BB0_2350:
	mul.wide.u32 	%rd2115, %r724, 2;
	add.s64 	%rd2116, %rd6, %rd2115;
	ld.local.u16 	%rs12094, [%rd2116+2];
$L__BB0_2351:
	cvt.u32.u16 	%r12909, %rs12094;
$L__BB0_2352:
	shr.u32 	%r6229, %r723, 31;
	add.s32 	%r6230, %r6229, %r12909;
	cvt.u32.u16 	%r6231, %rs2100;
	sub.s32 	%r727, %r6231, %r6230;
	setp.lt.s32 	%p4401, %r727, 0;
	add.s32 	%r6232, %r727, 10000;
	selp.b32 	%r6233, %r6232, %r727, %p4401;
	cvt.u16.u32 	%rs2104, %r6233;
	st.local.u16 	[%rd10+10], %rs2104;
	sub.s32 	%r728, 3, %r643;
	ld.local.u16 	%rs8720, [%rd341];
	selp.b16 	%rs2105, %rs1968, %rs8720, %p10236;
	setp.gt.u32 	%p4402, %r643, 3;
	mov.b32 	%r12910, 0;
	@%p4402 bra 	$L__BB0_2357;
	@%p10236 bra 	$L__BB0_2355;
	mul.wide.u32 	%rd2117, %r728, 2;
	add.s64 	%rd2118, %rd11, %rd2117;
	ld.local.u16 	%rs12095, [%rd2118+2];
	bra.uni 	$L__BB0_2356;
$L__BB0_2355:
	mul.wide.u32 	%rd2119, %r728, 2;
	add.s64 	%rd2120, %rd6, %rd2119;
	ld.local.u16 	%rs12095, [%rd2120+2];
$L__BB0_2356:
	cvt.u32.u16 	%r12910, %rs12095;
$L__BB0_2357:
	shr.u32 	%r6235, %r727, 31;
	add.s32 	%r6236, %r6235, %r12910;
	cvt.u32.u16 	%r6237, %rs2105;
	sub.s32 	%r731, %r6237, %r6236;
	setp.lt.s32 	%p4403, %r731, 0;
	add.s32 	%r6238, %r731, 10000;
	selp.b32 	%r6239, %r6238, %r731, %p4403;
	cvt.u16.u32 	%rs2109, %r6239;
	st.local.u16 	[%rd10+8], %rs2109;
	sub.s32 	%r732, 2, %r643;
	ld.local.u16 	%rs8721, [%rd283];
	ld.local.u16 	%rs8722, [%rd352];
	selp.b16 	%rs2110, %rs8721, %rs8722, %p10236;
	setp.gt.u32 	%p4404, %r643, 2;
	mov.b32 	%r12911, 0;
	@%p4404 bra 	$L__BB0_2362;
	@%p10236 bra 	$L__BB0_2360;
	mul.wide.u32 	%rd2121, %r732, 2;
	add.s64 	%rd2122, %rd11, %rd2121;
	ld.local.u16 	%rs12096, [%rd2122+2];
	bra.uni 	$L__BB0_2361;
$L__BB0_2360:
	mul.wide.u32 	%rd2123, %r732, 2;
	add.s64 	%rd2124, %rd6, %rd2123;
	ld.local.u16 	%rs12096, [%rd2124+2];
$L__BB0_2361:
	cvt.u32.u16 	%r12911, %rs12096;
$L__BB0_2362:
	shr.u32 	%r6241, %r731, 31;
	add.s32 	%r6242, %r6241, %r12911;
	cvt.u32.u16 	%r6243, %rs2110;
	sub.s32 	%r735, %r6243, %r6242;
	setp.lt.s32 	%p4405, %r735, 0;
	add.s32 	%r6244, %r735, 10000;
	selp.b32 	%r6245, %r6244, %r735, %p4405;
	cvt.u16.u32 	%rs2114, %r6245;
	st.local.u16 	[%rd10+6], %rs2114;
	sub.s32 	%r736, 1, %r643;
	ld.local.u16 	%rs8723, [%rd11+4];
	ld.local.u16 	%rs8724, [%rd342];
	selp.b16 	%rs2115, %rs8723, %rs8724, %p10236;
	setp.gt.u32 	%p4406, %r643, 1;
	mov.b32 	%r12912, 0;
	@%p4406 bra 	$L__BB0_2367;
	@%p10236 bra 	$L__BB0_2365;
	mul.wide.u32 	%rd2125, %r736, 2;
	add.s64 	%rd2126, %rd11, %rd2125;
	ld.local.u16 	%rs12097, [%rd2126+2];
	bra.uni 	$L__BB0_2366;
$L__BB0_2365:
	mul.wide.u32 	%rd2127, %r736, 2;
	add.s64 	%rd2128, %rd6, %rd2127;
	ld.local.u16 	%rs12097, [%rd2128+2];
$L__BB0_2366:
	cvt.u32.u16 	%r12912, %rs12097;
$L__BB0_2367:
	shr.u32 	%r6247, %r735, 31;
	add.s32 	%r6248, %r6247, %r12912;
	cvt.u32.u16 	%r6249, %rs2115;
	sub.s32 	%r739, %r6249, %r6248;
	setp.lt.s32 	%p4407, %r739, 0;
	add.s32 	%r6250, %r739, 10000;
	selp.b32 	%r6251, %r6250, %r739, %p4407;
	cvt.u16.u32 	%rs2119, %r6251;
	st.local.u16 	[%rd10+4], %rs2119;
	neg.s32 	%r740, %r643;
	selp.b16 	%rs2120, %rs1946, %rs8646, %p10236;
	setp.ne.s32 	%p4408, %r642, 0;
	mov.b32 	%r12913, 0;
	@%p4408 bra 	$L__BB0_2372;
	@%p10236 bra 	$L__BB0_2370;
	mul.wide.u32 	%rd2129, %r740, 2;
	add.s64 	%rd2130, %rd11, %rd2129;
	ld.local.u16 	%rs12098, [%rd2130+2];
	bra.uni 	$L__BB0_2371;
$L__BB0_2370:
	mul.wide.u32 	%rd2131, %r740, 2;
	add.s64 	%rd2132, %rd6, %rd2131;
	ld.local.u16 	%rs12098, [%rd2132+2];
$L__BB0_2371:
	cvt.u32.u16 	%r12913, %rs12098;
$L__BB0_2372:
	shr.u32 	%r6252, %r739, 31;
	add.s32 	%r6253, %r6252, %r12913;
	cvt.u32.u16 	%r6254, %rs2120;
	sub.s32 	%r6255, %r6254, %r6253;
	setp.lt.s32 	%p4409, %r6255, 0;
	add.s32 	%r6256, %r6255, 10000;
	selp.b32 	%r6257, %r6256, %r6255, %p4409;
	cvt.u16.u32 	%rs8725, %r6257;
	st.local.u16 	[%rd10+2], %rs8725;
	setp.ne.s16 	%p4410, %rs8725, 0;
	setp.lt.s32 	%p4411, %r641, 1;
	or.pred  	%p4412, %p4410, %p4411;
	@%p4412 bra 	$L__BB0_2846;
	st.local.u16 	[%rd10+2], %rs2119;
	mov.b32 	%r6258, {%rs2114, %rs2109};
	st.local.u32 	[%rd10+4], %r6258;
	mov.b32 	%r6259, {%rs2104, %rs2099};
	st.local.u32 	[%rd10+8], %r6259;
	mov.b32 	%r6260, {%rs2094, %rs2089};
	st.local.u32 	[%rd10+12], %r6260;
	mov.b32 	%r6261, {%rs2084, %rs2079};
	st.local.u32 	[%rd10+16], %r6261;
	mov.b32 	%r6262, {%rs2074, %rs2069};
	st.local.u32 	[%rd10+20], %r6262;
	mov.b32 	%r6263, {%rs2064, %rs2059};
	st.local.u32 	[%rd10+24], %r6263;
	mov.b32 	%r6264, {%rs2054, %rs2049};
	st.local.u32 	[%rd10+28], %r6264;
	mov.b32 	%r6265, {%rs2044, %rs2039};
	st.local.u32 	[%rd10+32], %r6265;
	mov.b32 	%r6266, {%rs2034, %rs2029};
	st.local.u32 	[%rd10+36], %r6266;
	mov.b32 	%r6267, {%rs2024, %rs2019};
	st.local.u32 	[%rd10+40], %r6267;
	mov.b32 	%r6268, {%rs2014, %rs2009};
	st.local.u32 	[%rd10+44], %r6268;
	mov.b16 	%rs8726, 0;
	st.local.u16 	[%rd10+50], %rs8726;
	add.s32 	%r6269, %r641, -1;
	st.local.u32 	[%rd10+52], %r6269;
	bra.uni 	$L__BB0_2846;
$L__BB0_2374:
	setp.ne.s16 	%p3983, %rs1972, 1;
	setp.ne.s16 	%p3984, %rs12070, 0;
	or.pred  	%p3985, %p3983, %p3984;
	@%p3985 bra 	$L__BB0_2533;
	mov.b16 	%rs8586, 0;
	st.local.u16 	[%rd10+2], %rs8586;
	ld.local.u16 	%rs2124, [%rd6+2];
	or.b16  	%rs8587, %rs2124, %rs1946;
	ld.local.u32 	%r5921, [%rd342];
	mov.b32 	{%rs2125, %rs2126}, %r5921;
	or.b16  	%rs8588, %rs8587, %rs2125;
	or.b16  	%rs8589, %rs8588, %rs1970;
	or.b16  	%rs8590, %rs8589, %rs2126;
	mov.b32 	%r5923, 0;
	st.local.u32 	[%rd10+4], %r5923;
	or.b16  	%rs8591, %rs8590, %rs1969;
	ld.local.u32 	%r5924, [%rd341];
	mov.b32 	{%rs2127, %rs2128}, %r5924;
	or.b16  	%rs8592, %rs8591, %rs2127;
	or.b16  	%rs8593, %rs8592, %rs1968;
	or.b16  	%rs8594, %rs8593, %rs2128;
	st.local.u32 	[%rd10+8], %r5923;
	or.b16  	%rs8595, %rs8594, %rs1967;
	ld.local.u32 	%r5926, [%rd340];
	mov.b32 	{%rs2129, %rs2130}, %r5926;
	or.b16  	%rs8596, %rs8595, %rs2129;
	or.b16  	%rs8597, %rs8596, %rs1966;
	or.b16  	%rs8598, %rs8597, %rs2130;
	st.local.u32 	[%rd10+12], %r5923;
	or.b16  	%rs8599, %rs8598, %rs1965;
	ld.local.u32 	%r5928, [%rd339];
	mov.b32 	{%rs2131, %rs2132}, %r5928;
	or.b16  	%rs8600, %rs8599, %rs2131;
	or.b16  	%rs8601, %rs8600, %rs1964;
	or.b16  	%rs8602, %rs8601, %rs2132;
	st.local.u32 	[%rd10+16], %r5923;
	or.b16  	%rs8603, %rs8602, %rs1963;
	ld.local.u32 	%r5930, [%rd338];
	mov.b32 	{%rs2133, %rs2134}, %r5930;
	or.b16  	%rs8604, %rs8603, %rs2133;
	or.b16  	%rs8605, %rs8604, %rs1962;
	or.b16  	%rs8606, %rs8605, %rs2134;
	st.local.u32 	[%rd10+20], %r5923;
	or.b16  	%rs8607, %rs8606, %rs1961;
	ld.local.u32 	%r5932, [%rd337];
	mov.b32 	{%rs2135, %rs2136}, %r5932;
	or.b16  	%rs8608, %rs8607, %rs2135;
	or.b16  	%rs8609, %rs8608, %rs1960;
	or.b16  	%rs8610, %rs8609, %rs2136;
	st.local.u32 	[%rd10+24], %r5923;
	or.b16  	%rs8611, %rs8610, %rs1959;
	ld.local.u32 	%r5934, [%rd336];
	mov.b32 	{%rs2137, %rs2138}, %r5934;
	or.b16  	%rs8612, %rs8611, %rs2137;
	or.b16  	%rs8613, %rs8612, %rs1958;
	or.b16  	%rs8614, %rs8613, %rs2138;
	st.local.u32 	[%rd10+28], %r5923;
	or.b16  	%rs8615, %rs8614, %rs1957;
	ld.local.u32 	%r5936, [%rd335];
	mov.b32 	{%rs2139, %rs2140}, %r5936;
	or.b16  	%rs8616, %rs8615, %rs2139;
	or.b16  	%rs8617, %rs8616, %rs1956;
	or.b16  	%rs8618, %rs8617, %rs2140;
	st.local.u32 	[%rd10+32], %r5923;
	or.b16  	%rs8619, %rs8618, %rs1955;
	ld.local.u32 	%r5938, [%rd334];
	mov.b32 	{%rs2141, %rs2142}, %r5938;
	or.b16  	%rs8620, %rs8619, %rs2141;
	or.b16  	%rs8621, %rs8620, %rs1954;
	or.b16  	%rs8622, %rs8621, %rs2142;
	st.local.u32 	[%rd10+36], %r5923;
	or.b16  	%rs8623, %rs8622, %rs1953;
	ld.local.u32 	%r5940, [%rd333];
	mov.b32 	{%rs2143, %rs2144}, %r5940;
	or.b16  	%rs8624, %rs8623, %rs2143;
	or.b16  	%rs8625, %rs8624, %rs1952;
	or.b16  	%rs8626, %rs8625, %rs2144;
	st.local.u32 	[%rd10+40], %r5923;
	or.b16  	%rs8627, %rs8626, %rs1951;
	ld.local.u32 	%r5942, [%rd332];
	mov.b32 	{%rs2145, %rs2146}, %r5942;
	or.b16  	%rs8628, %rs8627, %rs2145;
	or.b16  	%rs8629, %rs8628, %rs1950;
	or.b16  	%rs8630, %rs8629, %rs2146;
	st.local.u32 	[%rd10+44], %r5923;
	or.b16  	%rs8631, %rs8630, %rs1949;
	ld.local.u32 	%r5944, [%rd331];
	mov.b32 	{%rs2147, %rs2148}, %r5944;
	or.b16  	%rs8632, %rs8631, %rs2147;
	or.b16  	%rs8633, %rs8632, %rs1948;
	or.b16  	%rs8634, %rs8633, %rs2148;
	st.local.u32 	[%rd10+48], %r5923;
	or.b16  	%rs8635, %rs8634, %rs1947;
	setp.ne.s16 	%p4148, %rs8635, 0;
	@%p4148 bra 	$L__BB0_2403;
	mov.b16 	%rs8636, 1;
	st.local.u8 	[%rd10], %rs8636;
	mov.b32 	%r5946, 0;
	st.local.u32 	[%rd10+52], %r5946;
	bra.uni 	$L__BB0_2846;
$L__BB0_2377:
	add.s64 	%rd4286, %rd11, 4;
	setp.ne.s16 	%p4153, %rs2125, %rs1970;
	mov.u64 	%rd4285, %rd342;
	@%p4153 bra 	$L__BB0_2402;
	setp.ne.s16 	%p4154, %rs2126, %rs1969;
	mov.u64 	%rd4285, %rd352;
	mov.u64 	%rd4286, %rd283;
	@%p4154 bra 	$L__BB0_2402;
	add.s64 	%rd4286, %rd11, 8;
	setp.ne.s16 	%p4155, %rs2127, %rs1968;
	mov.u64 	%rd4285, %rd341;
	@%p4155 bra 	$L__BB0_2402;
	add.s64 	%rd4286, %rd11, 10;
	setp.ne.s16 	%p4156, %rs2128, %rs1967;
	mov.u64 	%rd4285, %rd353;
	@%p4156 bra 	$L__BB0_2402;
	add.s64 	%rd4286, %rd11, 12;
	setp.ne.s16 	%p4157, %rs2129, %rs1966;
	mov.u64 	%rd4285, %rd340;
	@%p4157 bra 	$L__BB0_2402;
	add.s64 	%rd4286, %rd11, 14;
	setp.ne.s16 	%p4158, %rs2130, %rs1965;
	mov.u64 	%rd4285, %rd354;
	@%p4158 bra 	$L__BB0_2402;
	add.s64 	%rd4286, %rd11, 16;
	setp.ne.s16 	%p4159, %rs2131, %rs1964;
	mov.u64 	%rd4285, %rd339;
	@%p4159 bra 	$L__BB0_2402;
	add.s64 	%rd4286, %rd11, 18;
	setp.ne.s16 	%p4160, %rs2132, %rs1963;
	mov.u64 	%rd4285, %rd355;
	@%p4160 bra 	$L__BB0_2402;
	add.s64 	%rd4286, %rd11, 20;
	setp.ne.s16 	%p4161, %rs2133, %rs1962;
	mov.u64 	%rd4285, %rd338;
	@%p4161 bra 	$L__BB0_2402;
	add.s64 	%rd4286, %rd11, 22;
	setp.ne.s16 	%p4162, %rs2134, %rs1961;
	mov.u64 	%rd4285, %rd356;
	@%p4162 bra 	$L__BB0_2402;
	add.s64 	%rd4286, %rd11, 24;
	setp.ne.s16 	%p4163, %rs2135, %rs1960;
	mov.u64 	%rd4285, %rd337;
	@%p4163 bra 	$L__BB0_2402;
	add.s64 	%rd4286, %rd11, 26;
	setp.ne.s16 	%p4164, %rs2136, %rs1959;
	mov.u64 	%rd4285, %rd357;
	@%p4164 bra 	$L__BB0_2402;
	add.s64 	%rd4286, %rd11, 28;
	setp.ne.s16 	%p4165, %rs2137, %rs1958;
	mov.u64 	%rd4285, %rd336;
	@%p4165 bra 	$L__BB0_2402;
	add.s64 	%rd4286, %rd11, 30;
	setp.ne.s16 	%p4166, %rs2138, %rs1957;
	mov.u64 	%rd4285, %rd358;
	@%p4166 bra 	$L__BB0_2402;
	add.s64 	%rd4286, %rd11, 32;
	setp.ne.s16 	%p4167, %rs2139, %rs1956;
	mov.u64 	%rd4285, %rd335;
	@%p4167 bra 	$L__BB0_2402;
	add.s64 	%rd4286, %rd11, 34;
	setp.ne.s16 	%p4168, %rs2140, %rs1955;
	mov.u64 	%rd4285, %rd359;
	@%p4168 bra 	$L__BB0_2402;
	add.s64 	%rd4286, %rd11, 36;
	setp.ne.s16 	%p4169, %rs2141, %rs1954;
	mov.u64 	%rd4285, %rd334;
	@%p4169 bra 	$L__BB0_2402;
	add.s64 	%rd4286, %rd11, 38;
	setp.ne.s16 	%p4170, %rs2142, %rs1953;
	mov.u64 	%rd4285, %rd360;
	@%p4170 bra 	$L__BB0_2402;
	add.s64 	%rd4286, %rd11, 40;
	setp.ne.s16 	%p4171, %rs2143, %rs1952;
	mov.u64 	%rd4285, %rd333;
	@%p4171 bra 	$L__BB0_2402;
	add.s64 	%rd4286, %rd11, 42;
	setp.ne.s16 	%p4172, %rs2144, %rs1951;
	mov.u64 	%rd4285, %rd361;
	@%p4172 bra 	$L__BB0_2402;
	add.s64 	%rd4286, %rd11, 44;
	setp.ne.s16 	%p4173, %rs2145, %rs1950;
	mov.u64 	%rd4285, %rd332;
	@%p4173 bra 	$L__BB0_2402;
	add.s64 	%rd4286, %rd11, 46;
	setp.ne.s16 	%p4174, %rs2146, %rs1949;
	mov.u64 	%rd4285, %rd362;
	@%p4174 bra 	$L__BB0_2402;
	add.s64 	%rd4286, %rd11, 48;
	setp.ne.s16 	%p4175, %rs2147, %rs1948;
	mov.u64 	%rd4285, %rd331;
	@%p4175 bra 	$L__BB0_2402;
	add.s64 	%rd4286, %rd11, 50;
	setp.eq.s16 	%p4176, %rs2148, %rs1947;
	mov.u64 	%rd4285, %rd363;
	@%p4176 bra 	$L__BB0_2405;
	bra.uni 	$L__BB0_2402;
$L__BB0_2401:
	add.s64 	%rd4285, %rd6, 2;
	add.s64 	%rd4286, %rd11, 2;
	setp.eq.s16 	%p4152, %rs2124, %rs1946;
	@%p4152 bra 	$L__BB0_2377;
$L__BB0_2402:
	ld.local.u16 	%rs8638, [%rd4285];
	ld.local.u16 	%rs8639, [%rd4286];
	setp.gt.u16 	%p4178, %rs8638, %rs8639;
	mov.pred 	%p10237, -1;
	@%p4178 bra 	$L__BB0_2406;
	bra.uni 	$L__BB0_2405;
$L__BB0_2403:
	mov.b16 	%rs8637, 1;
	st.local.u8 	[%rd10], %rs8637;
	ld.local.u32 	%r743, [%rd6+52];
	ld.local.u32 	%r744, [%rd11+52];
	max.s32 	%r745, %r743, %r744;
	st.local.u32 	[%rd10+52], %r745;
	sub.s32 	%r746, %r743, %r744;
	setp.eq.s32 	%p4149, %r743, %r744;
	@%p4149 bra 	$L__BB0_2401;
	setp.gt.s32 	%p4151, %r743, %r744;
	mov.pred 	%p10237, -1;
	@%p4151 bra 	$L__BB0_2406;
$L__BB0_2405:
	mov.b16 	%rs8640, 0;
	st.local.u8 	[%rd10], %rs8640;
	mov.pred 	%p10237, 0;
$L__BB0_2406:
	abs.s32 	%r747, %r746;
	sub.s32 	%r748, 24, %r747;
	selp.b16 	%rs2149, %rs2148, %rs1947, %p10237;
	setp.gt.u32 	%p4180, %r747, 24;
	mov.b32 	%r12914, 0;
	@%p4180 bra 	$L__BB0_2411;
	not.pred 	%p4181, %p10237;
	@%p4181 bra 	$L__BB0_2409;
	mul.wide.u32 	%rd1935, %r748, 2;
	add.s64 	%rd1936, %rd11, %rd1935;
	ld.local.u16 	%rs12099, [%rd1936+2];
	bra.uni 	$L__BB0_2410;
$L__BB0_2409:
	mul.wide.u32 	%rd1933, %r748, 2;
	add.s64 	%rd1934, %rd6, %rd1933;
	ld.local.u16 	%rs12099, [%rd1934+2];
$L__BB0_2410:
	cvt.u32.u16 	%r12914, %rs12099;
$L__BB0_2411:
	cvt.u32.u16 	%r5949, %rs2149;
	sub.s32 	%r751, %r5949, %r12914;
	setp.lt.s32 	%p4182, %r751, 0;
	add.s32 	%r5950, %r751, 10000;
	selp.b32 	%r5951, %r5950, %r751, %p4182;
	st.local.u16 	[%rd10+50], %r5951;
	sub.s32 	%r752, 23, %r747;
	selp.b16 	%rs2153, %rs2147, %rs1948, %p10237;
	setp.gt.u32 	%p4183, %r747, 23;
	mov.b32 	%r12915, 0;
	@%p4183 bra 	$L__BB0_2416;
	@%p10237 bra 	$L__BB0_2414;
	mul.wide.u32 	%rd1937, %r752, 2;
	add.s64 	%rd1938, %rd6, %rd1937;
	ld.local.u16 	%rs12100, [%rd1938+2];
	bra.uni 	$L__BB0_2415;
$L__BB0_2414:
	mul.wide.u32 	%rd1939, %r752, 2;
	add.s64 	%rd1940, %rd11, %rd1939;
	ld.local.u16 	%rs12100, [%rd1940+2];
$L__BB0_2415:
	cvt.u32.u16 	%r12915, %rs12100;
$L__BB0_2416:
	shr.u32 	%r5953, %r751, 31;
	add.s32 	%r5954, %r5953, %r12915;
	cvt.u32.u16 	%r5955, %rs2153;
	sub.s32 	%r755, %r5955, %r5954;
	setp.lt.s32 	%p4184, %r755, 0;
	add.s32 	%r5956, %r755, 10000;
	selp.b32 	%r5957, %r5956, %r755, %p4184;
	cvt.u16.u32 	%rs2157, %r5957;
	st.local.u16 	[%rd10+48], %rs2157;
	sub.s32 	%r756, 22, %r747;
	selp.b16 	%rs2158, %rs2146, %rs1949, %p10237;
	setp.gt.u32 	%p4185, %r747, 22;
	mov.b32 	%r12916, 0;
	@%p4185 bra 	$L__BB0_2421;
	@%p10237 bra 	$L__BB0_2419;
	mul.wide.u32 	%rd1941, %r756, 2;
	add.s64 	%rd1942, %rd6, %rd1941;
	ld.local.u16 	%rs12101, [%rd1942+2];
	bra.uni 	$L__BB0_2420;
$L__BB0_2419:
	mul.wide.u32 	%rd1943, %r756, 2;
	add.s64 	%rd1944, %rd11, %rd1943;
	ld.local.u16 	%rs12101, [%rd1944+2];
$L__BB0_2420:
	cvt.u32.u16 	%r12916, %rs12101;
$L__BB0_2421:
	shr.u32 	%r5959, %r755, 31;
	add.s32 	%r5960, %r5959, %r12916;
	cvt.u32.u16 	%r5961, %rs2158;
	sub.s32 	%r759, %r5961, %r5960;
	setp.lt.s32 	%p4186, %r759, 0;
	add.s32 	%r5962, %r759, 10000;
	selp.b32 	%r5963, %r5962, %r759, %p4186;
	cvt.u16.u32 	%rs2162, %r5963;
	st.local.u16 	[%rd10+46], %rs2162;
	sub.s32 	%r760, 21, %r747;
	selp.b16 	%rs2163, %rs2145, %rs1950, %p10237;
	setp.gt.u32 	%p4187, %r747, 21;
	mov.b32 	%r12917, 0;
	@%p4187 bra 	$L__BB0_2426;
	@%p10237 bra 	$L__BB0_2424;
	mul.wide.u32 	%rd1945, %r760, 2;
	add.s64 	%rd1946, %rd6, %rd1945;
	ld.local.u16 	%rs12102, [%rd1946+2];
	bra.uni 	$L__BB0_2425;
$L__BB0_2424:
	mul.wide.u32 	%rd1947, %r760, 2;
	add.s64 	%rd1948, %rd11, %rd1947;
	ld.local.u16 	%rs12102, [%rd1948+2];
$L__BB0_2425:
	cvt.u32.u16 	%r12917, %rs12102;
$L__BB0_2426:
	shr.u32 	%r5965, %r759, 31;
	add.s32 	%r5966, %r5965, %r12917;
	cvt.u32.u16 	%r5967, %rs2163;
	sub.s32 	%r763, %r5967, %r5966;
	setp.lt.s32 	%p4188, %r763, 0;
	add.s32 	%r5968, %r763, 10000;
	selp.b32 	%r5969, %r5968, %r763, %p4188;
	cvt.u16.u32 	%rs2167, %r5969;
	st.local.u16 	[%rd10+44], %rs2167;
	sub.s32 	%r764, 20, %r747;
	selp.b16 	%rs2168, %rs2144, %rs1951, %p10237;
	setp.gt.u32 	%p4189, %r747, 20;
	mov.b32 	%r12918, 0;
	@%p4189 bra 	$L__BB0_2431;
	@%p10237 bra 	$L__BB0_2429;
	mul.wide.u32 	%rd1949, %r764, 2;
	add.s64 	%rd1950, %rd6, %rd1949;
	ld.local.u16 	%rs12103, [%rd1950+2];
	bra.uni 	$L__BB0_2430;
$L__BB0_2429:
	mul.wide.u32 	%rd1951, %r764, 2;
	add.s64 	%rd1952, %rd11, %rd1951;
	ld.local.u16 	%rs12103, [%rd1952+2];
$L__BB0_2430:
	cvt.u32.u16 	%r12918, %rs12103;
$L__BB0_2431:
	shr.u32 	%r5971, %r763, 31;
	add.s32 	%r5972, %r5971, %r12918;
	cvt.u32.u16 	%r5973, %rs2168;
	sub.s32 	%r767, %r5973, %r5972;
	setp.lt.s32 	%p4190, %r767, 0;
	add.s32 	%r5974, %r767, 10000;
	selp.b32 	%r5975, %r5974, %r767, %p4190;
	cvt.u16.u32 	%rs2172, %r5975;
	st.local.u16 	[%rd10+42], %rs2172;
	sub.s32 	%r768, 19, %r747;
	selp.b16 	%rs2173, %rs2143, %rs1952, %p10237;
	setp.gt.u32 	%p4191, %r747, 19;
	mov.b32 	%r12919, 0;
	@%p4191 bra 	$L__BB0_2436;
	@%p10237 bra 	$L__BB0_2434;
	mul.wide.u32 	%rd1953, %r768, 2;
	add.s64 	%rd1954, %rd6, %rd1953;
	ld.local.u16 	%rs12104, [%rd1954+2];
	bra.uni 	$L__BB0_2435;
$L__BB0_2434:
	mul.wide.u32 	%rd1955, %r768, 2;
	add.s64 	%rd1956, %rd11, %rd1955;
	ld.local.u16 	%rs12104, [%rd1956+2];
$L__BB0_2435:
	cvt.u32.u16 	%r12919, %rs12104;
$L__BB0_2436:
	shr.u32 	%r5977, %r767, 31;
	add.s32 	%r5978, %r5977, %r12919;
	cvt.u32.u16 	%r5979, %rs2173;
	sub.s32 	%r771, %r5979, %r5978;
	setp.lt.s32 	%p4192, %r771, 0;
	add.s32 	%r5980, %r771, 10000;
	selp.b32 	%r5981, %r5980, %r771, %p4192;
	cvt.u16.u32 	%rs2177, %r5981;
	st.local.u16 	[%rd10+40], %rs2177;
	sub.s32 	%r772, 18, %r747;
	selp.b16 	%rs2178, %rs2142, %rs1953, %p10237;
	setp.gt.u32 	%p4193, %r747, 18;
	mov.b32 	%r12920, 0;
	@%p4193 bra 	$L__BB0_2441;
	@%p10237 bra 	$L__BB0_2439;
	mul.wide.u32 	%rd1957, %r772, 2;
	add.s64 	%rd1958, %rd6, %rd1957;
	ld.local.u16 	%rs12105, [%rd1958+2];
	bra.uni 	$L__BB0_2440;
$L__BB0_2439:
	mul.wide.u32 	%rd1959, %r772, 2;
	add.s64 	%rd1960, %rd11, %rd1959;
	ld.local.u16 	%rs12105, [%rd1960+2];
$L__BB0_2440:
	cvt.u32.u16 	%r12920, %rs12105;
$L__BB0_2441:
	shr.u32 	%r5983, %r771, 31;
	add.s32 	%r5984, %r5983, %r12920;
	cvt.u32.u16 	%r5985, %rs2178;
	sub.s32 	%r775, %r5985, %r5984;
	setp.lt.s32 	%p4194, %r775, 0;
	add.s32 	%r5986, %r775, 10000;
	selp.b32 	%r5987, %r5986, %r775, %p4194;
	cvt.u16.u32 	%rs2182, %r5987;
	st.local.u16 	[%rd10+38], %rs2182;
	sub.s32 	%r776, 17, %r747;
	selp.b16 	%rs2183, %rs2141, %rs1954, %p10237;
	setp.gt.u32 	%p4195, %r747, 17;
	mov.b32 	%r12921, 0;
	@%p4195 bra 	$L__BB0_2446;
	@%p10237 bra 	$L__BB0_2444;
	mul.wide.u32 	%rd1961, %r776, 2;
	add.s64 	%rd1962, %rd6, %rd1961;
	ld.local.u16 	%rs12106, [%rd1962+2];
	bra.uni 	$L__BB0_2445;
$L__BB0_2444:
	mul.wide.u32 	%rd1963, %r776, 2;
	add.s64 	%rd1964, %rd11, %rd1963;
	ld.local.u16 	%rs12106, [%rd1964+2];
$L__BB0_2445:
	cvt.u32.u16 	%r12921, %rs12106;
$L__BB0_2446:
	shr.u32 	%r5989, %r775, 31;
	add.s32 	%r5990, %r5989, %r12921;
	cvt.u32.u16 	%r5991, %rs2183;
	sub.s32 	%r779, %r5991, %r5990;
	setp.lt.s32 	%p4196, %r779, 0;
	add.s32 	%r5992, %r779, 10000;
	selp.b32 	%r5993, %r5992, %r779, %p4196;
	cvt.u16.u32 	%rs2187, %r5993;
	st.local.u16 	[%rd10+36], %rs2187;
	sub.s32 	%r780, 16, %r747;
	selp.b16 	%rs2188, %rs2140, %rs1955, %p10237;
	setp.gt.u32 	%p4197, %r747, 16;
	mov.b32 	%r12922, 0;
	@%p4197 bra 	$L__BB0_2451;
	@%p10237 bra 	$L__BB0_2449;
	mul.wide.u32 	%rd1965, %r780, 2;
	add.s64 	%rd1966, %rd6, %rd1965;
	ld.local.u16 	%rs12107, [%rd1966+2];
	bra.uni 	$L__BB0_2450;
$L__BB0_2449:
	mul.wide.u32 	%rd1967, %r780, 2;
	add.s64 	%rd1968, %rd11, %rd1967;
	ld.local.u16 	%rs12107, [%rd1968+2];
$L__BB0_2450:
	cvt.u32.u16 	%r12922, %rs12107;
$L__BB0_2451:
	shr.u32 	%r5995, %r779, 31;
	add.s32 	%r5996, %r5995, %r12922;
	cvt.u32.u16 	%r5997, %rs2188;
	sub.s32 	%r783, %r5997, %r5996;
	setp.lt.s32 	%p4198, %r783, 0;
	add.s32 	%r5998, %r783, 10000;
	selp.b32 	%r5999, %r5998, %r783, %p4198;
	cvt.u16.u32 	%rs2192, %r5999;
	st.local.u16 	[%rd10+34], %rs2192;
	sub.s32 	%r784, 15, %r747;
	selp.b16 	%rs2193, %rs2139, %rs1956, %p10237;
	setp.gt.u32 	%p4199, %r747, 15;
	mov.b32 	%r12923, 0;
	@%p4199 bra 	$L__BB0_2456;
	@%p10237 bra 	$L__BB0_2454;
	mul.wide.u32 	%rd1969, %r784, 2;
	add.s64 	%rd1970, %rd6, %rd1969;
	ld.local.u16 	%rs12108, [%rd1970+2];
	bra.uni 	$L__BB0_2455;
$L__BB0_2454:
	mul.wide.u32 	%rd1971, %r784, 2;
	add.s64 	%rd1972, %rd11, %rd1971;
	ld.local.u16 	%rs12108, [%rd1972+2];
$L__BB0_2455:
	cvt.u32.u16 	%r12923, %rs12108;
$L__BB0_2456:
	shr.u32 	%r6001, %r783, 31;
	add.s32 	%r6002, %r6001, %r12923;
	cvt.u32.u16 	%r6003, %rs2193;
	sub.s32 	%r787, %r6003, %r6002;
	setp.lt.s32 	%p4200, %r787, 0;
	add.s32 	%r6004, %r787, 10000;
	selp.b32 	%r6005, %r6004, %r787, %p4200;
	cvt.u16.u32 	%rs2197, %r6005;
	st.local.u16 	[%rd10+32], %rs2197;
	sub.s32 	%r788, 14, %r747;
	selp.b16 	%rs2198, %rs2138, %rs1957, %p10237;
	setp.gt.u32 	%p4201, %r747, 14;
	mov.b32 	%r12924, 0;
	@%p4201 bra 	$L__BB0_2461;
	@%p10237 bra 	$L__BB0_2459;
	mul.wide.u32 	%rd1973, %r788, 2;
	add.s64 	%rd1974, %rd6, %rd1973;
	ld.local.u16 	%rs12109, [%rd1974+2];
	bra.uni 	$L__BB0_2460;
$L__BB0_2459:
	mul.wide.u32 	%rd1975, %r788, 2;
	add.s64 	%rd1976, %rd11, %rd1975;
	ld.local.u16 	%rs12109, [%rd1976+2];
$L__BB0_2460:
	cvt.u32.u16 	%r12924, %rs12109;
$L__BB0_2461:
	shr.u32 	%r6007, %r787, 31;
	add.s32 	%r6008, %r6007, %r12924;
	cvt.u32.u16 	%r6009, %rs2198;
	sub.s32 	%r791, %r6009, %r6008;
	setp.lt.s32 	%p4202, %r791, 0;
	add.s32 	%r6010, %r791, 10000;
	selp.b32 	%r6011, %r6010, %r791, %p4202;
	cvt.u16.u32 	%rs2202, %r6011;
	st.local.u16 	[%rd10+30], %rs2202;
	sub.s32 	%r792, 13, %r747;
	selp.b16 	%rs2203, %rs2137, %rs1958, %p10237;
	setp.gt.u32 	%p4203, %r747, 13;
	mov.b32 	%r12925, 0;
	@%p4203 bra 	$L__BB0_2466;
	@%p10237 bra 	$L__BB0_2464;
	mul.wide.u32 	%rd1977, %r792, 2;
	add.s64 	%rd1978, %rd6, %rd1977;
	ld.local.u16 	%rs12110, [%rd1978+2];
	bra.uni 	$L__BB0_2465;
$L__BB0_2464:
	mul.wide.u32 	%rd1979, %r792, 2;
	add.s64 	%rd1980, %rd11, %rd1979;
	ld.local.u16 	%rs12110, [%rd1980+2];
$L__BB0_2465:
	cvt.u32.u16 	%r12925, %rs12110;
$L__BB0_2466:
	shr.u32 	%r6013, %r791, 31;
	add.s32 	%r6014, %r6013, %r12925;
	cvt.u32.u16 	%r6015, %rs2203;
	sub.s32 	%r795, %r6015, %r6014;
	setp.lt.s32 	%p4204, %r795, 0;
	add.s32 	%r6016, %r795, 10000;
	selp.b32 	%r6017, %r6016, %r795, %p4204;
	cvt.u16.u32 	%rs2207, %r6017;
	st.local.u16 	[%rd10+28], %rs2207;
	sub.s32 	%r796, 12, %r747;
	selp.b16 	%rs2208, %rs2136, %rs1959, %p10237;
	setp.gt.u32 	%p4205, %r747, 12;
	mov.b32 	%r12926, 0;
	@%p4205 bra 	$L__BB0_2471;
	@%p10237 bra 	$L__BB0_2469;
	mul.wide.u32 	%rd1981, %r796, 2;
	add.s64 	%rd1982, %rd6, %rd1981;
	ld.local.u16 	%rs12111, [%rd1982+2];
	bra.uni 	$L__BB0_2470;
$L__BB0_2469:
	mul.wide.u32 	%rd1983, %r796, 2;
	add.s64 	%rd1984, %rd11, %rd1983;
	ld.local.u16 	%rs12111, [%rd1984+2];
$L__BB0_2470:
	cvt.u32.u16 	%r12926, %rs12111;
$L__BB0_2471:
	shr.u32 	%r6019, %r795, 31;
	add.s32 	%r6020, %r6019, %r12926;
	cvt.u32.u16 	%r6021, %rs2208;
	sub.s32 	%r799, %r6021, %r6020;
	setp.lt.s32 	%p4206, %r799, 0;
	add.s32 	%r6022, %r799, 10000;
	selp.b32 	%r6023, %r6022, %r799, %p4206;
	cvt.u16.u32 	%rs2212, %r6023;
	st.local.u16 	[%rd10+26], %rs2212;
	sub.s32 	%r800, 11, %r747;
	selp.b16 	%rs2213, %rs2135, %rs1960, %p10237;
	setp.gt.u32 	%p4207, %r747, 11;
	mov.b32 	%r12927, 0;
	@%p4207 bra 	$L__BB0_2476;
	@%p10237 bra 	$L__BB0_2474;
	mul.wide.u32 	%rd1985, %r800, 2;
	add.s64 	%rd1986, %rd6, %rd1985;
	ld.local.u16 	%rs12112, [%rd1986+2];
	bra.uni 	$L__BB0_2475;
$L__BB0_2474:
	mul.wide.u32 	%rd1987, %r800, 2;
	add.s64 	%rd1988, %rd11, %rd1987;
	ld.local.u16 	%rs12112, [%rd1988+2];
$L__BB0_2475:
	cvt.u32.u16 	%r12927, %rs12112;
$L__BB0_2476:
	shr.u32 	%r6025, %r799, 31;
	add.s32 	%r6026, %r6025, %r12927;
	cvt.u32.u16 	%r6027, %rs2213;
	sub.s32 	%r803, %r6027, %r6026;
	setp.lt.s32 	%p4208, %r803, 0;
	add.s32 	%r6028, %r803, 10000;
	selp.b32 	%r6029, %r6028, %r803, %p4208;
	cvt.u16.u32 	%rs2217, %r6029;
	st.local.u16 	[%rd10+24], %rs2217;
	sub.s32 	%r804, 10, %r747;
	selp.b16 	%rs2218, %rs2134, %rs1961, %p10237;
	setp.gt.u32 	%p4209, %r747, 10;
	mov.b32 	%r12928, 0;
	@%p4209 bra 	$L__BB0_2481;
	@%p10237 bra 	$L__BB0_2479;
	mul.wide.u32 	%rd1989, %r804, 2;
	add.s64 	%rd1990, %rd6, %rd1989;
	ld.local.u16 	%rs12113, [%rd1990+2];
	bra.uni 	$L__BB0_2480;
$L__BB0_2479:
	mul.wide.u32 	%rd1991, %r804, 2;
	add.s64 	%rd1992, %rd11, %rd1991;
	ld.local.u16 	%rs12113, [%rd1992+2];
$L__BB0_2480:
	cvt.u32.u16 	%r12928, %rs12113;
$L__BB0_2481:
	shr.u32 	%r6031, %r803, 31;
	add.s32 	%r6032, %r6031, %r12928;
	cvt.u32.u16 	%r6033, %rs2218;
	sub.s32 	%r807, %r6033, %r6032;
	setp.lt.s32 	%p4210, %r807, 0;
	add.s32 	%r6034, %r807, 10000;
	selp.b32 	%r6035, %r6034, %r807, %p4210;
	cvt.u16.u32 	%rs2222, %r6035;
	st.local.u16 	[%rd10+22], %rs2222;
	sub.s32 	%r808, 9, %r747;
	selp.b16 	%rs2223, %rs2133, %rs1962, %p10237;
	setp.gt.u32 	%p4211, %r747, 9;
	mov.b32 	%r12929, 0;
	@%p4211 bra 	$L__BB0_2486;
	@%p10237 bra 	$L__BB0_2484;
	mul.wide.u32 	%rd1993, %r808, 2;
	add.s64 	%rd1994, %rd6, %rd1993;
	ld.local.u16 	%rs12114, [%rd1994+2];
	bra.uni 	$L__BB0_2485;
$L__BB0_2484:
	mul.wide.u32 	%rd1995, %r808, 2;
	add.s64 	%rd1996, %rd11, %rd1995;
	ld.local.u16 	%rs12114, [%rd1996+2];
$L__BB0_2485:
	cvt.u32.u16 	%r12929, %rs12114;
$L__BB0_2486:
	shr.u32 	%r6037, %r807, 31;
	add.s32 	%r6038, %r6037, %r12929;
	cvt.u32.u16 	%r6039, %rs2223;
	sub.s32 	%r811, %r6039, %r6038;
	setp.lt.s32 	%p4212, %r811, 0;
	add.s32 	%r6040, %r811, 10000;
	selp.b32 	%r6041, %r6040, %r811, %p4212;
	cvt.u16.u32 	%rs2227, %r6041;
	st.local.u16 	[%rd10+20], %rs2227;
	sub.s32 	%r812, 8, %r747;
	selp.b16 	%rs2228, %rs2132, %rs1963, %p10237;
	setp.gt.u32 	%p4213, %r747, 8;
	mov.b32 	%r12930, 0;
	@%p4213 bra 	$L__BB0_2491;
	@%p10237 bra 	$L__BB0_2489;
	mul.wide.u32 	%rd1997, %r812, 2;
	add.s64 	%rd1998, %rd6, %rd1997;
	ld.local.u16 	%rs12115, [%rd1998+2];
	bra.uni 	$L__BB0_2490;
$L__BB0_2489:
	mul.wide.u32 	%rd1999, %r812, 2;
	add.s64 	%rd2000, %rd11, %rd1999;
	ld.local.u16 	%rs12115, [%rd2000+2];
$L__BB0_2490:
	cvt.u32.u16 	%r12930, %rs12115;
$L__BB0_2491:
	shr.u32 	%r6043, %r811, 31;
	add.s32 	%r6044, %r6043, %r12930;
	cvt.u32.u16 	%r6045, %rs2228;
	sub.s32 	%r815, %r6045, %r6044;
	setp.lt.s32 	%p4214, %r815, 0;
	add.s32 	%r6046, %r815, 10000;
	selp.b32 	%r6047, %r6046, %r815, %p4214;
	cvt.u16.u32 	%rs2232, %r6047;
	st.local.u16 	[%rd10+18], %rs2232;
	sub.s32 	%r816, 7, %r747;
	selp.b16 	%rs2233, %rs2131, %rs1964, %p10237;
	setp.gt.u32 	%p4215, %r747, 7;
	mov.b32 	%r12931, 0;
	@%p4215 bra 	$L__BB0_2496;
	@%p10237 bra 	$L__BB0_2494;
	mul.wide.u32 	%rd2001, %r816, 2;
	add.s64 	%rd2002, %rd6, %rd2001;
	ld.local.u16 	%rs12116, [%rd2002+2];
	bra.uni 	$L__BB0_2495;
$L__BB0_2494:
	mul.wide.u32 	%rd2003, %r816, 2;
	add.s64 	%rd2004, %rd11, %rd2003;
	ld.local.u16 	%rs12116, [%rd2004+2];
$L__BB0_2495:
	cvt.u32.u16 	%r12931, %rs12116;
$L__BB0_2496:
	shr.u32 	%r6049, %r815, 31;
	add.s32 	%r6050, %r6049, %r12931;
	cvt.u32.u16 	%r6051, %rs2233;
	sub.s32 	%r819, %r6051, %r6050;
	setp.lt.s32 	%p4216, %r819, 0;
	add.s32 	%r6052, %r819, 10000;
	selp.b32 	%r6053, %r6052, %r819, %p4216;
	cvt.u16.u32 	%rs2237, %r6053;
	st.local.u16 	[%rd10+16], %rs2237;
	sub.s32 	%r820, 6, %r747;
	selp.b16 	%rs2238, %rs2130, %rs1965, %p10237;
	setp.gt.u32 	%p4217, %r747, 6;
	mov.b32 	%r12932, 0;
	@%p4217 bra 	$L__BB0_2501;
	@%p10237 bra 	$L__BB0_2499;
	mul.wide.u32 	%rd2005, %r820, 2;
	add.s64 	%rd2006, %rd6, %rd2005;
	ld.local.u16 	%rs12117, [%rd2006+2];
	bra.uni 	$L__BB0_2500;
$L__BB0_2499:
	mul.wide.u32 	%rd2007, %r820, 2;
	add.s64 	%rd2008, %rd11, %rd2007;
	ld.local.u16 	%rs12117, [%rd2008+2];
$L__BB0_2500:
	cvt.u32.u16 	%r12932, %rs12117;
$L__BB0_2501:
	shr.u32 	%r6055, %r819, 31;
	add.s32 	%r6056, %r6055, %r12932;
	cvt.u32.u16 	%r6057, %rs2238;
	sub.s32 	%r823, %r6057, %r6056;
	setp.lt.s32 	%p4218, %r823, 0;
	add.s32 	%r6058, %r823, 10000;
	selp.b32 	%r6059, %r6058, %r823, %p4218;
	cvt.u16.u32 	%rs2242, %r6059;
	st.local.u16 	[%rd10+14], %rs2242;
	sub.s32 	%r824, 5, %r747;
	selp.b16 	%rs2243, %rs2129, %rs1966, %p10237;
	setp.gt.u32 	%p4219, %r747, 5;
	mov.b32 	%r12933, 0;
	@%p4219 bra 	$L__BB0_2506;
	@%p10237 bra 	$L__BB0_2504;
	mul.wide.u32 	%rd2009, %r824, 2;
	add.s64 	%rd2010, %rd6, %rd2009;
	ld.local.u16 	%rs12118, [%rd2010+2];
	bra.uni 	$L__BB0_2505;
$L__BB0_2504:
	mul.wide.u32 	%rd2011, %r824, 2;
	add.s64 	%rd2012, %rd11, %rd2011;
	ld.local.u16 	%rs12118, [%rd2012+2];
$L__BB0_2505:
	cvt.u32.u16 	%r12933, %rs12118;
$L__BB0_2506:
	shr.u32 	%r6061, %r823, 31;
	add.s32 	%r6062, %r6061, %r12933;
	cvt.u32.u16 	%r6063, %rs2243;
	sub.s32 	%r827, %r6063, %r6062;
	setp.lt.s32 	%p4220, %r827, 0;
	add.s32 	%r6064, %r827, 10000;
	selp.b32 	%r6065, %r6064, %r827, %p4220;
	cvt.u16.u32 	%rs2247, %r6065;
	st.local.u16 	[%rd10+12], %rs2247;
	sub.s32 	%r828, 4, %r747;
	selp.b16 	%rs2248, %rs2128, %rs1967, %p10237;
	setp.gt.u32 	%p4221, %r747, 4;
	mov.b32 	%r12934, 0;
	@%p4221 bra 	$L__BB0_2511;
	@%p10237 bra 	$L__BB0_2509;
	mul.wide.u32 	%rd2013, %r828, 2;
	add.s64 	%rd2014, %rd6, %rd2013;
	ld.local.u16 	%rs12119, [%rd2014+2];
	bra.uni 	$L__BB0_2510;
$L__BB0_2509:
	mul.wide.u32 	%rd2015, %r828, 2;
	add.s64 	%rd2016, %rd11, %rd2015;
	ld.local.u16 	%rs12119, [%rd2016+2];
$L__BB0_2510:
	cvt.u32.u16 	%r12934, %rs12119;
$L__BB0_2511:
	shr.u32 	%r6067, %r827, 31;
	add.s32 	%r6068, %r6067, %r12934;
	cvt.u32.u16 	%r6069, %rs2248;
	sub.s32 	%r831, %r6069, %r6068;
	setp.lt.s32 	%p4222, %r831, 0;
	add.s32 	%r6070, %r831, 10000;
	selp.b32 	%r6071, %r6070, %r831, %p4222;
	cvt.u16.u32 	%rs2252, %r6071;
	st.local.u16 	[%rd10+10], %rs2252;
	sub.s32 	%r832, 3, %r747;
	selp.b16 	%rs2253, %rs2127, %rs1968, %p10237;
	setp.gt.u32 	%p4223, %r747, 3;
	mov.b32 	%r12935, 0;
	@%p4223 bra 	$L__BB0_2516;
	@%p10237 bra 	$L__BB0_2514;
	mul.wide.u32 	%rd2017, %r832, 2;
	add.s64 	%rd2018, %rd6, %rd2017;
	ld.local.u16 	%rs12120, [%rd2018+2];
	bra.uni 	$L__BB0_2515;
$L__BB0_2514:
	mul.wide.u32 	%rd2019, %r832, 2;
	add.s64 	%rd2020, %rd11, %rd2019;
	ld.local.u16 	%rs12120, [%rd2020+2];
$L__BB0_2515:
	cvt.u32.u16 	%r12935, %rs12120;
$L__BB0_2516:
	shr.u32 	%r6073, %r831, 31;
	add.s32 	%r6074, %r6073, %r12935;
	cvt.u32.u16 	%r6075, %rs2253;
	sub.s32 	%r835, %r6075, %r6074;
	setp.lt.s32 	%p4224, %r835, 0;
	add.s32 	%r6076, %r835, 10000;
	selp.b32 	%r6077, %r6076, %r835, %p4224;
	cvt.u16.u32 	%rs2257, %r6077;
	st.local.u16 	[%rd10+8], %rs2257;
	sub.s32 	%r836, 2, %r747;
	ld.local.u16 	%rs8641, [%rd283];
	selp.b16 	%rs2258, %rs2126, %rs8641, %p10237;
	setp.gt.u32 	%p4225, %r747, 2;
	mov.b32 	%r12936, 0;
	@%p4225 bra 	$L__BB0_2521;
	@%p10237 bra 	$L__BB0_2519;
	mul.wide.u32 	%rd2021, %r836, 2;
	add.s64 	%rd2022, %rd6, %rd2021;
	ld.local.u16 	%rs12121, [%rd2022+2];
	bra.uni 	$L__BB0_2520;
$L__BB0_2519:
	mul.wide.u32 	%rd2023, %r836, 2;
	add.s64 	%rd2024, %rd11, %rd2023;
	ld.local.u16 	%rs12121, [%rd2024+2];
$L__BB0_2520:
	cvt.u32.u16 	%r12936, %rs12121;
$L__BB0_2521:
	shr.u32 	%r6079, %r835, 31;
	add.s32 	%r6080, %r6079, %r12936;
	cvt.u32.u16 	%r6081, %rs2258;
	sub.s32 	%r839, %r6081, %r6080;
	setp.lt.s32 	%p4226, %r839, 0;
	add.s32 	%r6082, %r839, 10000;
	selp.b32 	%r6083, %r6082, %r839, %p4226;
	cvt.u16.u32 	%rs2262, %r6083;
	st.local.u16 	[%rd10+6], %rs2262;
	sub.s32 	%r840, 1, %r747;
	ld.local.u16 	%rs8642, [%rd11+4];
	selp.b16 	%rs2263, %rs2125, %rs8642, %p10237;
	setp.gt.u32 	%p4227, %r747, 1;
	mov.b32 	%r12937, 0;
	@%p4227 bra 	$L__BB0_2526;
	@%p10237 bra 	$L__BB0_2524;
	mul.wide.u32 	%rd2025, %r840, 2;
	add.s64 	%rd2026, %rd6, %rd2025;
	ld.local.u16 	%rs12122, [%rd2026+2];
	bra.uni 	$L__BB0_2525;
$L__BB0_2524:
	mul.wide.u32 	%rd2027, %r840, 2;
	add.s64 	%rd2028, %rd11, %rd2027;
	ld.local.u16 	%rs12122, [%rd2028+2];
$L__BB0_2525:
	cvt.u32.u16 	%r12937, %rs12122;
$L__BB0_2526:
	shr.u32 	%r6085, %r839, 31;
	add.s32 	%r6086, %r6085, %r12937;
	cvt.u32.u16 	%r6087, %rs2263;
	sub.s32 	%r843, %r6087, %r6086;
	setp.lt.s32 	%p4228, %r843, 0;
	add.s32 	%r6088, %r843, 10000;
	selp.b32 	%r6089, %r6088, %r843, %p4228;
	cvt.u16.u32 	%rs2267, %r6089;
	st.local.u16 	[%rd10+4], %rs2267;
	neg.s32 	%r844, %r747;
	selp.b16 	%rs2268, %rs2124, %rs1946, %p10237;
	setp.ne.s32 	%p4229, %r746, 0;
	mov.b32 	%r12938, 0;
	@%p4229 bra 	$L__BB0_2531;
	@%p10237 bra 	$L__BB0_2529;
	mul.wide.u32 	%rd2029, %r844, 2;
	add.s64 	%rd2030, %rd6, %rd2029;
	ld.local.u16 	%rs12123, [%rd2030+2];
	bra.uni 	$L__BB0_2530;
$L__BB0_2529:
	mul.wide.u32 	%rd2031, %r844, 2;
	add.s64 	%rd2032, %rd11, %rd2031;
	ld.local.u16 	%rs12123, [%rd2032+2];
$L__BB0_2530:
	cvt.u32.u16 	%r12938, %rs12123;
$L__BB0_2531:
	shr.u32 	%r6090, %r843, 31;
	add.s32 	%r6091, %r6090, %r12938;
	cvt.u32.u16 	%r6092, %rs2268;
	sub.s32 	%r6093, %r6092, %r6091;
	setp.lt.s32 	%p4230, %r6093, 0;
	add.s32 	%r6094, %r6093, 10000;
	selp.b32 	%r6095, %r6094, %r6093, %p4230;
	cvt.u16.u32 	%rs8643, %r6095;
	st.local.u16 	[%rd10+2], %rs8643;
	setp.ne.s16 	%p4231, %rs8643, 0;
	setp.lt.s32 	%p4232, %r745, 1;
	or.pred  	%p4233, %p4231, %p4232;
	@%p4233 bra 	$L__BB0_2846;
	st.local.u16 	[%rd10+2], %rs2267;
	mov.b32 	%r6096, {%rs2262, %rs2257};
	st.local.u32 	[%rd10+4], %r6096;
	mov.b32 	%r6097, {%rs2252, %rs2247};
	st.local.u32 	[%rd10+8], %r6097;
	mov.b32 	%r6098, {%rs2242, %rs2237};
	st.local.u32 	[%rd10+12], %r6098;
	mov.b32 	%r6099, {%rs2232, %rs2227};
	st.local.u32 	[%rd10+16], %r6099;
	mov.b32 	%r6100, {%rs2222, %rs2217};
	st.local.u32 	[%rd10+20], %r6100;
	mov.b32 	%r6101, {%rs2212, %rs2207};
	st.local.u32 	[%rd10+24], %r6101;
	mov.b32 	%r6102, {%rs2202, %rs2197};
	st.local.u32 	[%rd10+28], %r6102;
	mov.b32 	%r6103, {%rs2192, %rs2187};
	st.local.u32 	[%rd10+32], %r6103;
	mov.b32 	%r6104, {%rs2182, %rs2177};
	st.local.u32 	[%rd10+36], %r6104;
	mov.b32 	%r6105, {%rs2172, %rs2167};
	st.local.u32 	[%rd10+40], %r6105;
	mov.b32 	%r6106, {%rs2162, %rs2157};
	st.local.u32 	[%rd10+44], %r6106;
	mov.b16 	%rs8644, 0;
	st.local.u16 	[%rd10+50], %rs8644;
	add.s32 	%r6107, %r745, -1;
	st.local.u32 	[%rd10+52], %r6107;
	bra.uni 	$L__BB0_2846;
$L__BB0_2533:
	or.pred  	%p3988, %p3983, %p3981;
	@%p3988 bra 	$L__BB0_2689;
	mov.b16 	%rs8533, 0;
	st.local.u16 	[%rd10+2], %rs8533;
	mov.b32 	%r5759, 0;
	st.local.u32 	[%rd10+4], %r5759;
	st.local.u32 	[%rd10+8], %r5759;
	st.local.u32 	[%rd10+12], %r5759;
	st.local.u32 	[%rd10+16], %r5759;
	st.local.u32 	[%rd10+20], %r5759;
	st.local.u32 	[%rd10+24], %r5759;
	st.local.u32 	[%rd10+28], %r5759;
	st.local.u32 	[%rd10+32], %r5759;
	mov.b16 	%rs8534, 1;
	st.local.u8 	[%rd10], %rs8534;
	ld.local.u32 	%r847, [%rd6+52];
	ld.local.u32 	%r848, [%rd11+52];
	max.s32 	%r849, %r847, %r848;
	st.local.u32 	[%rd10+52], %r849;
	sub.s32 	%r850, %r847, %r848;
	setp.eq.s32 	%p4069, %r847, %r848;
	@%p4069 bra 	$L__BB0_2560;
	setp.gt.s32 	%p10238, %r847, %r848;
	bra.uni 	$L__BB0_2562;
$L__BB0_2536:
	add.s64 	%rd4287, %rd11, 4;
	ld.local.u16 	%rs12124, [%rd342];
	setp.ne.s16 	%p4071, %rs12124, %rs1970;
	@%p4071 bra 	$L__BB0_2561;
	ld.local.u16 	%rs12124, [%rd352];
	setp.ne.s16 	%p4072, %rs12124, %rs1969;
	mov.u64 	%rd4287, %rd283;
	@%p4072 bra 	$L__BB0_2561;
	ld.local.u16 	%rs12124, [%rd341];
	setp.ne.s16 	%p4073, %rs12124, %rs1968;
	mov.u64 	%rd4287, %rd344;
	@%p4073 bra 	$L__BB0_2561;
	add.s64 	%rd4287, %rd11, 10;
	ld.local.u16 	%rs12124, [%rd353];
	setp.ne.s16 	%p4074, %rs12124, %rs1967;
	@%p4074 bra 	$L__BB0_2561;
	ld.local.u16 	%rs12124, [%rd340];
	setp.ne.s16 	%p4075, %rs12124, %rs1966;
	mov.u64 	%rd4287, %rd345;
	@%p4075 bra 	$L__BB0_2561;
	add.s64 	%rd4287, %rd11, 14;
	ld.local.u16 	%rs12124, [%rd354];
	setp.ne.s16 	%p4076, %rs12124, %rs1965;
	@%p4076 bra 	$L__BB0_2561;
	ld.local.u16 	%rs12124, [%rd339];
	setp.ne.s16 	%p4077, %rs12124, %rs1964;
	mov.u64 	%rd4287, %rd346;
	@%p4077 bra 	$L__BB0_2561;
	add.s64 	%rd4287, %rd11, 18;
	ld.local.u16 	%rs12124, [%rd355];
	setp.ne.s16 	%p4078, %rs12124, %rs1963;
	@%p4078 bra 	$L__BB0_2561;
	ld.local.u16 	%rs12124, [%rd338];
	setp.ne.s16 	%p4079, %rs12124, %rs1962;
	mov.u64 	%rd4287, %rd347;
	@%p4079 bra 	$L__BB0_2561;
	add.s64 	%rd4287, %rd11, 22;
	ld.local.u16 	%rs12124, [%rd356];
	setp.ne.s16 	%p4080, %rs12124, %rs1961;
	@%p4080 bra 	$L__BB0_2561;
	ld.local.u16 	%rs12124, [%rd337];
	setp.ne.s16 	%p4081, %rs12124, %rs1960;
	mov.u64 	%rd4287, %rd348;
	@%p4081 bra 	$L__BB0_2561;
	add.s64 	%rd4287, %rd11, 26;
	ld.local.u16 	%rs12124, [%rd357];
	setp.ne.s16 	%p4082, %rs12124, %rs1959;
	@%p4082 bra 	$L__BB0_2561;
	ld.local.u16 	%rs12124, [%rd336];
	setp.ne.s16 	%p4083, %rs12124, %rs1958;
	mov.u64 	%rd4287, %rd349;
	@%p4083 bra 	$L__BB0_2561;
	add.s64 	%rd4287, %rd11, 30;
	ld.local.u16 	%rs12124, [%rd358];
	setp.ne.s16 	%p4084, %rs12124, %rs1957;
	@%p4084 bra 	$L__BB0_2561;
	ld.local.u16 	%rs12124, [%rd335];
	setp.ne.s16 	%p4085, %rs12124, %rs1956;
	mov.u64 	%rd4287, %rd350;
	@%p4085 bra 	$L__BB0_2561;
	add.s64 	%rd4287, %rd11, 34;
	ld.local.u16 	%rs12124, [%rd359];
	setp.ne.s16 	%p4086, %rs12124, %rs1955;
	@%p4086 bra 	$L__BB0_2561;
	ld.local.u16 	%rs12124, [%rd334];
	setp.ne.s16 	%p4087, %rs12124, %rs1954;
	mov.u64 	%rd4287, %rd351;
	@%p4087 bra 	$L__BB0_2561;
	add.s64 	%rd4287, %rd11, 38;
	ld.local.u16 	%rs12124, [%rd360];
	setp.ne.s16 	%p4088, %rs12124, %rs1953;
	@%p4088 bra 	$L__BB0_2561;
	add.s64 	%rd4287, %rd11, 40;
	ld.local.u16 	%rs12124, [%rd333];
	setp.ne.s16 	%p4089, %rs12124, %rs1952;
	@%p4089 bra 	$L__BB0_2561;
	add.s64 	%rd4287, %rd11, 42;
	ld.local.u16 	%rs12124, [%rd361];
	setp.ne.s16 	%p4090, %rs12124, %rs1951;
	@%p4090 bra 	$L__BB0_2561;
	add.s64 	%rd4287, %rd11, 44;
	ld.local.u16 	%rs12124, [%rd332];
	setp.ne.s16 	%p4091, %rs12124, %rs1950;
	@%p4091 bra 	$L__BB0_2561;
	add.s64 	%rd4287, %rd11, 46;
	ld.local.u16 	%rs12124, [%rd362];
	setp.ne.s16 	%p4092, %rs12124, %rs1949;
	@%p4092 bra 	$L__BB0_2561;
	add.s64 	%rd4287, %rd11, 48;
	ld.local.u16 	%rs12124, [%rd331];
	setp.ne.s16 	%p4093, %rs12124, %rs1948;
	@%p4093 bra 	$L__BB0_2561;
	add.s64 	%rd4287, %rd11, 50;
	ld.local.u16 	%rs12124, [%rd363];
	setp.eq.s16 	%p4095, %rs12124, %rs1947;
	mov.pred 	%p10238, 0;
	@%p4095 bra 	$L__BB0_2562;
	bra.uni 	$L__BB0_2561;
$L__BB0_2560:
	add.s64 	%rd4287, %rd11, 2;
	ld.local.u16 	%rs12124, [%rd343];
	setp.eq.s16 	%p4070, %rs12124, %rs1946;
	@%p4070 bra 	$L__BB0_2536;
$L__BB0_2561:
	ld.local.u16 	%rs8535, [%rd4287];
	setp.gt.u16 	%p10238, %rs12124, %rs8535;
$L__BB0_2562:
	abs.s32 	%r851, %r850;
	sub.s32 	%r852, 24, %r851;
	ld.local.u16 	%rs8536, [%rd363];
	selp.b16 	%rs2298, %rs8536, %rs1947, %p10238;
	setp.gt.u32 	%p4096, %r851, 24;
	mov.b32 	%r12939, 0;
	@%p4096 bra 	$L__BB0_2567;
	not.pred 	%p4097, %p10238;
	@%p4097 bra 	$L__BB0_2565;
	mul.wide.u32 	%rd1835, %r852, 2;
	add.s64 	%rd1836, %rd11, %rd1835;
	ld.local.u16 	%rs12125, [%rd1836+2];
	bra.uni 	$L__BB0_2566;
$L__BB0_2565:
	mul.wide.u32 	%rd1833, %r852, 2;
	add.s64 	%rd1834, %rd6, %rd1833;
	ld.local.u16 	%rs12125, [%rd1834+2];
$L__BB0_2566:
	cvt.u32.u16 	%r12939, %rs12125;
$L__BB0_2567:
	cvt.u32.u16 	%r5762, %rs2298;
	add.s32 	%r5763, %r12939, %r5762;
	setp.gt.u32 	%p4098, %r5763, 9999;
	add.s32 	%r5764, %r5763, 55536;
	selp.b32 	%r5765, %r5764, %r5763, %p4098;
	st.local.u16 	[%rd10+50], %r5765;
	sub.s32 	%r855, 23, %r851;
	selp.u32 	%r5766, 1, 0, %p4098;
	ld.local.u16 	%rs8537, [%rd331];
	selp.b16 	%rs8538, %rs8537, %rs1948, %p10238;
	cvt.u32.u16 	%r5767, %rs8538;
	add.s32 	%r856, %r5767, %r5766;
	setp.gt.u32 	%p4099, %r851, 23;
	mov.b32 	%r12940, 0;
	@%p4099 bra 	$L__BB0_2572;
	@%p10238 bra 	$L__BB0_2570;
	mul.wide.u32 	%rd1837, %r855, 2;
	add.s64 	%rd1838, %rd6, %rd1837;
	ld.local.u16 	%rs12126, [%rd1838+2];
	bra.uni 	$L__BB0_2571;
$L__BB0_2570:
	mul.wide.u32 	%rd1839, %r855, 2;
	add.s64 	%rd1840, %rd11, %rd1839;
	ld.local.u16 	%rs12126, [%rd1840+2];
$L__BB0_2571:
	cvt.u32.u16 	%r12940, %rs12126;
$L__BB0_2572:
	add.s32 	%r5769, %r856, %r12940;
	setp.gt.u32 	%p4100, %r5769, 9999;
	add.s32 	%r5770, %r5769, 55536;
	selp.b32 	%r5771, %r5770, %r5769, %p4100;
	st.local.u16 	[%rd10+48], %r5771;
	sub.s32 	%r859, 22, %r851;
	selp.u32 	%r5772, 1, 0, %p4100;
	ld.local.u16 	%rs8539, [%rd362];
	selp.b16 	%rs8540, %rs8539, %rs1949, %p10238;
	cvt.u32.u16 	%r5773, %rs8540;
	add.s32 	%r860, %r5773, %r5772;
	setp.gt.u32 	%p4101, %r851, 22;
	mov.b32 	%r12941, 0;
	@%p4101 bra 	$L__BB0_2577;
	@%p10238 bra 	$L__BB0_2575;
	mul.wide.u32 	%rd1841, %r859, 2;
	add.s64 	%rd1842, %rd6, %rd1841;
	ld.local.u16 	%rs12127, [%rd1842+2];
	bra.uni 	$L__BB0_2576;
$L__BB0_2575:
	mul.wide.u32 	%rd1843, %r859, 2;
	add.s64 	%rd1844, %rd11, %rd1843;
	ld.local.u16 	%rs12127, [%rd1844+2];
$L__BB0_2576:
	cvt.u32.u16 	%r12941, %rs12127;
$L__BB0_2577:
	add.s32 	%r5775, %r860, %r12941;
	setp.gt.u32 	%p4102, %r5775, 9999;
	add.s32 	%r5776, %r5775, 55536;
	selp.b32 	%r5777, %r5776, %r5775, %p4102;
	cvt.u16.u32 	%rs2308, %r5777;
	st.local.u16 	[%rd10+46], %rs2308;
	sub.s32 	%r863, 21, %r851;
	selp.u32 	%r5778, 1, 0, %p4102;
	ld.local.u16 	%rs8541, [%rd332];
	selp.b16 	%rs8542, %rs8541, %rs1950, %p10238;
	cvt.u32.u16 	%r5779, %rs8542;
	add.s32 	%r864, %r5779, %r5778;
	setp.gt.u32 	%p4103, %r851, 21;
	mov.b32 	%r12942, 0;
	@%p4103 bra 	$L__BB0_2582;
	@%p10238 bra 	$L__BB0_2580;
	mul.wide.u32 	%rd1845, %r863, 2;
	add.s64 	%rd1846, %rd6, %rd1845;
	ld.local.u16 	%rs12128, [%rd1846+2];
	bra.uni 	$L__BB0_2581;
$L__BB0_2580:
	mul.wide.u32 	%rd1847, %r863, 2;
	add.s64 	%rd1848, %rd11, %rd1847;
	ld.local.u16 	%rs12128, [%rd1848+2];
$L__BB0_2581:
	cvt.u32.u16 	%r12942, %rs12128;
$L__BB0_2582:
	add.s32 	%r5781, %r864, %r12942;
	setp.gt.u32 	%p4104, %r5781, 9999;
	add.s32 	%r5782, %r5781, 55536;
	selp.b32 	%r5783, %r5782, %r5781, %p4104;
	cvt.u16.u32 	%rs2312, %r5783;
	st.local.u16 	[%rd10+44], %rs2312;
	sub.s32 	%r867, 20, %r851;
	selp.u32 	%r5784, 1, 0, %p4104;
	ld.local.u16 	%rs8543, [%rd361];
	selp.b16 	%rs8544, %rs8543, %rs1951, %p10238;
	cvt.u32.u16 	%r5785, %rs8544;
	add.s32 	%r868, %r5785, %r5784;
	setp.gt.u32 	%p4105, %r851, 20;
	mov.b32 	%r12943, 0;
	@%p4105 bra 	$L__BB0_2587;
	@%p10238 bra 	$L__BB0_2585;
	mul.wide.u32 	%rd1849, %r867, 2;
	add.s64 	%rd1850, %rd6, %rd1849;
	ld.local.u16 	%rs12129, [%rd1850+2];
	bra.uni 	$L__BB0_2586;
$L__BB0_2585:
	mul.wide.u32 	%rd1851, %r867, 2;
	add.s64 	%rd1852, %rd11, %rd1851;
	ld.local.u16 	%rs12129, [%rd1852+2];
$L__BB0_2586:
	cvt.u32.u16 	%r12943, %rs12129;
$L__BB0_2587:
	add.s32 	%r5787, %r868, %r12943;
	setp.gt.u32 	%p4106, %r5787, 9999;
	add.s32 	%r5788, %r5787, 55536;
	selp.b32 	%r5789, %r5788, %r5787, %p4106;
	cvt.u16.u32 	%rs2316, %r5789;
	st.local.u16 	[%rd10+42], %rs2316;
	sub.s32 	%r871, 19, %r851;
	selp.u32 	%r5790, 1, 0, %p4106;
	ld.local.u16 	%rs8545, [%rd333];
	selp.b16 	%rs8546, %rs8545, %rs1952, %p10238;
	cvt.u32.u16 	%r5791, %rs8546;
	add.s32 	%r872, %r5791, %r5790;
	setp.gt.u32 	%p4107, %r851, 19;
	mov.b32 	%r12944, 0;
	@%p4107 bra 	$L__BB0_2592;
	@%p10238 bra 	$L__BB0_2590;
	mul.wide.u32 	%rd1853, %r871, 2;
	add.s64 	%rd1854, %rd6, %rd1853;
	ld.local.u16 	%rs12130, [%rd1854+2];
	bra.uni 	$L__BB0_2591;
$L__BB0_2590:
	mul.wide.u32 	%rd1855, %r871, 2;
	add.s64 	%rd1856, %rd11, %rd1855;
	ld.local.u16 	%rs12130, [%rd1856+2];
$L__BB0_2591:
	cvt.u32.u16 	%r12944, %rs12130;
$L__BB0_2592:
	add.s32 	%r5793, %r872, %r12944;
	setp.gt.u32 	%p4108, %r5793, 9999;
	add.s32 	%r5794, %r5793, 55536;
	selp.b32 	%r5795, %r5794, %r5793, %p4108;
	cvt.u16.u32 	%rs2320, %r5795;
	st.local.u16 	[%rd10+40], %rs2320;
	sub.s32 	%r875, 18, %r851;
	selp.u32 	%r5796, 1, 0, %p4108;
	ld.local.u16 	%rs8547, [%rd360];
	selp.b16 	%rs8548, %rs8547, %rs1953, %p10238;
	cvt.u32.u16 	%r5797, %rs8548;
	add.s32 	%r876, %r5797, %r5796;
	setp.gt.u32 	%p4109, %r851, 18;
	mov.b32 	%r12945, 0;
	@%p4109 bra 	$L__BB0_2597;
	@%p10238 bra 	$L__BB0_2595;
	mul.wide.u32 	%rd1857, %r875, 2;
	add.s64 	%rd1858, %rd6, %rd1857;
	ld.local.u16 	%rs12131, [%rd1858+2];
	bra.uni 	$L__BB0_2596;
$L__BB0_2595:
	mul.wide.u32 	%rd1859, %r875, 2;
	add.s64 	%rd1860, %rd11, %rd1859;
	ld.local.u16 	%rs12131, [%rd1860+2];
$L__BB0_2596:
	cvt.u32.u16 	%r12945, %rs12131;
$L__BB0_2597:
	add.s32 	%r5799, %r876, %r12945;
	setp.gt.u32 	%p4110, %r5799, 9999;
	add.s32 	%r5800, %r5799, 55536;
	selp.b32 	%r5801, %r5800, %r5799, %p4110;
	cvt.u16.u32 	%rs2324, %r5801;
	st.local.u16 	[%rd10+38], %rs2324;
	sub.s32 	%r879, 17, %r851;
	selp.u32 	%r5802, 1, 0, %p4110;
	ld.local.u16 	%rs8549, [%rd334];
	selp.b16 	%rs8550, %rs8549, %rs1954, %p10238;
	cvt.u32.u16 	%r5803, %rs8550;
	add.s32 	%r880, %r5803, %r5802;
	setp.gt.u32 	%p4111, %r851, 17;
	mov.b32 	%r12946, 0;
	@%p4111 bra 	$L__BB0_2602;
	@%p10238 bra 	$L__BB0_2600;
	mul.wide.u32 	%rd1861, %r879, 2;
	add.s64 	%rd1862, %rd6, %rd1861;
	ld.local.u16 	%rs12132, [%rd1862+2];
	bra.uni 	$L__BB0_2601;
$L__BB0_2600:
	mul.wide.u32 	%rd1863, %r879, 2;
	add.s64 	%rd1864, %rd11, %rd1863;
	ld.local.u16 	%rs12132, [%rd1864+2];
$L__BB0_2601:
	cvt.u32.u16 	%r12946, %rs12132;
$L__BB0_2602:
	add.s32 	%r5805, %r880, %r12946;
	setp.gt.u32 	%p4112, %r5805, 9999;
	add.s32 	%r5806, %r5805, 55536;
	selp.b32 	%r5807, %r5806, %r5805, %p4112;
	cvt.u16.u32 	%rs2328, %r5807;
	st.local.u16 	[%rd10+36], %rs2328;
	sub.s32 	%r883, 16, %r851;
	selp.u32 	%r5808, 1, 0, %p4112;
	ld.local.u16 	%rs8551, [%rd359];
	selp.b16 	%rs8552, %rs8551, %rs1955, %p10238;
	cvt.u32.u16 	%r5809, %rs8552;
	add.s32 	%r884, %r5809, %r5808;
	setp.gt.u32 	%p4113, %r851, 16;
	mov.b32 	%r12947, 0;
	@%p4113 bra 	$L__BB0_2607;
	@%p10238 bra 	$L__BB0_2605;
	mul.wide.u32 	%rd1865, %r883, 2;
	add.s64 	%rd1866, %rd6, %rd1865;
	ld.local.u16 	%rs12133, [%rd1866+2];
	bra.uni 	$L__BB0_2606;
$L__BB0_2605:
	mul.wide.u32 	%rd1867, %r883, 2;
	add.s64 	%rd1868, %rd11, %rd1867;
	ld.local.u16 	%rs12133, [%rd1868+2];
$L__BB0_2606:
	cvt.u32.u16 	%r12947, %rs12133;
$L__BB0_2607:
	add.s32 	%r5811, %r884, %r12947;
	setp.gt.u32 	%p4114, %r5811, 9999;
	add.s32 	%r5812, %r5811, 55536;
	selp.b32 	%r5813, %r5812, %r5811, %p4114;
	cvt.u16.u32 	%rs2332, %r5813;
	st.local.u16 	[%rd10+34], %rs2332;
	sub.s32 	%r887, 15, %r851;
	selp.u32 	%r5814, 1, 0, %p4114;
	ld.local.u16 	%rs8553, [%rd335];
	selp.b16 	%rs8554, %rs8553, %rs1956, %p10238;
	cvt.u32.u16 	%r5815, %rs8554;
	add.s32 	%r888, %r5815, %r5814;
	setp.gt.u32 	%p4115, %r851, 15;
	mov.b32 	%r12948, 0;
	@%p4115 bra 	$L__BB0_2612;
	@%p10238 bra 	$L__BB0_2610;
	mul.wide.u32 	%rd1869, %r887, 2;
	add.s64 	%rd1870, %rd6, %rd1869;
	ld.local.u16 	%rs12134, [%rd1870+2];
	bra.uni 	$L__BB0_2611;
$L__BB0_2610:
	mul.wide.u32 	%rd1871, %r887, 2;
	add.s64 	%rd1872, %rd11, %rd1871;
	ld.local.u16 	%rs12134, [%rd1872+2];
$L__BB0_2611:
	cvt.u32.u16 	%r12948, %rs12134;
$L__BB0_2612:
	add.s32 	%r5817, %r888, %r12948;
	setp.gt.u32 	%p4116, %r5817, 9999;
	add.s32 	%r5818, %r5817, 55536;
	selp.b32 	%r5819, %r5818, %r5817, %p4116;
	cvt.u16.u32 	%rs2336, %r5819;
	st.local.u16 	[%rd10+32], %rs2336;
	sub.s32 	%r891, 14, %r851;
	selp.u32 	%r5820, 1, 0, %p4116;
	ld.local.u16 	%rs8555, [%rd358];
	selp.b16 	%rs8556, %rs8555, %rs1957, %p10238;
	cvt.u32.u16 	%r5821, %rs8556;
	add.s32 	%r892, %r5821, %r5820;
	setp.gt.u32 	%p4117, %r851, 14;
	mov.b32 	%r12949, 0;
	@%p4117 bra 	$L__BB0_2617;
	@%p10238 bra 	$L__BB0_2615;
	mul.wide.u32 	%rd1873, %r891, 2;
	add.s64 	%rd1874, %rd6, %rd1873;
	ld.local.u16 	%rs12135, [%rd1874+2];
	bra.uni 	$L__BB0_2616;
$L__BB0_2615:
	mul.wide.u32 	%rd1875, %r891, 2;
	add.s64 	%rd1876, %rd11, %rd1875;
	ld.local.u16 	%rs12135, [%rd1876+2];
$L__BB0_2616:
	cvt.u32.u16 	%r12949, %rs12135;
$L__BB0_2617:
	add.s32 	%r5823, %r892, %r12949;
	setp.gt.u32 	%p4118, %r5823, 9999;
	add.s32 	%r5824, %r5823, 55536;
	selp.b32 	%r5825, %r5824, %r5823, %p4118;
	cvt.u16.u32 	%rs2340, %r5825;
	st.local.u16 	[%rd10+30], %rs2340;
	sub.s32 	%r895, 13, %r851;
	selp.u32 	%r5826, 1, 0, %p4118;
	ld.local.u16 	%rs8557, [%rd336];
	selp.b16 	%rs8558, %rs8557, %rs1958, %p10238;
	cvt.u32.u16 	%r5827, %rs8558;
	add.s32 	%r896, %r5827, %r5826;
	setp.gt.u32 	%p4119, %r851, 13;
	mov.b32 	%r12950, 0;
	@%p4119 bra 	$L__BB0_2622;
	@%p10238 bra 	$L__BB0_2620;
	mul.wide.u32 	%rd1877, %r895, 2;
	add.s64 	%rd1878, %rd6, %rd1877;
	ld.local.u16 	%rs12136, [%rd1878+2];
	bra.uni 	$L__BB0_2621;
$L__BB0_2620:
	mul.wide.u32 	%rd1879, %r895, 2;
	add.s64 	%rd1880, %rd11, %rd1879;
	ld.local.u16 	%rs12136, [%rd1880+2];
$L__BB0_2621:
	cvt.u32.u16 	%r12950, %rs12136;
$L__BB0_2622:
	add.s32 	%r5829, %r896, %r12950;
	setp.gt.u32 	%p4120, %r5829, 9999;
	add.s32 	%r5830, %r5829, 55536;
	selp.b32 	%r5831, %r5830, %r5829, %p4120;
	cvt.u16.u32 	%rs2344, %r5831;
	st.local.u16 	[%rd10+28], %rs2344;
	sub.s32 	%r899, 12, %r851;
	selp.u32 	%r5832, 1, 0, %p4120;
	ld.local.u16 	%rs8559, [%rd357];
	selp.b16 	%rs8560, %rs8559, %rs1959, %p10238;
	cvt.u32.u16 	%r5833, %rs8560;
	add.s32 	%r900, %r5833, %r5832;
	setp.gt.u32 	%p4121, %r851, 12;
	mov.b32 	%r12951, 0;
	@%p4121 bra 	$L__BB0_2627;
	@%p10238 bra 	$L__BB0_2625;
	mul.wide.u32 	%rd1881, %r899, 2;
	add.s64 	%rd1882, %rd6, %rd1881;
	ld.local.u16 	%rs12137, [%rd1882+2];
	bra.uni 	$L__BB0_2626;
$L__BB0_2625:
	mul.wide.u32 	%rd1883, %r899, 2;
	add.s64 	%rd1884, %rd11, %rd1883;
	ld.local.u16 	%rs12137, [%rd1884+2];
$L__BB0_2626:
	cvt.u32.u16 	%r12951, %rs12137;
$L__BB0_2627:
	add.s32 	%r5835, %r900, %r12951;
	setp.gt.u32 	%p4122, %r5835, 9999;
	add.s32 	%r5836, %r5835, 55536;
	selp.b32 	%r5837, %r5836, %r5835, %p4122;
	cvt.u16.u32 	%rs2348, %r5837;
	st.local.u16 	[%rd10+26], %rs2348;
	sub.s32 	%r903, 11, %r851;
	selp.u32 	%r5838, 1, 0, %p4122;
	ld.local.u16 	%rs8561, [%rd337];
	selp.b16 	%rs8562, %rs8561, %rs1960, %p10238;
	cvt.u32.u16 	%r5839, %rs8562;
	add.s32 	%r904, %r5839, %r5838;
	setp.gt.u32 	%p4123, %r851, 11;
	mov.b32 	%r12952, 0;
	@%p4123 bra 	$L__BB0_2632;
	@%p10238 bra 	$L__BB0_2630;
	mul.wide.u32 	%rd1885, %r903, 2;
	add.s64 	%rd1886, %rd6, %rd1885;
	ld.local.u16 	%rs12138, [%rd1886+2];
	bra.uni 	$L__BB0_2631;
$L__BB0_2630:
	mul.wide.u32 	%rd1887, %r903, 2;
	add.s64 	%rd1888, %rd11, %rd1887;
	ld.local.u16 	%rs12138, [%rd1888+2];
$L__BB0_2631:
	cvt.u32.u16 	%r12952, %rs12138;
$L__BB0_2632:
	add.s32 	%r5841, %r904, %r12952;
	setp.gt.u32 	%p4124, %r5841, 9999;
	add.s32 	%r5842, %r5841, 55536;
	selp.b32 	%r5843, %r5842, %r5841, %p4124;
	cvt.u16.u32 	%rs2352, %r5843;
	st.local.u16 	[%rd10+24], %rs2352;
	sub.s32 	%r907, 10, %r851;
	selp.u32 	%r5844, 1, 0, %p4124;
	ld.local.u16 	%rs8563, [%rd356];
	selp.b16 	%rs8564, %rs8563, %rs1961, %p10238;
	cvt.u32.u16 	%r5845, %rs8564;
	add.s32 	%r908, %r5845, %r5844;
	setp.gt.u32 	%p4125, %r851, 10;
	mov.b32 	%r12953, 0;
	@%p4125 bra 	$L__BB0_2637;
	@%p10238 bra 	$L__BB0_2635;
	mul.wide.u32 	%rd1889, %r907, 2;
	add.s64 	%rd1890, %rd6, %rd1889;
	ld.local.u16 	%rs12139, [%rd1890+2];
	bra.uni 	$L__BB0_2636;
$L__BB0_2635:
	mul.wide.u32 	%rd1891, %r907, 2;
	add.s64 	%rd1892, %rd11, %rd1891;
	ld.local.u16 	%rs12139, [%rd1892+2];
$L__BB0_2636:
	cvt.u32.u16 	%r12953, %rs12139;
$L__BB0_2637:
	add.s32 	%r5847, %r908, %r12953;
	setp.gt.u32 	%p4126, %r5847, 9999;
	add.s32 	%r5848, %r5847, 55536;
	selp.b32 	%r5849, %r5848, %r5847, %p4126;
	cvt.u16.u32 	%rs2356, %r5849;
	st.local.u16 	[%rd10+22], %rs2356;
	sub.s32 	%r911, 9, %r851;
	selp.u32 	%r5850, 1, 0, %p4126;
	ld.local.u16 	%rs8565, [%rd338];
	selp.b16 	%rs8566, %rs8565, %rs1962, %p10238;
	cvt.u32.u16 	%r5851, %rs8566;
	add.s32 	%r912, %r5851, %r5850;
	setp.gt.u32 	%p4127, %r851, 9;
	mov.b32 	%r12954, 0;
	@%p4127 bra 	$L__BB0_2642;
	@%p10238 bra 	$L__BB0_2640;
	mul.wide.u32 	%rd1893, %r911, 2;
	add.s64 	%rd1894, %rd6, %rd1893;
	ld.local.u16 	%rs12140, [%rd1894+2];
	bra.uni 	$L__BB0_2641;
$L__BB0_2640:
	mul.wide.u32 	%rd1895, %r911, 2;
	add.s64 	%rd1896, %rd11, %rd1895;
	ld.local.u16 	%rs12140, [%rd1896+2];
$L__BB0_2641:
	cvt.u32.u16 	%r12954, %rs12140;
$L__BB0_2642:
	add.s32 	%r5853, %r912, %r12954;
	setp.gt.u32 	%p4128, %r5853, 9999;
	add.s32 	%r5854, %r5853, 55536;
	selp.b32 	%r5855, %r5854, %r5853, %p4128;
	cvt.u16.u32 	%rs2360, %r5855;
	st.local.u16 	[%rd10+20], %rs2360;
	sub.s32 	%r915, 8, %r851;
	selp.u32 	%r5856, 1, 0, %p4128;
	ld.local.u16 	%rs8567, [%rd355];
	selp.b16 	%rs8568, %rs8567, %rs1963, %p10238;
	cvt.u32.u16 	%r5857, %rs8568;
	add.s32 	%r916, %r5857, %r5856;
	setp.gt.u32 	%p4129, %r851, 8;
	mov.b32 	%r12955, 0;
	@%p4129 bra 	$L__BB0_2647;
	@%p10238 bra 	$L__BB0_2645;
	mul.wide.u32 	%rd1897, %r915, 2;
	add.s64 	%rd1898, %rd6, %rd1897;
	ld.local.u16 	%rs12141, [%rd1898+2];
	bra.uni 	$L__BB0_2646;
$L__BB0_2645:
	mul.wide.u32 	%rd1899, %r915, 2;
	add.s64 	%rd1900, %rd11, %rd1899;
	ld.local.u16 	%rs12141, [%rd1900+2];
$L__BB0_2646:
	cvt.u32.u16 	%r12955, %rs12141;
$L__BB0_2647:
	add.s32 	%r5859, %r916, %r12955;
	setp.gt.u32 	%p4130, %r5859, 9999;
	add.s32 	%r5860, %r5859, 55536;
	selp.b32 	%r5861, %r5860, %r5859, %p4130;
	cvt.u16.u32 	%rs2364, %r5861;
	st.local.u16 	[%rd10+18], %rs2364;
	sub.s32 	%r919, 7, %r851;
	selp.u32 	%r5862, 1, 0, %p4130;
	ld.local.u16 	%rs8569, [%rd339];
	selp.b16 	%rs8570, %rs8569, %rs1964, %p10238;
	cvt.u32.u16 	%r5863, %rs8570;
	add.s32 	%r920, %r5863, %r5862;
	setp.gt.u32 	%p4131, %r851, 7;
	mov.b32 	%r12956, 0;
	@%p4131 bra 	$L__BB0_2652;
	@%p10238 bra 	$L__BB0_2650;
	mul.wide.u32 	%rd1901, %r919, 2;
	add.s64 	%rd1902, %rd6, %rd1901;
	ld.local.u16 	%rs12142, [%rd1902+2];
	bra.uni 	$L__BB0_2651;
$L__BB0_2650:
	mul.wide.u32 	%rd1903, %r919, 2;
	add.s64 	%rd1904, %rd11, %rd1903;
	ld.local.u16 	%rs12142, [%rd1904+2];
$L__BB0_2651:
	cvt.u32.u16 	%r12956, %rs12142;
$L__BB0_2652:
	add.s32 	%r5865, %r920, %r12956;
	setp.gt.u32 	%p4132, %r5865, 9999;
	add.s32 	%r5866, %r5865, 55536;
	selp.b32 	%r5867, %r5866, %r5865, %p4132;
	cvt.u16.u32 	%rs2368, %r5867;
	st.local.u16 	[%rd10+16], %rs2368;
	sub.s32 	%r923, 6, %r851;
	selp.u32 	%r5868, 1, 0, %p4132;
	ld.local.u16 	%rs8571, [%rd354];
	selp.b16 	%rs8572, %rs8571, %rs1965, %p10238;
	cvt.u32.u16 	%r5869, %rs8572;
	add.s32 	%r924, %r5869, %r5868;
	setp.gt.u32 	%p4133, %r851, 6;
	mov.b32 	%r12957, 0;
	@%p4133 bra 	$L__BB0_2657;
	@%p10238 bra 	$L__BB0_2655;
	mul.wide.u32 	%rd1905, %r923, 2;
	add.s64 	%rd1906, %rd6, %rd1905;
	ld.local.u16 	%rs12143, [%rd1906+2];
	bra.uni 	$L__BB0_2656;
$L__BB0_2655:
	mul.wide.u32 	%rd1907, %r923, 2;
	add.s64 	%rd1908, %rd11, %rd1907;
	ld.local.u16 	%rs12143, [%rd1908+2];
$L__BB0_2656:
	cvt.u32.u16 	%r12957, %rs12143;
$L__BB0_2657:
	add.s32 	%r5871, %r924, %r12957;
	setp.gt.u32 	%p4134, %r5871, 9999;
	add.s32 	%r5872, %r5871, 55536;
	selp.b32 	%r5873, %r5872, %r5871, %p4134;
	cvt.u16.u32 	%rs2372, %r5873;
	st.local.u16 	[%rd10+14], %rs2372;
	sub.s32 	%r927, 5, %r851;
	selp.u32 	%r5874, 1, 0, %p4134;
	ld.local.u16 	%rs8573, [%rd340];
	selp.b16 	%rs8574, %rs8573, %rs1966, %p10238;
	cvt.u32.u16 	%r5875, %rs8574;
	add.s32 	%r928, %r5875, %r5874;
	setp.gt.u32 	%p4135, %r851, 5;
	mov.b32 	%r12958, 0;
	@%p4135 bra 	$L__BB0_2662;
	@%p10238 bra 	$L__BB0_2660;
	mul.wide.u32 	%rd1909, %r927, 2;
	add.s64 	%rd1910, %rd6, %rd1909;
	ld.local.u16 	%rs12144, [%rd1910+2];
	bra.uni 	$L__BB0_2661;
$L__BB0_2660:
	mul.wide.u32 	%rd1911, %r927, 2;
	add.s64 	%rd1912, %rd11, %rd1911;
	ld.local.u16 	%rs12144, [%rd1912+2];
$L__BB0_2661:
	cvt.u32.u16 	%r12958, %rs12144;
$L__BB0_2662:
	add.s32 	%r5877, %r928, %r12958;
	setp.gt.u32 	%p4136, %r5877, 9999;
	add.s32 	%r5878, %r5877, 55536;
	selp.b32 	%r5879, %r5878, %r5877, %p4136;
	cvt.u16.u32 	%rs2376, %r5879;
	st.local.u16 	[%rd10+12], %rs2376;
	sub.s32 	%r931, 4, %r851;
	selp.u32 	%r5880, 1, 0, %p4136;
	ld.local.u16 	%rs8575, [%rd353];
	selp.b16 	%rs8576, %rs8575, %rs1967, %p10238;
	cvt.u32.u16 	%r5881, %rs8576;
	add.s32 	%r932, %r5881, %r5880;
	setp.gt.u32 	%p4137, %r851, 4;
	mov.b32 	%r12959, 0;
	@%p4137 bra 	$L__BB0_2667;
	@%p10238 bra 	$L__BB0_2665;
	mul.wide.u32 	%rd1913, %r931, 2;
	add.s64 	%rd1914, %rd6, %rd1913;
	ld.local.u16 	%rs12145, [%rd1914+2];
	bra.uni 	$L__BB0_2666;
$L__BB0_2665:
	mul.wide.u32 	%rd1915, %r931, 2;
	add.s64 	%rd1916, %rd11, %rd1915;
	ld.local.u16 	%rs12145, [%rd1916+2];
$L__BB0_2666:
	cvt.u32.u16 	%r12959, %rs12145;
$L__BB0_2667:
	add.s32 	%r5883, %r932, %r12959;
	setp.gt.u32 	%p4138, %r5883, 9999;
	add.s32 	%r5884, %r5883, 55536;
	selp.b32 	%r5885, %r5884, %r5883, %p4138;
	cvt.u16.u32 	%rs2380, %r5885;
	st.local.u16 	[%rd10+10], %rs2380;
	sub.s32 	%r935, 3, %r851;
	selp.u32 	%r5886, 1, 0, %p4138;
	ld.local.u16 	%rs8577, [%rd341];
	selp.b16 	%rs8578, %rs8577, %rs1968, %p10238;
	cvt.u32.u16 	%r5887, %rs8578;
	add.s32 	%r936, %r5887, %r5886;
	setp.gt.u32 	%p4139, %r851, 3;
	mov.b32 	%r12960, 0;
	@%p4139 bra 	$L__BB0_2672;
	@%p10238 bra 	$L__BB0_2670;
	mul.wide.u32 	%rd1917, %r935, 2;
	add.s64 	%rd1918, %rd6, %rd1917;
	ld.local.u16 	%rs12146, [%rd1918+2];
	bra.uni 	$L__BB0_2671;
$L__BB0_2670:
	mul.wide.u32 	%rd1919, %r935, 2;
	add.s64 	%rd1920, %rd11, %rd1919;
	ld.local.u16 	%rs12146, [%rd1920+2];
$L__BB0_2671:
	cvt.u32.u16 	%r12960, %rs12146;
$L__BB0_2672:
	add.s32 	%r5889, %r936, %r12960;
	setp.gt.u32 	%p4140, %r5889, 9999;
	add.s32 	%r5890, %r5889, 55536;
	selp.b32 	%r5891, %r5890, %r5889, %p4140;
	cvt.u16.u32 	%rs2384, %r5891;
	st.local.u16 	[%rd10+8], %rs2384;
	sub.s32 	%r939, 2, %r851;
	selp.u32 	%r5892, 1, 0, %p4140;
	ld.local.u16 	%rs8579, [%rd352];
	selp.b16 	%rs8580, %rs8579, %rs1969, %p10238;
	cvt.u32.u16 	%r5893, %rs8580;
	add.s32 	%r940, %r5893, %r5892;
	setp.gt.u32 	%p4141, %r851, 2;
	mov.b32 	%r12961, 0;
	@%p4141 bra 	$L__BB0_2677;
	@%p10238 bra 	$L__BB0_2675;
	mul.wide.u32 	%rd1921, %r939, 2;
	add.s64 	%rd1922, %rd6, %rd1921;
	ld.local.u16 	%rs12147, [%rd1922+2];
	bra.uni 	$L__BB0_2676;
$L__BB0_2675:
	mul.wide.u32 	%rd1923, %r939, 2;
	add.s64 	%rd1924, %rd11, %rd1923;
	ld.local.u16 	%rs12147, [%rd1924+2];
$L__BB0_2676:
	cvt.u32.u16 	%r12961, %rs12147;
$L__BB0_2677:
	add.s32 	%r5895, %r940, %r12961;
	setp.gt.u32 	%p4142, %r5895, 9999;
	add.s32 	%r5896, %r5895, 55536;
	selp.b32 	%r5897, %r5896, %r5895, %p4142;
	cvt.u16.u32 	%rs2388, %r5897;
	st.local.u16 	[%rd10+6], %rs2388;
	sub.s32 	%r943, 1, %r851;
	selp.u32 	%r5898, 1, 0, %p4142;
	ld.local.u16 	%rs8581, [%rd342];
	selp.b16 	%rs8582, %rs8581, %rs1970, %p10238;
	cvt.u32.u16 	%r5899, %rs8582;
	add.s32 	%r944, %r5899, %r5898;
	setp.gt.u32 	%p4143, %r851, 1;
	mov.b32 	%r12962, 0;
	@%p4143 bra 	$L__BB0_2682;
	@%p10238 bra 	$L__BB0_2680;
	mul.wide.u32 	%rd1925, %r943, 2;
	add.s64 	%rd1926, %rd6, %rd1925;
	ld.local.u16 	%rs12148, [%rd1926+2];
	bra.uni 	$L__BB0_2681;
$L__BB0_2680:
	mul.wide.u32 	%rd1927, %r943, 2;
	add.s64 	%rd1928, %rd11, %rd1927;
	ld.local.u16 	%rs12148, [%rd1928+2];
$L__BB0_2681:
	cvt.u32.u16 	%r12962, %rs12148;
$L__BB0_2682:
	add.s32 	%r5901, %r944, %r12962;
	setp.gt.u32 	%p4144, %r5901, 9999;
	add.s32 	%r5902, %r5901, 55536;
	selp.b32 	%r5903, %r5902, %r5901, %p4144;
	cvt.u16.u32 	%rs2392, %r5903;
	st.local.u16 	[%rd10+4], %rs2392;
	neg.s32 	%r947, %r851;
	selp.u32 	%r5904, 1, 0, %p4144;
	ld.local.u16 	%rs8583, [%rd343];
	selp.b16 	%rs8584, %rs8583, %rs1946, %p10238;
	cvt.u32.u16 	%r5905, %rs8584;
	add.s32 	%r948, %r5905, %r5904;
	setp.ne.s32 	%p4145, %r850, 0;
	mov.b32 	%r12963, 0;
	@%p4145 bra 	$L__BB0_2687;
	@%p10238 bra 	$L__BB0_2685;
	mul.wide.u32 	%rd1929, %r947, 2;
	add.s64 	%rd1930, %rd6, %rd1929;
	ld.local.u16 	%rs12149, [%rd1930+2];
	bra.uni 	$L__BB0_2686;
$L__BB0_2685:
	mul.wide.u32 	%rd1931, %r947, 2;
	add.s64 	%rd1932, %rd11, %rd1931;
	ld.local.u16 	%rs12149, [%rd1932+2];
$L__BB0_2686:
	cvt.u32.u16 	%r12963, %rs12149;
$L__BB0_2687:
	add.s32 	%r5906, %r948, %r12963;
	setp.lt.u32 	%p4146, %r5906, 10000;
	setp.gt.u32 	%p4147, %r5906, 9999;
	add.s32 	%r5907, %r5906, 55536;
	selp.b32 	%r5908, %r5907, %r5906, %p4147;
	cvt.u16.u32 	%rs2396, %r5908;
	st.local.u16 	[%rd10+2], %rs2396;
	@%p4146 bra 	$L__BB0_2846;
	st.local.u16 	[%rd10+48], %rs2308;
	mov.b32 	%r5909, {%rs2316, %rs2312};
	st.local.u32 	[%rd10+44], %r5909;
	mov.b32 	%r5910, {%rs2324, %rs2320};
	st.local.u32 	[%rd10+40], %r5910;
	mov.b32 	%r5911, {%rs2332, %rs2328};
	st.local.u32 	[%rd10+36], %r5911;
	mov.b32 	%r5912, {%rs2340, %rs2336};
	st.local.u32 	[%rd10+32], %r5912;
	mov.b32 	%r5913, {%rs2348, %rs2344};
	st.local.u32 	[%rd10+28], %r5913;
	mov.b32 	%r5914, {%rs2356, %rs2352};
	st.local.u32 	[%rd10+24], %r5914;
	mov.b32 	%r5915, {%rs2364, %rs2360};
	st.local.u32 	[%rd10+20], %r5915;
	mov.b32 	%r5916, {%rs2372, %rs2368};
	st.local.u32 	[%rd10+16], %r5916;
	mov.b32 	%r5917, {%rs2380, %rs2376};
	st.local.u32 	[%rd10+12], %r5917;
	mov.b32 	%r5918, {%rs2388, %rs2384};
	st.local.u32 	[%rd10+8], %r5918;
	mov.b32 	%r5919, {%rs2396, %rs2392};
	st.local.u32 	[%rd10+4], %r5919;
	mov.b16 	%rs8585, 1;
	st.local.u16 	[%rd10+2], %rs8585;
	add.s32 	%r5920, %r849, 1;
	st.local.u32 	[%rd10+52], %r5920;
	bra.uni 	$L__BB0_2846;
$L__BB0_2689:
	or.b16  	%rs8478, %rs1972, %rs12070;
	setp.ne.s16 	%p3989, %rs8478, 0;
	@%p3989 bra 	$L__BB0_2846;
	mov.b16 	%rs8479, 0;
	st.local.u16 	[%rd10+2], %rs8479;
	mov.b32 	%r5597, 0;
	st.local.u32 	[%rd10+4], %r5597;
	st.local.u32 	[%rd10+8], %r5597;
	st.local.u32 	[%rd10+12], %r5597;
	st.local.u32 	[%rd10+16], %r5597;
	st.local.u32 	[%rd10+20], %r5597;
	st.local.u32 	[%rd10+24], %r5597;
	st.local.u32 	[%rd10+28], %r5597;
	st.local.u32 	[%rd10+32], %r5597;
	mov.b16 	%rs8480, 1;
	st.local.u8 	[%rd10], %rs8480;
	ld.local.u32 	%r951, [%rd6+52];
	ld.local.u32 	%r952, [%rd11+52];
	max.s32 	%r953, %r951, %r952;
	st.local.u32 	[%rd10+52], %r953;
	sub.s32 	%r954, %r951, %r952;
	setp.eq.s32 	%p3990, %r951, %r952;
	@%p3990 bra 	$L__BB0_2716;
	setp.gt.s32 	%p10239, %r951, %r952;
	bra.uni 	$L__BB0_2718;
$L__BB0_2692:
	add.s64 	%rd4288, %rd11, 4;
	ld.local.u16 	%rs12150, [%rd342];
	setp.ne.s16 	%p3992, %rs12150, %rs1970;
	@%p3992 bra 	$L__BB0_2717;
	ld.local.u16 	%rs12150, [%rd352];
	setp.ne.s16 	%p3993, %rs12150, %rs1969;
	mov.u64 	%rd4288, %rd283;
	@%p3993 bra 	$L__BB0_2717;
	ld.local.u16 	%rs12150, [%rd341];
	setp.ne.s16 	%p3994, %rs12150, %rs1968;
	mov.u64 	%rd4288, %rd344;
	@%p3994 bra 	$L__BB0_2717;
	add.s64 	%rd4288, %rd11, 10;
	ld.local.u16 	%rs12150, [%rd353];
	setp.ne.s16 	%p3995, %rs12150, %rs1967;
	@%p3995 bra 	$L__BB0_2717;
	ld.local.u16 	%rs12150, [%rd340];
	setp.ne.s16 	%p3996, %rs12150, %rs1966;
	mov.u64 	%rd4288, %rd345;
	@%p3996 bra 	$L__BB0_2717;
	add.s64 	%rd4288, %rd11, 14;
	ld.local.u16 	%rs12150, [%rd354];
	setp.ne.s16 	%p3997, %rs12150, %rs1965;
	@%p3997 bra 	$L__BB0_2717;
	ld.local.u16 	%rs12150, [%rd339];
	setp.ne.s16 	%p3998, %rs12150, %rs1964;
	mov.u64 	%rd4288, %rd346;
	@%p3998 bra 	$L__BB0_2717;
	add.s64 	%rd4288, %rd11, 18;
	ld.local.u16 	%rs12150, [%rd355];
	setp.ne.s16 	%p3999, %rs12150, %rs1963;
	@%p3999 bra 	$L__BB0_2717;
	ld.local.u16 	%rs12150, [%rd338];
	setp.ne.s16 	%p4000, %rs12150, %rs1962;
	mov.u64 	%rd4288, %rd347;
	@%p4000 bra 	$L__BB0_2717;
	add.s64 	%rd4288, %rd11, 22;
	ld.local.u16 	%rs12150, [%rd356];
	setp.ne.s16 	%p4001, %rs12150, %rs1961;
	@%p4001 bra 	$L__BB0_2717;
	ld.local.u16 	%rs12150, [%rd337];
	setp.ne.s16 	%p4002, %rs12150, %rs1960;
	mov.u64 	%rd4288, %rd348;
	@%p4002 bra 	$L__BB0_2717;
	add.s64 	%rd4288, %rd11, 26;
	ld.local.u16 	%rs12150, [%rd357];
	setp.ne.s16 	%p4003, %rs12150, %rs1959;
	@%p4003 bra 	$L__BB0_2717;
	ld.local.u16 	%rs12150, [%rd336];
	setp.ne.s16 	%p4004, %rs12150, %rs1958;
	mov.u64 	%rd4288, %rd349;
	@%p4004 bra 	$L__BB0_2717;
	add.s64 	%rd4288, %rd11, 30;
	ld.local.u16 	%rs12150, [%rd358];
	setp.ne.s16 	%p4005, %rs12150, %rs1957;
	@%p4005 bra 	$L__BB0_2717;
	ld.local.u16 	%rs12150, [%rd335];
	setp.ne.s16 	%p4006, %rs12150, %rs1956;
	mov.u64 	%rd4288, %rd350;
	@%p4006 bra 	$L__BB0_2717;
	add.s64 	%rd4288, %rd11, 34;
	ld.local.u16 	%rs12150, [%rd359];
	setp.ne.s16 	%p4007, %rs12150, %rs1955;
	@%p4007 bra 	$L__BB0_2717;
	ld.local.u16 	%rs12150, [%rd334];
	setp.ne.s16 	%p4008, %rs12150, %rs1954;
	mov.u64 	%rd4288, %rd351;
	@%p4008 bra 	$L__BB0_2717;
	add.s64 	%rd4288, %rd11, 38;
	ld.local.u16 	%rs12150, [%rd360];
	setp.ne.s16 	%p4009, %rs12150, %rs1953;
	@%p4009 bra 	$L__BB0_2717;
	add.s64 	%rd4288, %rd11, 40;
	ld.local.u16 	%rs12150, [%rd333];
	setp.ne.s16 	%p4010, %rs12150, %rs1952;
	@%p4010 bra 	$L__BB0_2717;
	add.s64 	%rd4288, %rd11, 42;
	ld.local.u16 	%rs12150, [%rd361];
	setp.ne.s16 	%p4011, %rs12150, %rs1951;
	@%p4011 bra 	$L__BB0_2717;
	add.s64 	%rd4288, %rd11, 44;
	ld.local.u16 	%rs12150, [%rd332];
	setp.ne.s16 	%p4012, %rs12150, %rs1950;
	@%p4012 bra 	$L__BB0_2717;
	add.s64 	%rd4288, %rd11, 46;
	ld.local.u16 	%rs12150, [%rd362];
	setp.ne.s16 	%p4013, %rs12150, %rs1949;
	@%p4013 bra 	$L__BB0_2717;
	add.s64 	%rd4288, %rd11, 48;
	ld.local.u16 	%rs12150, [%rd331];
	setp.ne.s16 	%p4014, %rs12150, %rs1948;
	@%p4014 bra 	$L__BB0_2717;
	add.s64 	%rd4288, %rd11, 50;
	ld.local.u16 	%rs12150, [%rd363];
	setp.eq.s16 	%p4016, %rs12150, %rs1947;
	mov.pred 	%p10239, 0;
	@%p4016 bra 	$L__BB0_2718;
	bra.uni 	$L__BB0_2717;
$L__BB0_2716:
	add.s64 	%rd4288, %rd11, 2;
	ld.local.u16 	%rs12150, [%rd343];
	setp.eq.s16 	%p3991, %rs12150, %rs1946;
	@%p3991 bra 	$L__BB0_2692;
$L__BB0_2717:
	ld.local.u16 	%rs8481, [%rd4288];
	setp.gt.u16 	%p10239, %rs12150, %rs8481;
$L__BB0_2718:
	abs.s32 	%r955, %r954;
	sub.s32 	%r956, 24, %r955;
	ld.local.u16 	%rs8482, [%rd363];
	selp.b16 	%rs2423, %rs8482, %rs1947, %p10239;
	setp.gt.u32 	%p4017, %r955, 24;
	mov.b32 	%r12964, 0;
	@%p4017 bra 	$L__BB0_2723;
	not.pred 	%p4018, %p10239;
	@%p4018 bra 	$L__BB0_2721;
	mul.wide.u32 	%rd1735, %r956, 2;
	add.s64 	%rd1736, %rd11, %rd1735;
	ld.local.u16 	%rs12151, [%rd1736+2];
	bra.uni 	$L__BB0_2722;
$L__BB0_2721:
	mul.wide.u32 	%rd1733, %r956, 2;
	add.s64 	%rd1734, %rd6, %rd1733;
	ld.local.u16 	%rs12151, [%rd1734+2];
$L__BB0_2722:
	cvt.u32.u16 	%r12964, %rs12151;
$L__BB0_2723:
	cvt.u32.u16 	%r5600, %rs2423;
	add.s32 	%r5601, %r12964, %r5600;
	setp.gt.u32 	%p4019, %r5601, 9999;
	add.s32 	%r5602, %r5601, 55536;
	selp.b32 	%r5603, %r5602, %r5601, %p4019;
	st.local.u16 	[%rd10+50], %r5603;
	sub.s32 	%r959, 23, %r955;
	selp.u32 	%r5604, 1, 0, %p4019;
	ld.local.u16 	%rs8483, [%rd331];
	selp.b16 	%rs8484, %rs8483, %rs1948, %p10239;
	cvt.u32.u16 	%r5605, %rs8484;
	add.s32 	%r960, %r5605, %r5604;
	setp.gt.u32 	%p4020, %r955, 23;
	mov.b32 	%r12965, 0;
	@%p4020 bra 	$L__BB0_2728;
	@%p10239 bra 	$L__BB0_2726;
	mul.wide.u32 	%rd1737, %r959, 2;
	add.s64 	%rd1738, %rd6, %rd1737;
	ld.local.u16 	%rs12152, [%rd1738+2];
	bra.uni 	$L__BB0_2727;
$L__BB0_2726:
	mul.wide.u32 	%rd1739, %r959, 2;
	add.s64 	%rd1740, %rd11, %rd1739;
	ld.local.u16 	%rs12152, [%rd1740+2];
$L__BB0_2727:
	cvt.u32.u16 	%r12965, %rs12152;
$L__BB0_2728:
	add.s32 	%r5607, %r960, %r12965;
	setp.gt.u32 	%p4021, %r5607, 9999;
	add.s32 	%r5608, %r5607, 55536;
	selp.b32 	%r5609, %r5608, %r5607, %p4021;
	st.local.u16 	[%rd10+48], %r5609;
	sub.s32 	%r963, 22, %r955;
	selp.u32 	%r5610, 1, 0, %p4021;
	ld.local.u16 	%rs8485, [%rd362];
	selp.b16 	%rs8486, %rs8485, %rs1949, %p10239;
	cvt.u32.u16 	%r5611, %rs8486;
	add.s32 	%r964, %r5611, %r5610;
	setp.gt.u32 	%p4022, %r955, 22;
	mov.b32 	%r12966, 0;
	@%p4022 bra 	$L__BB0_2733;
	@%p10239 bra 	$L__BB0_2731;
	mul.wide.u32 	%rd1741, %r963, 2;
	add.s64 	%rd1742, %rd6, %rd1741;
	ld.local.u16 	%rs12153, [%rd1742+2];
	bra.uni 	$L__BB0_2732;
$L__BB0_2731:
	mul.wide.u32 	%rd1743, %r963, 2;
	add.s64 	%rd1744, %rd11, %rd1743;
	ld.local.u16 	%rs12153, [%rd1744+2];
$L__BB0_2732:
	cvt.u32.u16 	%r12966, %rs12153;
$L__BB0_2733:
	add.s32 	%r5613, %r964, %r12966;
	setp.gt.u32 	%p4023, %r5613, 9999;
	add.s32 	%r5614, %r5613, 55536;
	selp.b32 	%r5615, %r5614, %r5613, %p4023;
	cvt.u16.u32 	%rs2433, %r5615;
	st.local.u16 	[%rd10+46], %rs2433;
	sub.s32 	%r967, 21, %r955;
	selp.u32 	%r5616, 1, 0, %p4023;
	ld.local.u16 	%rs8487, [%rd332];
	selp.b16 	%rs8488, %rs8487, %rs1950, %p10239;
	cvt.u32.u16 	%r5617, %rs8488;
	add.s32 	%r968, %r5617, %r5616;
	setp.gt.u32 	%p4024, %r955, 21;
	mov.b32 	%r12967, 0;
	@%p4024 bra 	$L__BB0_2738;
	@%p10239 bra 	$L__BB0_2736;
	mul.wide.u32 	%rd1745, %r967, 2;
	add.s64 	%rd1746, %rd6, %rd1745;
	ld.local.u16 	%rs12154, [%rd1746+2];
	bra.uni 	$L__BB0_2737;
$L__BB0_2736:
	mul.wide.u32 	%rd1747, %r967, 2;
	add.s64 	%rd1748, %rd11, %rd1747;
	ld.local.u16 	%rs12154, [%rd1748+2];
$L__BB0_2737:
	cvt.u32.u16 	%r12967, %rs12154;
$L__BB0_2738:
	add.s32 	%r5619, %r968, %r12967;
	setp.gt.u32 	%p4025, %r5619, 9999;
	add.s32 	%r5620, %r5619, 55536;
	selp.b32 	%r5621, %r5620, %r5619, %p4025;
	cvt.u16.u32 	%rs2437, %r5621;
	st.local.u16 	[%rd10+44], %rs2437;
	sub.s32 	%r971, 20, %r955;
	selp.u32 	%r5622, 1, 0, %p4025;
	ld.local.u16 	%rs8489, [%rd361];
	selp.b16 	%rs8490, %rs8489, %rs1951, %p10239;
	cvt.u32.u16 	%r5623, %rs8490;
	add.s32 	%r972, %r5623, %r5622;
	setp.gt.u32 	%p4026, %r955, 20;
	mov.b32 	%r12968, 0;
	@%p4026 bra 	$L__BB0_2743;
	@%p10239 bra 	$L__BB0_2741;
	mul.wide.u32 	%rd1749, %r971, 2;
	add.s64 	%rd1750, %rd6, %rd1749;
	ld.local.u16 	%rs12155, [%rd1750+2];
	bra.uni 	$L__BB0_2742;
$L__BB0_2741:
	mul.wide.u32 	%rd1751, %r971, 2;
	add.s64 	%rd1752, %rd11, %rd1751;
	ld.local.u16 	%rs12155, [%rd1752+2];
$L__BB0_2742:
	cvt.u32.u16 	%r12968, %rs12155;
$L__BB0_2743:
	add.s32 	%r5625, %r972, %r12968;
	setp.gt.u32 	%p4027, %r5625, 9999;
	add.s32 	%r5626, %r5625, 55536;
	selp.b32 	%r5627, %r5626, %r5625, %p4027;
	cvt.u16.u32 	%rs2441, %r5627;
	st.local.u16 	[%rd10+42], %rs2441;
	sub.s32 	%r975, 19, %r955;
	selp.u32 	%r5628, 1, 0, %p4027;
	ld.local.u16 	%rs8491, [%rd333];
	selp.b16 	%rs8492, %rs8491, %rs1952, %p10239;
	cvt.u32.u16 	%r5629, %rs8492;
	add.s32 	%r976, %r5629, %r5628;
	setp.gt.u32 	%p4028, %r955, 19;
	mov.b32 	%r12969, 0;
	@%p4028 bra 	$L__BB0_2748;
	@%p10239 bra 	$L__BB0_2746;
	mul.wide.u32 	%rd1753, %r975, 2;
	add.s64 	%rd1754, %rd6, %rd1753;
	ld.local.u16 	%rs12156, [%rd1754+2];
	bra.uni 	$L__BB0_2747;
$L__BB0_2746:
	mul.wide.u32 	%rd1755, %r975, 2;
	add.s64 	%rd1756, %rd11, %rd1755;
	ld.local.u16 	%rs12156, [%rd1756+2];
$L__BB0_2747:
	cvt.u32.u16 	%r12969, %rs12156;
$L__BB0_2748:
	add.s32 	%r5631, %r976, %r12969;
	setp.gt.u32 	%p4029, %r5631, 9999;
	add.s32 	%r5632, %r5631, 55536;
	selp.b32 	%r5633, %r5632, %r5631, %p4029;
	cvt.u16.u32 	%rs2445, %r5633;
	st.local.u16 	[%rd10+40], %rs2445;
	sub.s32 	%r979, 18, %r955;
	selp.u32 	%r5634, 1, 0, %p4029;
	ld.local.u16 	%rs8493, [%rd360];
	selp.b16 	%rs8494, %rs8493, %rs1953, %p10239;
	cvt.u32.u16 	%r5635, %rs8494;
	add.s32 	%r980, %r5635, %r5634;
	setp.gt.u32 	%p4030, %r955, 18;
	mov.b32 	%r12970, 0;
	@%p4030 bra 	$L__BB0_2753;
	@%p10239 bra 	$L__BB0_2751;
	mul.wide.u32 	%rd1757, %r979, 2;
	add.s64 	%rd1758, %rd6, %rd1757;
	ld.local.u16 	%rs12157, [%rd1758+2];
	bra.uni 	$L__BB0_2752;
$L__BB0_2751:
	mul.wide.u32 	%rd1759, %r979, 2;
	add.s64 	%rd1760, %rd11, %rd1759;
	ld.local.u16 	%rs12157, [%rd1760+2];
$L__BB0_2752:
	cvt.u32.u16 	%r12970, %rs12157;
$L__BB0_2753:
	add.s32 	%r5637, %r980, %r12970;
	setp.gt.u32 	%p4031, %r5637, 9999;
	add.s32 	%r5638, %r5637, 55536;
	selp.b32 	%r5639, %r5638, %r5637, %p4031;
	cvt.u16.u32 	%rs2449, %r5639;
	st.local.u16 	[%rd10+38], %rs2449;
	sub.s32 	%r983, 17, %r955;
	selp.u32 	%r5640, 1, 0, %p4031;
	ld.local.u16 	%rs8495, [%rd334];
	selp.b16 	%rs8496, %rs8495, %rs1954, %p10239;
	cvt.u32.u16 	%r5641, %rs8496;
	add.s32 	%r984, %r5641, %r5640;
	setp.gt.u32 	%p4032, %r955, 17;
	mov.b32 	%r12971, 0;
	@%p4032 bra 	$L__BB0_2758;
	@%p10239 bra 	$L__BB0_2756;
	mul.wide.u32 	%rd1761, %r983, 2;
	add.s64 	%rd1762, %rd6, %rd1761;
	ld.local.u16 	%rs12158, [%rd1762+2];
	bra.uni 	$L__BB0_2757;
$L__BB0_2756:
	mul.wide.u32 	%rd1763, %r983, 2;
	add.s64 	%rd1764, %rd11, %rd1763;
	ld.local.u16 	%rs12158, [%rd1764+2];
$L__BB0_2757:
	cvt.u32.u16 	%r12971, %rs12158;
$L__BB0_2758:
	add.s32 	%r5643, %r984, %r12971;
	setp.gt.u32 	%p4033, %r5643, 9999;
	add.s32 	%r5644, %r5643, 55536;
	selp.b32 	%r5645, %r5644, %r5643, %p4033;
	cvt.u16.u32 	%rs2453, %r5645;
	st.local.u16 	[%rd10+36], %rs2453;
	sub.s32 	%r987, 16, %r955;
	selp.u32 	%r5646, 1, 0, %p4033;
	ld.local.u16 	%rs8497, [%rd359];
	selp.b16 	%rs8498, %rs8497, %rs1955, %p10239;
	cvt.u32.u16 	%r5647, %rs8498;
	add.s32 	%r988, %r5647, %r5646;
	setp.gt.u32 	%p4034, %r955, 16;
	mov.b32 	%r12972, 0;
	@%p4034 bra 	$L__BB0_2763;
	@%p10239 bra 	$L__BB0_2761;
	mul.wide.u32 	%rd1765, %r987, 2;
	add.s64 	%rd1766, %rd6, %rd1765;
	ld.local.u16 	%rs12159, [%rd1766+2];
	bra.uni 	$L__BB0_2762;
$L__BB0_2761:
	mul.wide.u32 	%rd1767, %r987, 2;
	add.s64 	%rd1768, %rd11, %rd1767;
	ld.local.u16 	%rs12159, [%rd1768+2];
$L__BB0_2762:
	cvt.u32.u16 	%r12972, %rs12159;
$L__BB0_2763:
	add.s32 	%r5649, %r988, %r12972;
	setp.gt.u32 	%p4035, %r5649, 9999;
	add.s32 	%r5650, %r5649, 55536;
	selp.b32 	%r5651, %r5650, %r5649, %p4035;
	cvt.u16.u32 	%rs2457, %r5651;
	st.local.u16 	[%rd10+34], %rs2457;
	sub.s32 	%r991, 15, %r955;
	selp.u32 	%r5652, 1, 0, %p4035;
	ld.local.u16 	%rs8499, [%rd335];
	selp.b16 	%rs8500, %rs8499, %rs1956, %p10239;
	cvt.u32.u16 	%r5653, %rs8500;
	add.s32 	%r992, %r5653, %r5652;
	setp.gt.u32 	%p4036, %r955, 15;
	mov.b32 	%r12973, 0;
	@%p4036 bra 	$L__BB0_2768;
	@%p10239 bra 	$L__BB0_2766;
	mul.wide.u32 	%rd1769, %r991, 2;
	add.s64 	%rd1770, %rd6, %rd1769;
	ld.local.u16 	%rs12160, [%rd1770+2];
	bra.uni 	$L__BB0_2767;
$L__BB0_2766:
	mul.wide.u32 	%rd1771, %r991, 2;
	add.s64 	%rd1772, %rd11, %rd1771;
	ld.local.u16 	%rs12160, [%rd1772+2];
$L__BB0_2767:
	cvt.u32.u16 	%r12973, %rs12160;
$L__BB0_2768:
	add.s32 	%r5655, %r992, %r12973;
	setp.gt.u32 	%p4037, %r5655, 9999;
	add.s32 	%r5656, %r5655, 55536;
	selp.b32 	%r5657, %r5656, %r5655, %p4037;
	cvt.u16.u32 	%rs2461, %r5657;
	st.local.u16 	[%rd10+32], %rs2461;
	sub.s32 	%r995, 14, %r955;
	selp.u32 	%r5658, 1, 0, %p4037;
	ld.local.u16 	%rs8501, [%rd358];
	selp.b16 	%rs8502, %rs8501, %rs1957, %p10239;
	cvt.u32.u16 	%r5659, %rs8502;
	add.s32 	%r996, %r5659, %r5658;
	setp.gt.u32 	%p4038, %r955, 14;
	mov.b32 	%r12974, 0;
	@%p4038 bra 	$L__BB0_2773;
	@%p10239 bra 	$L__BB0_2771;
	mul.wide.u32 	%rd1773, %r995, 2;
	add.s64 	%rd1774, %rd6, %rd1773;
	ld.local.u16 	%rs12161, [%rd1774+2];
	bra.uni 	$L__BB0_2772;
$L__BB0_2771:
	mul.wide.u32 	%rd1775, %r995, 2;
	add.s64 	%rd1776, %rd11, %rd1775;
	ld.local.u16 	%rs12161, [%rd1776+2];
$L__BB0_2772:
	cvt.u32.u16 	%r12974, %rs12161;
$L__BB0_2773:
	add.s32 	%r5661, %r996, %r12974;
	setp.gt.u32 	%p4039, %r5661, 9999;
	add.s32 	%r5662, %r5661, 55536;
	selp.b32 	%r5663, %r5662, %r5661, %p4039;
	cvt.u16.u32 	%rs2465, %r5663;
	st.local.u16 	[%rd10+30], %rs2465;
	sub.s32 	%r999, 13, %r955;
	selp.u32 	%r5664, 1, 0, %p4039;
	ld.local.u16 	%rs8503, [%rd336];
	selp.b16 	%rs8504, %rs8503, %rs1958, %p10239;
	cvt.u32.u16 	%r5665, %rs8504;
	add.s32 	%r1000, %r5665, %r5664;
	setp.gt.u32 	%p4040, %r955, 13;
	mov.b32 	%r12975, 0;
	@%p4040 bra 	$L__BB0_2778;
	@%p10239 bra 	$L__BB0_2776;
	mul.wide.u32 	%rd1777, %r999, 2;
	add.s64 	%rd1778, %rd6, %rd1777;
	ld.local.u16 	%rs12162, [%rd1778+2];
	bra.uni 	$L__BB0_2777;
$L__BB0_2776:
	mul.wide.u32 	%rd1779, %r999, 2;
	add.s64 	%rd1780, %rd11, %rd1779;
	ld.local.u16 	%rs12162, [%rd1780+2];
$L__BB0_2777:
	cvt.u32.u16 	%r12975, %rs12162;
$L__BB0_2778:
	add.s32 	%r5667, %r1000, %r12975;
	setp.gt.u32 	%p4041, %r5667, 9999;
	add.s32 	%r5668, %r5667, 55536;
	selp.b32 	%r5669, %r5668, %r5667, %p4041;
	cvt.u16.u32 	%rs2469, %r5669;
	st.local.u16 	[%rd10+28], %rs2469;
	sub.s32 	%r1003, 12, %r955;
	selp.u32 	%r5670, 1, 0, %p4041;
	ld.local.u16 	%rs8505, [%rd357];
	selp.b16 	%rs8506, %rs8505, %rs1959, %p10239;
	cvt.u32.u16 	%r5671, %rs8506;
	add.s32 	%r1004, %r5671, %r5670;
	setp.gt.u32 	%p4042, %r955, 12;
	mov.b32 	%r12976, 0;
	@%p4042 bra 	$L__BB0_2783;
	@%p10239 bra 	$L__BB0_2781;
	mul.wide.u32 	%rd1781, %r1003, 2;
	add.s64 	%rd1782, %rd6, %rd1781;
	ld.local.u16 	%rs12163, [%rd1782+2];
	bra.uni 	$L__BB0_2782;
$L__BB0_2781:
	mul.wide.u32 	%rd1783, %r1003, 2;
	add.s64 	%rd1784, %rd11, %rd1783;
	ld.local.u16 	%rs12163, [%rd1784+2];
$L__BB0_2782:
	cvt.u32.u16 	%r12976, %rs12163;
$L__BB0_2783:
	add.s32 	%r5673, %r1004, %r12976;
	setp.gt.u32 	%p4043, %r5673, 9999;
	add.s32 	%r5674, %r5673, 55536;
	selp.b32 	%r5675, %r5674, %r5673, %p4043;
	cvt.u16.u32 	%rs2473, %r5675;
	st.local.u16 	[%rd10+26], %rs2473;
	sub.s32 	%r1007, 11, %r955;
	selp.u32 	%r5676, 1, 0, %p4043;
	ld.local.u16 	%rs8507, [%rd337];
	selp.b16 	%rs8508, %rs8507, %rs1960, %p10239;
	cvt.u32.u16 	%r5677, %rs8508;
	add.s32 	%r1008, %r5677, %r5676;
	setp.gt.u32 	%p4044, %r955, 11;
	mov.b32 	%r12977, 0;
	@%p4044 bra 	$L__BB0_2788;
	@%p10239 bra 	$L__BB0_2786;
	mul.wide.u32 	%rd1785, %r1007, 2;
	add.s64 	%rd1786, %rd6, %rd1785;
	ld.local.u16 	%rs12164, [%rd1786+2];
	bra.uni 	$L__BB0_2787;
$L__BB0_2786:
	mul.wide.u32 	%rd1787, %r1007, 2;
	add.s64 	%rd1788, %rd11, %rd1787;
	ld.local.u16 	%rs12164, [%rd1788+2];
$L__BB0_2787:
	cvt.u32.u16 	%r12977, %rs12164;
$L__BB0_2788:
	add.s32 	%r5679, %r1008, %r12977;
	setp.gt.u32 	%p4045, %r5679, 9999;
	add.s32 	%r5680, %r5679, 55536;
	selp.b32 	%r5681, %r5680, %r5679, %p4045;
	cvt.u16.u32 	%rs2477, %r5681;
	st.local.u16 	[%rd10+24], %rs2477;
	sub.s32 	%r1011, 10, %r955;
	selp.u32 	%r5682, 1, 0, %p4045;
	ld.local.u16 	%rs8509, [%rd356];
	selp.b16 	%rs8510, %rs8509, %rs1961, %p10239;
	cvt.u32.u16 	%r5683, %rs8510;
	add.s32 	%r1012, %r5683, %r5682;
	setp.gt.u32 	%p4046, %r955, 10;
	mov.b32 	%r12978, 0;
	@%p4046 bra 	$L__BB0_2793;
	@%p10239 bra 	$L__BB0_2791;
	mul.wide.u32 	%rd1789, %r1011, 2;
	add.s64 	%rd1790, %rd6, %rd1789;
	ld.local.u16 	%rs12165, [%rd1790+2];
	bra.uni 	$L__BB0_2792;
$L__BB0_2791:
	mul.wide.u32 	%rd1791, %r1011, 2;
	add.s64 	%rd1792, %rd11, %rd1791;
	ld.local.u16 	%rs12165, [%rd1792+2];
$L__BB0_2792:
	cvt.u32.u16 	%r12978, %rs12165;
$L__BB0_2793:
	add.s32 	%r5685, %r1012, %r12978;
	setp.gt.u32 	%p4047, %r5685, 9999;
	add.s32 	%r5686, %r5685, 55536;
	selp.b32 	%r5687, %r5686, %r5685, %p4047;
	cvt.u16.u32 	%rs2481, %r5687;
	st.local.u16 	[%rd10+22], %rs2481;
	sub.s32 	%r1015, 9, %r955;
	selp.u32 	%r5688, 1, 0, %p4047;
	ld.local.u16 	%rs8511, [%rd338];
	selp.b16 	%rs8512, %rs8511, %rs1962, %p10239;
	cvt.u32.u16 	%r5689, %rs8512;
	add.s32 	%r1016, %r5689, %r5688;
	setp.gt.u32 	%p4048, %r955, 9;
	mov.b32 	%r12979, 0;
	@%p4048 bra 	$L__BB0_2798;
	@%p10239 bra 	$L__BB0_2796;
	mul.wide.u32 	%rd1793, %r1015, 2;
	add.s64 	%rd1794, %rd6, %rd1793;
	ld.local.u16 	%rs12166, [%rd1794+2];
	bra.uni 	$L__BB0_2797;
$L__BB0_2796:
	mul.wide.u32 	%rd1795, %r1015, 2;
	add.s64 	%rd1796, %rd11, %rd1795;
	ld.local.u16 	%rs12166, [%rd1796+2];
$L__BB0_2797:
	cvt.u32.u16 	%r12979, %rs12166;
$L__BB0_2798:
	add.s32 	%r5691, %r1016, %r12979;
	setp.gt.u32 	%p4049, %r5691, 9999;
	add.s32 	%r5692, %r5691, 55536;
	selp.b32 	%r5693, %r5692, %r5691, %p4049;
	cvt.u16.u32 	%rs2485, %r5693;
	st.local.u16 	[%rd10+20], %rs2485;
	sub.s32 	%r1019, 8, %r955;
	selp.u32 	%r5694, 1, 0, %p4049;
	ld.local.u16 	%rs8513, [%rd355];
	selp.b16 	%rs8514, %rs8513, %rs1963, %p10239;
	cvt.u32.u16 	%r5695, %rs8514;
	add.s32 	%r1020, %r5695, %r5694;
	setp.gt.u32 	%p4050, %r955, 8;
	mov.b32 	%r12980, 0;
	@%p4050 bra 	$L__BB0_2803;
	@%p10239 bra 	$L__BB0_2801;
	mul.wide.u32 	%rd1797, %r1019, 2;
	add.s64 	%rd1798, %rd6, %rd1797;
	ld.local.u16 	%rs12167, [%rd1798+2];
	bra.uni 	$L__BB0_2802;
$L__BB0_2801:
	mul.wide.u32 	%rd1799, %r1019, 2;
	add.s64 	%rd1800, %rd11, %rd1799;
	ld.local.u16 	%rs12167, [%rd1800+2];
$L__BB0_2802:
	cvt.u32.u16 	%r12980, %rs12167;
$L__BB0_2803:
	add.s32 	%r5697, %r1020, %r12980;
	setp.gt.u32 	%p4051, %r5697, 9999;
	add.s32 	%r5698, %r5697, 55536;
	selp.b32 	%r5699, %r5698, %r5697, %p4051;
	cvt.u16.u32 	%rs2489, %r5699;
	st.local.u16 	[%rd10+18], %rs2489;
	sub.s32 	%r1023, 7, %r955;
	selp.u32 	%r5700, 1, 0, %p4051;
	ld.local.u16 	%rs8515, [%rd339];
	selp.b16 	%rs8516, %rs8515, %rs1964, %p10239;
	cvt.u32.u16 	%r5701, %rs8516;
	add.s32 	%r1024, %r5701, %r5700;
	setp.gt.u32 	%p4052, %r955, 7;
	mov.b32 	%r12981, 0;
	@%p4052 bra 	$L__BB0_2808;
	@%p10239 bra 	$L__BB0_2806;
	mul.wide.u32 	%rd1801, %r1023, 2;
	add.s64 	%rd1802, %rd6, %rd1801;
	ld.local.u16 	%rs12168, [%rd1802+2];
	bra.uni 	$L__BB0_2807;
$L__BB0_2806:
	mul.wide.u32 	%rd1803, %r1023, 2;
	add.s64 	%rd1804, %rd11, %rd1803;
	ld.local.u16 	%rs12168, [%rd1804+2];
$L__BB0_2807:
	cvt.u32.u16 	%r12981, %rs12168;
$L__BB0_2808:
	add.s32 	%r5703, %r1024, %r12981;
	setp.gt.u32 	%p4053, %r5703, 9999;
	add.s32 	%r5704, %r5703, 55536;
	selp.b32 	%r5705, %r5704, %r5703, %p4053;
	cvt.u16.u32 	%rs2493, %r5705;
	st.local.u16 	[%rd10+16], %rs2493;
	sub.s32 	%r1027, 6, %r955;
	selp.u32 	%r5706, 1, 0, %p4053;
	ld.local.u16 	%rs8517, [%rd354];
	selp.b16 	%rs8518, %rs8517, %rs1965, %p10239;
	cvt.u32.u16 	%r5707, %rs8518;
	add.s32 	%r1028, %r5707, %r5706;
	setp.gt.u32 	%p4054, %r955, 6;
	mov.b32 	%r12982, 0;
	@%p4054 bra 	$L__BB0_2813;
	@%p10239 bra 	$L__BB0_2811;
	mul.wide.u32 	%rd1805, %r1027, 2;
	add.s64 	%rd1806, %rd6, %rd1805;
	ld.local.u16 	%rs12169, [%rd1806+2];
	bra.uni 	$L__BB0_2812;
$L__BB0_2811:
	mul.wide.u32 	%rd1807, %r1027, 2;
	add.s64 	%rd1808, %rd11, %rd1807;
	ld.local.u16 	%rs12169, [%rd1808+2];
$L__BB0_2812:
	cvt.u32.u16 	%r12982, %rs12169;
$L__BB0_2813:
	add.s32 	%r5709, %r1028, %r12982;
	setp.gt.u32 	%p4055, %r5709, 9999;
	add.s32 	%r5710, %r5709, 55536;
	selp.b32 	%r5711, %r5710, %r5709, %p4055;
	cvt.u16.u32 	%rs2497, %r5711;
	st.local.u16 	[%rd10+14], %rs2497;
	sub.s32 	%r1031, 5, %r955;
	selp.u32 	%r5712, 1, 0, %p4055;
	ld.local.u16 	%rs8519, [%rd340];
	selp.b16 	%rs8520, %rs8519, %rs1966, %p10239;
	cvt.u32.u16 	%r5713, %rs8520;
	add.s32 	%r1032, %r5713, %r5712;
	setp.gt.u32 	%p4056, %r955, 5;
	mov.b32 	%r12983, 0;
	@%p4056 bra 	$L__BB0_2818;
	@%p10239 bra 	$L__BB0_2816;
	mul.wide.u32 	%rd1809, %r1031, 2;
	add.s64 	%rd1810, %rd6, %rd1809;
	ld.local.u16 	%rs12170, [%rd1810+2];
	bra.uni 	$L__BB0_2817;
$L__BB0_2816:
	mul.wide.u32 	%rd1811, %r1031, 2;
	add.s64 	%rd1812, %rd11, %rd1811;
	ld.local.u16 	%rs12170, [%rd1812+2];
$L__BB0_2817:
	cvt.u32.u16 	%r12983, %rs12170;
$L__BB0_2818:
	add.s32 	%r5715, %r1032, %r12983;
	setp.gt.u32 	%p4057, %r5715, 9999;
	add.s32 	%r5716, %r5715, 55536;
	selp.b32 	%r5717, %r5716, %r5715, %p4057;
	cvt.u16.u32 	%rs2501, %r5717;
	st.local.u16 	[%rd10+12], %rs2501;
	sub.s32 	%r1035, 4, %r955;
	selp.u32 	%r5718, 1, 0, %p4057;
	ld.local.u16 	%rs8521, [%rd353];
	selp.b16 	%rs8522, %rs8521, %rs1967, %p10239;
	cvt.u32.u16 	%r5719, %rs8522;
	add.s32 	%r1036, %r5719, %r5718;
	setp.gt.u32 	%p4058, %r955, 4;
	mov.b32 	%r12984, 0;
	@%p4058 bra 	$L__BB0_2823;
	@%p10239 bra 	$L__BB0_2821;
	mul.wide.u32 	%rd1813, %r1035, 2;
	add.s64 	%rd1814, %rd6, %rd1813;
	ld.local.u16 	%rs12171, [%rd1814+2];
	bra.uni 	$L__BB0_2822;
$L__BB0_2821:
	mul.wide.u32 	%rd1815, %r1035, 2;
	add.s64 	%rd1816, %rd11, %rd1815;
	ld.local.u16 	%rs12171, [%rd1816+2];
$L__BB0_2822:
	cvt.u32.u16 	%r12984, %rs12171;
$L__BB0_2823:
	add.s32 	%r5721, %r1036, %r12984;
	setp.gt.u32 	%p4059, %r5721, 9999;
	add.s32 	%r5722, %r5721, 55536;
	selp.b32 	%r5723, %r5722, %r5721, %p4059;
	cvt.u16.u32 	%rs2505, %r5723;
	st.local.u16 	[%rd10+10], %rs2505;
	sub.s32 	%r1039, 3, %r955;
	selp.u32 	%r5724, 1, 0, %p4059;
	ld.local.u16 	%rs8523, [%rd341];
	selp.b16 	%rs8524, %rs8523, %rs1968, %p10239;
	cvt.u32.u16 	%r5725, %rs8524;
	add.s32 	%r1040, %r5725, %r5724;
	setp.gt.u32 	%p4060, %r955, 3;
	mov.b32 	%r12985, 0;
	@%p4060 bra 	$L__BB0_2828;
	@%p10239 bra 	$L__BB0_2826;
	mul.wide.u32 	%rd1817, %r1039, 2;
	add.s64 	%rd1818, %rd6, %rd1817;
	ld.local.u16 	%rs12172, [%rd1818+2];
	bra.uni 	$L__BB0_2827;
$L__BB0_2826:
	mul.wide.u32 	%rd1819, %r1039, 2;
	add.s64 	%rd1820, %rd11, %rd1819;
	ld.local.u16 	%rs12172, [%rd1820+2];
$L__BB0_2827:
	cvt.u32.u16 	%r12985, %rs12172;
$L__BB0_2828:
	add.s32 	%r5727, %r1040, %r12985;
	setp.gt.u32 	%p4061, %r5727, 9999;
	add.s32 	%r5728, %r5727, 55536;
	selp.b32 	%r5729, %r5728, %r5727, %p4061;
	cvt.u16.u32 	%rs2509, %r5729;
	st.local.u16 	[%rd10+8], %rs2509;
	sub.s32 	%r1043, 2, %r955;
	selp.u32 	%r5730, 1, 0, %p4061;
	ld.local.u16 	%rs8525, [%rd352];
	selp.b16 	%rs8526, %rs8525, %rs1969, %p10239;
	cvt.u32.u16 	%r5731, %rs8526;
	add.s32 	%r1044, %r5731, %r5730;
	setp.gt.u32 	%p4062, %r955, 2;
	mov.b32 	%r12986, 0;
	@%p4062 bra 	$L__BB0_2833;
	@%p10239 bra 	$L__BB0_2831;
	mul.wide.u32 	%rd1821, %r1043, 2;
	add.s64 	%rd1822, %rd6, %rd1821;
	ld.local.u16 	%rs12173, [%rd1822+2];
	bra.uni 	$L__BB0_2832;
$L__BB0_2831:
	mul.wide.u32 	%rd1823, %r1043, 2;
	add.s64 	%rd1824, %rd11, %rd1823;
	ld.local.u16 	%rs12173, [%rd1824+2];
$L__BB0_2832:
	cvt.u32.u16 	%r12986, %rs12173;
$L__BB0_2833:
	add.s32 	%r5733, %r1044, %r12986;
	setp.gt.u32 	%p4063, %r5733, 9999;
	add.s32 	%r5734, %r5733, 55536;
	selp.b32 	%r5735, %r5734, %r5733, %p4063;
	cvt.u16.u32 	%rs2513, %r5735;
	st.local.u16 	[%rd10+6], %rs2513;
	sub.s32 	%r1047, 1, %r955;
	selp.u32 	%r5736, 1, 0, %p4063;
	ld.local.u16 	%rs8527, [%rd342];
	selp.b16 	%rs8528, %rs8527, %rs1970, %p10239;
	cvt.u32.u16 	%r5737, %rs8528;
	add.s32 	%r1048, %r5737, %r5736;
	setp.gt.u32 	%p4064, %r955, 1;
	mov.b32 	%r12987, 0;
	@%p4064 bra 	$L__BB0_2838;
	@%p10239 bra 	$L__BB0_2836;
	mul.wide.u32 	%rd1825, %r1047, 2;
	add.s64 	%rd1826, %rd6, %rd1825;
	ld.local.u16 	%rs12174, [%rd1826+2];
	bra.uni 	$L__BB0_2837;
$L__BB0_2836:
	mul.wide.u32 	%rd1827, %r1047, 2;
	add.s64 	%rd1828, %rd11, %rd1827;
	ld.local.u16 	%rs12174, [%rd1828+2];
$L__BB0_2837:
	cvt.u32.u16 	%r12987, %rs12174;
$L__BB0_2838:
	add.s32 	%r5739, %r1048, %r12987;
	setp.gt.u32 	%p4065, %r5739, 9999;
	add.s32 	%r5740, %r5739, 55536;
	selp.b32 	%r5741, %r5740, %r5739, %p4065;
	cvt.u16.u32 	%rs2517, %r5741;
	st.local.u16 	[%rd10+4], %rs2517;
	neg.s32 	%r1051, %r955;
	selp.u32 	%r5742, 1, 0, %p4065;
	ld.local.u16 	%rs8529, [%rd343];
	selp.b16 	%rs8530, %rs8529, %rs1946, %p10239;
	cvt.u32.u16 	%r5743, %rs8530;
	add.s32 	%r1052, %r5743, %r5742;
	setp.ne.s32 	%p4066, %r954, 0;
	mov.b32 	%r12988, 0;
	@%p4066 bra 	$L__BB0_2843;
	@%p10239 bra 	$L__BB0_2841;
	mul.wide.u32 	%rd1829, %r1051, 2;
	add.s64 	%rd1830, %rd6, %rd1829;
	ld.local.u16 	%rs12175, [%rd1830+2];
	bra.uni 	$L__BB0_2842;
$L__BB0_2841:
	mul.wide.u32 	%rd1831, %r1051, 2;
	add.s64 	%rd1832, %rd11, %rd1831;
	ld.local.u16 	%rs12175, [%rd1832+2];
$L__BB0_2842:
	cvt.u32.u16 	%r12988, %rs12175;
$L__BB0_2843:
	add.s32 	%r5744, %r1052, %r12988;
	setp.lt.u32 	%p4067, %r5744, 10000;
	setp.gt.u32 	%p4068, %r5744, 9999;
	add.s32 	%r5745, %r5744, 55536;
	selp.b32 	%r5746, %r5745, %r5744, %p4068;
	cvt.u16.u32 	%rs2521, %r5746;
	st.local.u16 	[%rd10+2], %rs2521;
	@%p4067 bra 	$L__BB0_2845;
	st.local.u16 	[%rd10+48], %rs2433;
	mov.b32 	%r5747, {%rs2441, %rs2437};
	st.local.u32 	[%rd10+44], %r5747;
	mov.b32 	%r5748, {%rs2449, %rs2445};
	st.local.u32 	[%rd10+40], %r5748;
	mov.b32 	%r5749, {%rs2457, %rs2453};
	st.local.u32 	[%rd10+36], %r5749;
	mov.b32 	%r5750, {%rs2465, %rs2461};
	st.local.u32 	[%rd10+32], %r5750;
	mov.b32 	%r5751, {%rs2473, %rs2469};
	st.local.u32 	[%rd10+28], %r5751;
	mov.b32 	%r5752, {%rs2481, %rs2477};
	st.local.u32 	[%rd10+24], %r5752;
	mov.b32 	%r5753, {%rs2489, %rs2485};
	st.local.u32 	[%rd10+20], %r5753;
	mov.b32 	%r5754, {%rs2497, %rs2493};
	st.local.u32 	[%rd10+16], %r5754;
	mov.b32 	%r5755, {%rs2505, %rs2501};
	st.local.u32 	[%rd10+12], %r5755;
	mov.b32 	%r5756, {%rs2513, %rs2509};
	st.local.u32 	[%rd10+8], %r5756;
	mov.b32 	%r5757, {%rs2521, %rs2517};
	st.local.u32 	[%rd10+4], %r5757;
	mov.b16 	%rs8531, 1;
	st.local.u16 	[%rd10+2], %rs8531;
	add.s32 	%r5758, %r953, 1;
	st.local.u32 	[%rd10+52], %r5758;
$L__BB0_2845:
	mov.b16 	%rs8532, 0;
	st.local.u8 	[%rd10], %rs8532;
$L__BB0_2846:
	ld.local.u16 	%rs13367, [%rd12+50];
	mov.b32 	%r12989, 0;
	mov.b16 	%rs2524, 0;
	add.s64 	%rd442, %rd14, 44;
	add.s64 	%rd443, %rd14, 42;
	add.s64 	%rd444, %rd15, 44;
	add.s64 	%rd445, %rd15, 42;
	add.s64 	%rd446, %rd14, 40;
	mov.u16 	%rs13368, %rs2524;
	mov.u16 	%rs13369, %rs2524;
	mov.u16 	%rs13370, %rs2524;
	mov.u16 	%rs13371, %rs2524;
	mov.u16 	%rs13372, %rs2524;
	mov.u16 	%rs13373, %rs2524;
	mov.u16 	%rs13374, %rs2524;
	mov.u16 	%rs13375, %rs2524;
	mov.u16 	%rs13376, %rs2524;
	mov.u16 	%rs13377, %rs2524;
	mov.u16 	%rs13378, %rs2524;
	mov.u16 	%rs13379, %rs2524;
	mov.u16 	%rs13380, %rs2524;
	mov.u16 	%rs13381, %rs2524;
	mov.u16 	%rs13382, %rs2524;
	mov.u16 	%rs13383, %rs2524;
	mov.u16 	%rs13384, %rs2524;
	mov.u16 	%rs13385, %rs2524;
	mov.u16 	%rs13386, %rs2524;
	mov.u16 	%rs13387, %rs2524;
	mov.u16 	%rs13388, %rs2524;
	mov.u16 	%rs13389, %rs2524;
	mov.u16 	%rs13390, %rs2524;
	mov.u16 	%rs13391, %rs2524;
$L__BB0_2847:
	mov.b16 	%rs8728, 1;
	st.local.u8 	[%rd18], %rs8728;
	mov.b16 	%rs8729, 0;
	st.local.u16 	[%rd18+2], %rs8729;
	mov.b32 	%r12990, 0;
	st.local.u32 	[%rd18+4], %r12990;
	st.local.u32 	[%rd18+8], %r12990;
	st.local.u32 	[%rd18+12], %r12990;
	st.local.u32 	[%rd18+16], %r12990;
	st.local.u32 	[%rd18+20], %r12990;
	st.local.u32 	[%rd18+24], %r12990;
	st.local.u32 	[%rd18+28], %r12990;
	st.local.u32 	[%rd18+32], %r12990;
	st.local.u32 	[%rd18+36], %r12990;
	st.local.u32 	[%rd18+40], %r12990;
	st.local.u32 	[%rd18+44], %r12990;
	st.local.u32 	[%rd18+48], %r12990;
	ld.local.u8 	%rs8730, [%rd12];
	st.local.u8 	[%rd14], %rs8730;
	st.local.u8 	[%rd15], %rs8730;
	setp.ne.s16 	%p4413, %rs13367, 0;
	@%p4413 bra 	$L__BB0_2872;
	ld.local.u16 	%rs8731, [%rd12+48];
	setp.ne.s16 	%p4414, %rs8731, 0;
	mov.b32 	%r12990, 1;
	@%p4414 bra 	$L__BB0_2872;
	ld.local.u16 	%rs8732, [%rd12+46];
	setp.ne.s16 	%p4415, %rs8732, 0;
	mov.b32 	%r12990, 2;
	@%p4415 bra 	$L__BB0_2872;
	ld.local.u16 	%rs8733, [%rd12+44];
	setp.ne.s16 	%p4416, %rs8733, 0;
	mov.b32 	%r12990, 3;
	@%p4416 bra 	$L__BB0_2872;
	ld.local.u16 	%rs8734, [%rd12+42];
	setp.ne.s16 	%p4417, %rs8734, 0;
	mov.b32 	%r12990, 4;
	@%p4417 bra 	$L__BB0_2872;
	ld.local.u16 	%rs8735, [%rd12+40];
	setp.ne.s16 	%p4418, %rs8735, 0;
	mov.b32 	%r12990, 5;
	@%p4418 bra 	$L__BB0_2872;
	ld.local.u16 	%rs8736, [%rd12+38];
	setp.ne.s16 	%p4419, %rs8736, 0;
	mov.b32 	%r12990, 6;
	@%p4419 bra 	$L__BB0_2872;
	ld.local.u16 	%rs8737, [%rd12+36];
	setp.ne.s16 	%p4420, %rs8737, 0;
	mov.b32 	%r12990, 7;
	@%p4420 bra 	$L__BB0_2872;
	ld.local.u16 	%rs8738, [%rd12+34];
	setp.ne.s16 	%p4421, %rs8738, 0;
	mov.b32 	%r12990, 8;
	@%p4421 bra 	$L__BB0_2872;
	ld.local.u16 	%rs8739, [%rd12+32];
	setp.ne.s16 	%p4422, %rs8739, 0;
	mov.b32 	%r12990, 9;
	@%p4422 bra 	$L__BB0_2872;
	ld.local.u16 	%rs8740, [%rd12+30];
	setp.ne.s16 	%p4423, %rs8740, 0;
	mov.b32 	%r12990, 10;
	@%p4423 bra 	$L__BB0_2872;
	ld.local.u16 	%rs8741, [%rd12+28];
	setp.ne.s16 	%p4424, %rs8741, 0;
	mov.b32 	%r12990, 11;
	@%p4424 bra 	$L__BB0_2872;
	ld.local.u16 	%rs8742, [%rd12+26];
	setp.ne.s16 	%p4425, %rs8742, 0;
	mov.b32 	%r12990, 12;
	@%p4425 bra 	$L__BB0_2872;
	ld.local.u16 	%rs8743, [%rd12+24];
	setp.ne.s16 	%p4426, %rs8743, 0;
	mov.b32 	%r12990, 13;
	@%p4426 bra 	$L__BB0_2872;
	ld.local.u16 	%rs8744, [%rd12+22];
	setp.ne.s16 	%p4427, %rs8744, 0;
	mov.b32 	%r12990, 14;
	@%p4427 bra 	$L__BB0_2872;
	ld.local.u16 	%rs8745, [%rd12+20];
	setp.ne.s16 	%p4428, %rs8745, 0;
	mov.b32 	%r12990, 15;
	@%p4428 bra 	$L__BB0_2872;
	ld.local.u16 	%rs8746, [%rd12+18];
	setp.ne.s16 	%p4429, %rs8746, 0;
	mov.b32 	%r12990, 16;
	@%p4429 bra 	$L__BB0_2872;
	ld.local.u16 	%rs8747, [%rd12+16];
	setp.ne.s16 	%p4430, %rs8747, 0;
	mov.b32 	%r12990, 17;
	@%p4430 bra 	$L__BB0_2872;
	ld.local.u16 	%rs8748, [%rd12+14];
	setp.ne.s16 	%p4431, %rs8748, 0;
	mov.b32 	%r12990, 18;
	@%p4431 bra 	$L__BB0_2872;
	ld.local.u16 	%rs8749, [%rd12+12];
	setp.ne.s16 	%p4432, %rs8749, 0;
	mov.b32 	%r12990, 19;
	@%p4432 bra 	$L__BB0_2872;
	ld.local.u16 	%rs8750, [%rd12+10];
	setp.ne.s16 	%p4433, %rs8750, 0;
	mov.b32 	%r12990, 20;
	@%p4433 bra 	$L__BB0_2872;
	ld.local.u16 	%rs8751, [%rd12+8];
	setp.ne.s16 	%p4434, %rs8751, 0;
	mov.b32 	%r12990, 21;
	@%p4434 bra 	$L__BB0_2872;
	ld.local.u16 	%rs8752, [%rd12+6];
	setp.ne.s16 	%p4435, %rs8752, 0;
	mov.b32 	%r12990, 22;
	@%p4435 bra 	$L__BB0_2872;
	ld.local.u16 	%rs8753, [%rd12+4];
	setp.ne.s16 	%p4436, %rs8753, 0;
	mov.b32 	%r12990, 23;
	@%p4436 bra 	$L__BB0_2872;
	ld.local.u16 	%rs8754, [%rd12+2];
	setp.eq.s16 	%p4437, %rs8754, 0;
	selp.b32 	%r12990, -1, 24, %p4437;
$L__BB0_2872:
	mov.b32 	%r12991, 0;
	@%p4413 bra 	$L__BB0_2897;
	ld.local.u16 	%rs8755, [%rd12+48];
	setp.ne.s16 	%p4439, %rs8755, 0;
	mov.b32 	%r12991, 1;
	@%p4439 bra 	$L__BB0_2897;
	ld.local.u16 	%rs8756, [%rd12+46];
	setp.ne.s16 	%p4440, %rs8756, 0;
	mov.b32 	%r12991, 2;
	@%p4440 bra 	$L__BB0_2897;
	ld.local.u16 	%rs8757, [%rd12+44];
	setp.ne.s16 	%p4441, %rs8757, 0;
	mov.b32 	%r12991, 3;
	@%p4441 bra 	$L__BB0_2897;
	ld.local.u16 	%rs8758, [%rd12+42];
	setp.ne.s16 	%p4442, %rs8758, 0;
	mov.b32 	%r12991, 4;
	@%p4442 bra 	$L__BB0_2897;
	ld.local.u16 	%rs8759, [%rd12+40];
	setp.ne.s16 	%p4443, %rs8759, 0;
	mov.b32 	%r12991, 5;
	@%p4443 bra 	$L__BB0_2897;
	ld.local.u16 	%rs8760, [%rd12+38];
	setp.ne.s16 	%p4444, %rs8760, 0;
	mov.b32 	%r12991, 6;
	@%p4444 bra 	$L__BB0_2897;
	ld.local.u16 	%rs8761, [%rd12+36];
	setp.ne.s16 	%p4445, %rs8761, 0;
	mov.b32 	%r12991, 7;
	@%p4445 bra 	$L__BB0_2897;
	ld.local.u16 	%rs8762, [%rd12+34];
	setp.ne.s16 	%p4446, %rs8762, 0;
	mov.b32 	%r12991, 8;
	@%p4446 bra 	$L__BB0_2897;
	ld.local.u16 	%rs8763, [%rd12+32];
	setp.ne.s16 	%p4447, %rs8763, 0;
	mov.b32 	%r12991, 9;
	@%p4447 bra 	$L__BB0_2897;
	ld.local.u16 	%rs8764, [%rd12+30];
	setp.ne.s16 	%p4448, %rs8764, 0;
	mov.b32 	%r12991, 10;
	@%p4448 bra 	$L__BB0_2897;
	ld.local.u16 	%rs8765, [%rd12+28];
	setp.ne.s16 	%p4449, %rs8765, 0;
	mov.b32 	%r12991, 11;
	@%p4449 bra 	$L__BB0_2897;
	ld.local.u16 	%rs8766, [%rd12+26];
	setp.ne.s16 	%p4450, %rs8766, 0;
	mov.b32 	%r12991, 12;
	@%p4450 bra 	$L__BB0_2897;
	ld.local.u16 	%rs8767, [%rd12+24];
	setp.ne.s16 	%p4451, %rs8767, 0;
	mov.b32 	%r12991, 13;
	@%p4451 bra 	$L__BB0_2897;
	ld.local.u16 	%rs8768, [%rd12+22];
	setp.ne.s16 	%p4452, %rs8768, 0;
	mov.b32 	%r12991, 14;
	@%p4452 bra 	$L__BB0_2897;
	ld.local.u16 	%rs8769, [%rd12+20];
	setp.ne.s16 	%p4453, %rs8769, 0;
	mov.b32 	%r12991, 15;
	@%p4453 bra 	$L__BB0_2897;
	ld.local.u16 	%rs8770, [%rd12+18];
	setp.ne.s16 	%p4454, %rs8770, 0;
	mov.b32 	%r12991, 16;
	@%p4454 bra 	$L__BB0_2897;
	ld.local.u16 	%rs8771, [%rd12+16];
	setp.ne.s16 	%p4455, %rs8771, 0;
	mov.b32 	%r12991, 17;
	@%p4455 bra 	$L__BB0_2897;
	ld.local.u16 	%rs8772, [%rd12+14];
	setp.ne.s16 	%p4456, %rs8772, 0;
	mov.b32 	%r12991, 18;
	@%p4456 bra 	$L__BB0_2897;
	ld.local.u16 	%rs8773, [%rd12+12];
	setp.ne.s16 	%p4457, %rs8773, 0;
	mov.b32 	%r12991, 19;
	@%p4457 bra 	$L__BB0_2897;
	ld.local.u16 	%rs8774, [%rd12+10];
	setp.ne.s16 	%p4458, %rs8774, 0;
	mov.b32 	%r12991, 20;
	@%p4458 bra 	$L__BB0_2897;
	ld.local.u16 	%rs8775, [%rd12+8];
	setp.ne.s16 	%p4459, %rs8775, 0;
	mov.b32 	%r12991, 21;
	@%p4459 bra 	$L__BB0_2897;
	ld.local.u16 	%rs8776, [%rd12+6];
	setp.ne.s16 	%p4460, %rs8776, 0;
	mov.b32 	%r12991, 22;
	@%p4460 bra 	$L__BB0_2897;
	ld.local.u16 	%rs8777, [%rd12+4];
	setp.ne.s16 	%p4461, %rs8777, 0;
	mov.b32 	%r12991, 23;
	@%p4461 bra 	$L__BB0_2897;
	ld.local.u16 	%rs8778, [%rd12+2];
	setp.eq.s16 	%p4462, %rs8778, 0;
	selp.b32 	%r12991, -1, 24, %p4462;
$L__BB0_2897:
	setp.eq.s32 	%p4463, %r12990, -1;
	setp.eq.s32 	%p4464, %r12991, -1;
	or.pred  	%p4465, %p4463, %p4464;
	@%p4465 bra 	$L__BB0_3331;
	sub.s32 	%r6319, 24, %r12990;
	mul.wide.u32 	%rd2133, %r6319, 2;
	add.s64 	%rd2134, %rd12, %rd2133;
	ld.local.u16 	%rs2549, [%rd2134+2];
	st.local.u16 	[%rd278], %rs2549;
	sub.s32 	%r6320, 24, %r12991;
	mul.wide.u32 	%rd2135, %r6320, 2;
	add.s64 	%rd2136, %rd12, %rd2135;
	ld.local.u16 	%rs2550, [%rd2136+2];
	st.local.u16 	[%rd277], %rs2550;
	setp.gt.u32 	%p4466, %r12990, 23;
	mov.b16 	%rs12202, 0;
	@%p4466 bra 	$L__BB0_2900;
	sub.s32 	%r6321, 23, %r12990;
	mul.wide.u32 	%rd2137, %r6321, 2;
	add.s64 	%rd2138, %rd12, %rd2137;
	ld.local.u16 	%rs12202, [%rd2138+2];
$L__BB0_2900:
	st.local.u16 	[%rd279], %rs12202;
	setp.gt.u32 	%p4467, %r12991, 23;
	mov.b16 	%rs12203, 0;
	@%p4467 bra 	$L__BB0_2902;
	sub.s32 	%r6322, 23, %r12991;
	mul.wide.u32 	%rd2139, %r6322, 2;
	add.s64 	%rd2140, %rd12, %rd2139;
	ld.local.u16 	%rs12203, [%rd2140+2];
$L__BB0_2902:
	st.local.u16 	[%rd281], %rs12203;
	setp.gt.u32 	%p4468, %r12990, 22;
	mov.b16 	%rs12204, 0;
	@%p4468 bra 	$L__BB0_2904;
	sub.s32 	%r6323, 22, %r12990;
	mul.wide.u32 	%rd2141, %r6323, 2;
	add.s64 	%rd2142, %rd12, %rd2141;
	ld.local.u16 	%rs12204, [%rd2142+2];
$L__BB0_2904:
	st.local.u16 	[%rd280], %rs12204;
	setp.gt.u32 	%p4469, %r12991, 22;
	mov.b16 	%rs12205, 0;
	@%p4469 bra 	$L__BB0_2906;
	sub.s32 	%r6324, 22, %r12991;
	mul.wide.u32 	%rd2143, %r6324, 2;
	add.s64 	%rd2144, %rd12, %rd2143;
	ld.local.u16 	%rs12205, [%rd2144+2];
$L__BB0_2906:
	st.local.u16 	[%rd282], %rs12205;
	setp.gt.u32 	%p4470, %r12990, 21;
	mov.b16 	%rs12206, 0;
	@%p4470 bra 	$L__BB0_2908;
	sub.s32 	%r6325, 21, %r12990;
	mul.wide.u32 	%rd2145, %r6325, 2;
	add.s64 	%rd2146, %rd12, %rd2145;
	ld.local.u16 	%rs12206, [%rd2146+2];
$L__BB0_2908:
	st.local.u16 	[%rd442], %rs12206;
	setp.gt.u32 	%p4471, %r12991, 21;
	mov.b16 	%rs12207, 0;
	@%p4471 bra 	$L__BB0_2910;
	sub.s32 	%r6326, 21, %r12991;
	mul.wide.u32 	%rd2147, %r6326, 2;
	add.s64 	%rd2148, %rd12, %rd2147;
	ld.local.u16 	%rs12207, [%rd2148+2];
$L__BB0_2910:
	st.local.u16 	[%rd444], %rs12207;
	setp.gt.u32 	%p4472, %r12990, 20;
	mov.b16 	%rs12208, 0;
	@%p4472 bra 	$L__BB0_2912;
	sub.s32 	%r6327, 20, %r12990;
	mul.wide.u32 	%rd2149, %r6327, 2;
	add.s64 	%rd2150, %rd12, %rd2149;
	ld.local.u16 	%rs12208, [%rd2150+2];
$L__BB0_2912:
	st.local.u16 	[%rd443], %rs12208;
	setp.gt.u32 	%p4473, %r12991, 20;
	mov.b16 	%rs12209, 0;
	@%p4473 bra 	$L__BB0_2914;
	sub.s32 	%r6328, 20, %r12991;
	mul.wide.u32 	%rd2151, %r6328, 2;
	add.s64 	%rd2152, %rd12, %rd2151;
	ld.local.u16 	%rs12209, [%rd2152+2];
$L__BB0_2914:
	st.local.u16 	[%rd445], %rs12209;
	setp.gt.u32 	%p4474, %r12990, 19;
	mov.b16 	%rs12210, 0;
	@%p4474 bra 	$L__BB0_2916;
	sub.s32 	%r6329, 19, %r12990;
	mul.wide.u32 	%rd2153, %r6329, 2;
	add.s64 	%rd2154, %rd12, %rd2153;
	ld.local.u16 	%rs12210, [%rd2154+2];
$L__BB0_2916:
	st.local.u16 	[%rd446], %rs12210;
	setp.gt.u32 	%p4475, %r12991, 19;
	mov.b16 	%rs12211, 0;
	@%p4475 bra 	$L__BB0_2918;
	sub.s32 	%r6330, 19, %r12991;
	mul.wide.u32 	%rd2155, %r6330, 2;
	add.s64 	%rd2156, %rd12, %rd2155;
	ld.local.u16 	%rs12211, [%rd2156+2];
$L__BB0_2918:
	st.local.u16 	[%rd243], %rs12211;
	setp.gt.u32 	%p4476, %r12990, 18;
	mov.b16 	%rs12212, 0;
	@%p4476 bra 	$L__BB0_2920;
	sub.s32 	%r6331, 18, %r12990;
	mul.wide.u32 	%rd2157, %r6331, 2;
	add.s64 	%rd2158, %rd12, %rd2157;
	ld.local.u16 	%rs12212, [%rd2158+2];
$L__BB0_2920:
	st.local.u16 	[%rd242], %rs12212;
	setp.gt.u32 	%p4477, %r12991, 18;
	mov.b16 	%rs12213, 0;
	@%p4477 bra 	$L__BB0_2922;
	sub.s32 	%r6332, 18, %r12991;
	mul.wide.u32 	%rd2159, %r6332, 2;
	add.s64 	%rd2160, %rd12, %rd2159;
	ld.local.u16 	%rs12213, [%rd2160+2];
$L__BB0_2922:
	st.local.u16 	[%rd113], %rs12213;
	setp.gt.u32 	%p4478, %r12990, 17;
	mov.b16 	%rs12214, 0;
	@%p4478 bra 	$L__BB0_2924;
	sub.s32 	%r6333, 17, %r12990;
	mul.wide.u32 	%rd2161, %r6333, 2;
	add.s64 	%rd2162, %rd12, %rd2161;
	ld.local.u16 	%rs12214, [%rd2162+2];
$L__BB0_2924:
	st.local.u16 	[%rd112], %rs12214;
	setp.gt.u32 	%p4479, %r12991, 17;
	mov.b16 	%rs12215, 0;
	@%p4479 bra 	$L__BB0_2926;
	sub.s32 	%r6334, 17, %r12991;
	mul.wide.u32 	%rd2163, %r6334, 2;
	add.s64 	%rd2164, %rd12, %rd2163;
	ld.local.u16 	%rs12215, [%rd2164+2];
$L__BB0_2926:
	st.local.u16 	[%rd245], %rs12215;
	setp.gt.u32 	%p4480, %r12990, 16;
	mov.b16 	%rs12216, 0;
	@%p4480 bra 	$L__BB0_2928;
	sub.s32 	%r6335, 16, %r12990;
	mul.wide.u32 	%rd2165, %r6335, 2;
	add.s64 	%rd2166, %rd12, %rd2165;
	ld.local.u16 	%rs12216, [%rd2166+2];
$L__BB0_2928:
	st.local.u16 	[%rd244], %rs12216;
	setp.gt.u32 	%p4481, %r12991, 16;
	mov.b16 	%rs12217, 0;
	@%p4481 bra 	$L__BB0_2930;
	sub.s32 	%r6336, 16, %r12991;
	mul.wide.u32 	%rd2167, %r6336, 2;
	add.s64 	%rd2168, %rd12, %rd2167;
	ld.local.u16 	%rs12217, [%rd2168+2];
$L__BB0_2930:
	st.local.u16 	[%rd246], %rs12217;
	setp.gt.u32 	%p4482, %r12990, 15;
	mov.b16 	%rs12218, 0;
	@%p4482 bra 	$L__BB0_2932;
	sub.s32 	%r6337, 15, %r12990;
	mul.wide.u32 	%rd2169, %r6337, 2;
	add.s64 	%rd2170, %rd12, %rd2169;
	ld.local.u16 	%rs12218, [%rd2170+2];
$L__BB0_2932:
	st.local.u16 	[%rd247], %rs12218;
	setp.gt.u32 	%p4483, %r12991, 15;
	mov.b16 	%rs12219, 0;
	@%p4483 bra 	$L__BB0_2934;
	sub.s32 	%r6338, 15, %r12991;
	mul.wide.u32 	%rd2171, %r6338, 2;
	add.s64 	%rd2172, %rd12, %rd2171;
	ld.local.u16 	%rs12219, [%rd2172+2];
$L__BB0_2934:
	st.local.u16 	[%rd249], %rs12219;
	setp.gt.u32 	%p4484, %r12990, 14;
	mov.b16 	%rs12220, 0;
	@%p4484 bra 	$L__BB0_2936;
	sub.s32 	%r6339, 14, %r12990;
	mul.wide.u32 	%rd2173, %r6339, 2;
	add.s64 	%rd2174, %rd12, %rd2173;
	ld.local.u16 	%rs12220, [%rd2174+2];
$L__BB0_2936:
	st.local.u16 	[%rd248], %rs12220;
	setp.gt.u32 	%p4485, %r12991, 14;
	mov.b16 	%rs12221, 0;
	@%p4485 bra 	$L__BB0_2938;
	sub.s32 	%r6340, 14, %r12991;
	mul.wide.u32 	%rd2175, %r6340, 2;
	add.s64 	%rd2176, %rd12, %rd2175;
	ld.local.u16 	%rs12221, [%rd2176+2];
$L__BB0_2938:
	st.local.u16 	[%rd250], %rs12221;
	setp.gt.u32 	%p4486, %r12990, 13;
	mov.b16 	%rs12222, 0;
	@%p4486 bra 	$L__BB0_2940;
	sub.s32 	%r6341, 13, %r12990;
	mul.wide.u32 	%rd2177, %r6341, 2;
	add.s64 	%rd2178, %rd12, %rd2177;
	ld.local.u16 	%rs12222, [%rd2178+2];
$L__BB0_2940:
	st.local.u16 	[%rd251], %rs12222;
	setp.gt.u32 	%p4487, %r12991, 13;
	mov.b16 	%rs12223, 0;
	@%p4487 bra 	$L__BB0_2942;
	sub.s32 	%r6342, 13, %r12991;
	mul.wide.u32 	%rd2179, %r6342, 2;
	add.s64 	%rd2180, %rd12, %rd2179;
	ld.local.u16 	%rs12223, [%rd2180+2];
$L__BB0_2942:
	st.local.u16 	[%rd253], %rs12223;
	setp.gt.u32 	%p4488, %r12990, 12;
	mov.b16 	%rs12224, 0;
	@%p4488 bra 	$L__BB0_2944;
	sub.s32 	%r6343, 12, %r12990;
	mul.wide.u32 	%rd2181, %r6343, 2;
	add.s64 	%rd2182, %rd12, %rd2181;
	ld.local.u16 	%rs12224, [%rd2182+2];
$L__BB0_2944:
	st.local.u16 	[%rd252], %rs12224;
	setp.gt.u32 	%p4489, %r12991, 12;
	mov.b16 	%rs12225, 0;
	@%p4489 bra 	$L__BB0_2946;
	sub.s32 	%r6344, 12, %r12991;
	mul.wide.u32 	%rd2183, %r6344, 2;
	add.s64 	%rd2184, %rd12, %rd2183;
	ld.local.u16 	%rs12225, [%rd2184+2];
$L__BB0_2946:
	st.local.u16 	[%rd254], %rs12225;
	setp.gt.u32 	%p4490, %r12990, 11;
	mov.b16 	%rs12226, 0;
	@%p4490 bra 	$L__BB0_2948;
	sub.s32 	%r6345, 11, %r12990;
	mul.wide.u32 	%rd2185, %r6345, 2;
	add.s64 	%rd2186, %rd12, %rd2185;
	ld.local.u16 	%rs12226, [%rd2186+2];
$L__BB0_2948:
	st.local.u16 	[%rd255], %rs12226;
	setp.gt.u32 	%p4491, %r12991, 11;
	mov.b16 	%rs12227, 0;
	@%p4491 bra 	$L__BB0_2950;
	sub.s32 	%r6346, 11, %r12991;
	mul.wide.u32 	%rd2187, %r6346, 2;
	add.s64 	%rd2188, %rd12, %rd2187;
	ld.local.u16 	%rs12227, [%rd2188+2];
$L__BB0_2950:
	st.local.u16 	[%rd258], %rs12227;
	setp.gt.u32 	%p4492, %r12990, 10;
	mov.b16 	%rs12228, 0;
	@%p4492 bra 	$L__BB0_2952;
	sub.s32 	%r6347, 10, %r12990;
	mul.wide.u32 	%rd2189, %r6347, 2;
	add.s64 	%rd2190, %rd12, %rd2189;
	ld.local.u16 	%rs12228, [%rd2190+2];
$L__BB0_2952:
	st.local.u16 	[%rd257], %rs12228;
	setp.gt.u32 	%p4493, %r12991, 10;
	mov.b16 	%rs12229, 0;
	@%p4493 bra 	$L__BB0_2954;
	sub.s32 	%r6348, 10, %r12991;
	mul.wide.u32 	%rd2191, %r6348, 2;
	add.s64 	%rd2192, %rd12, %rd2191;
	ld.local.u16 	%rs12229, [%rd2192+2];
$L__BB0_2954:
	st.local.u16 	[%rd256], %rs12229;
	setp.gt.u32 	%p4494, %r12990, 9;
	mov.b16 	%rs12230, 0;
	@%p4494 bra 	$L__BB0_2956;
	sub.s32 	%r6349, 9, %r12990;
	mul.wide.u32 	%rd2193, %r6349, 2;
	add.s64 	%rd2194, %rd12, %rd2193;
	ld.local.u16 	%rs12230, [%rd2194+2];
$L__BB0_2956:
	st.local.u16 	[%rd259], %rs12230;
	setp.gt.u32 	%p4495, %r12991, 9;
	mov.b16 	%rs12231, 0;
	@%p4495 bra 	$L__BB0_2958;
	sub.s32 	%r6350, 9, %r12991;
	mul.wide.u32 	%rd2195, %r6350, 2;
	add.s64 	%rd2196, %rd12, %rd2195;
	ld.local.u16 	%rs12231, [%rd2196+2];
$L__BB0_2958:
	st.local.u16 	[%rd261], %rs12231;
	setp.gt.u32 	%p4496, %r12990, 8;
	mov.b16 	%rs12232, 0;
	@%p4496 bra 	$L__BB0_2960;
	sub.s32 	%r6351, 8, %r12990;
	mul.wide.u32 	%rd2197, %r6351, 2;
	add.s64 	%rd2198, %rd12, %rd2197;
	ld.local.u16 	%rs12232, [%rd2198+2];
$L__BB0_2960:
	st.local.u16 	[%rd260], %rs12232;
	setp.gt.u32 	%p4497, %r12991, 8;
	mov.b16 	%rs12233, 0;
	@%p4497 bra 	$L__BB0_2962;
	sub.s32 	%r6352, 8, %r12991;
	mul.wide.u32 	%rd2199, %r6352, 2;
	add.s64 	%rd2200, %rd12, %rd2199;
	ld.local.u16 	%rs12233, [%rd2200+2];
$L__BB0_2962:
	st.local.u16 	[%rd262], %rs12233;
	setp.gt.u32 	%p4498, %r12990, 7;
	mov.b16 	%rs12234, 0;
	@%p4498 bra 	$L__BB0_2964;
	sub.s32 	%r6353, 7, %r12990;
	mul.wide.u32 	%rd2201, %r6353, 2;
	add.s64 	%rd2202, %rd12, %rd2201;
	ld.local.u16 	%rs12234, [%rd2202+2];
$L__BB0_2964:
	st.local.u16 	[%rd263], %rs12234;
	setp.gt.u32 	%p4499, %r12991, 7;
	mov.b16 	%rs12235, 0;
	@%p4499 bra 	$L__BB0_2966;
	sub.s32 	%r6354, 7, %r12991;
	mul.wide.u32 	%rd2203, %r6354, 2;
	add.s64 	%rd2204, %rd12, %rd2203;
	ld.local.u16 	%rs12235, [%rd2204+2];
$L__BB0_2966:
	st.local.u16 	[%rd265], %rs12235;
	setp.gt.u32 	%p4500, %r12990, 6;
	mov.b16 	%rs12236, 0;
	@%p4500 bra 	$L__BB0_2968;
	sub.s32 	%r6355, 6, %r12990;
	mul.wide.u32 	%rd2205, %r6355, 2;
	add.s64 	%rd2206, %rd12, %rd2205;
	ld.local.u16 	%rs12236, [%rd2206+2];
$L__BB0_2968:
	st.local.u16 	[%rd264], %rs12236;
	setp.gt.u32 	%p4501, %r12991, 6;
	mov.b16 	%rs12237, 0;
	@%p4501 bra 	$L__BB0_2970;
	sub.s32 	%r6356, 6, %r12991;
	mul.wide.u32 	%rd2207, %r6356, 2;
	add.s64 	%rd2208, %rd12, %rd2207;
	ld.local.u16 	%rs12237, [%rd2208+2];
$L__BB0_2970:
	st.local.u16 	[%rd266], %rs12237;
	setp.gt.u32 	%p4502, %r12990, 5;
	mov.b16 	%rs12238, 0;
	@%p4502 bra 	$L__BB0_2972;
	sub.s32 	%r6357, 5, %r12990;
	mul.wide.u32 	%rd2209, %r6357, 2;
	add.s64 	%rd2210, %rd12, %rd2209;
	ld.local.u16 	%rs12238, [%rd2210+2];
$L__BB0_2972:
	st.local.u16 	[%rd267], %rs12238;
	setp.gt.u32 	%p4503, %r12991, 5;
	mov.b16 	%rs12239, 0;
	@%p4503 bra 	$L__BB0_2974;
	sub.s32 	%r6358, 5, %r12991;
	mul.wide.u32 	%rd2211, %r6358, 2;
	add.s64 	%rd2212, %rd12, %rd2211;
	ld.local.u16 	%rs12239, [%rd2212+2];
$L__BB0_2974:
	st.local.u16 	[%rd269], %rs12239;
	setp.gt.u32 	%p4504, %r12990, 4;
	mov.b16 	%rs12240, 0;
	@%p4504 bra 	$L__BB0_2976;
	sub.s32 	%r6359, 4, %r12990;
	mul.wide.u32 	%rd2213, %r6359, 2;
	add.s64 	%rd2214, %rd12, %rd2213;
	ld.local.u16 	%rs12240, [%rd2214+2];
$L__BB0_2976:
	st.local.u16 	[%rd268], %rs12240;
	setp.gt.u32 	%p4505, %r12991, 4;
	mov.b16 	%rs12241, 0;
	@%p4505 bra 	$L__BB0_2978;
	sub.s32 	%r6360, 4, %r12991;
	mul.wide.u32 	%rd2215, %r6360, 2;
	add.s64 	%rd2216, %rd12, %rd2215;
	ld.local.u16 	%rs12241, [%rd2216+2];
$L__BB0_2978:
	st.local.u16 	[%rd270], %rs12241;
	setp.gt.u32 	%p4506, %r12990, 3;
	mov.b16 	%rs12242, 0;
	@%p4506 bra 	$L__BB0_2980;
	sub.s32 	%r6361, 3, %r12990;
	mul.wide.u32 	%rd2217, %r6361, 2;
	add.s64 	%rd2218, %rd12, %rd2217;
	ld.local.u16 	%rs12242, [%rd2218+2];
$L__BB0_2980:
	st.local.u16 	[%rd271], %rs12242;
	setp.gt.u32 	%p4507, %r12991, 3;
	mov.b16 	%rs12243, 0;
	@%p4507 bra 	$L__BB0_2982;
	sub.s32 	%r6362, 3, %r12991;
	mul.wide.u32 	%rd2219, %r6362, 2;
	add.s64 	%rd2220, %rd12, %rd2219;
	ld.local.u16 	%rs12243, [%rd2220+2];
$L__BB0_2982:
	st.local.u16 	[%rd273], %rs12243;
	setp.gt.u32 	%p4508, %r12990, 2;
	mov.b16 	%rs12244, 0;
	@%p4508 bra 	$L__BB0_2984;
	sub.s32 	%r6363, 2, %r12990;
	mul.wide.u32 	%rd2221, %r6363, 2;
	add.s64 	%rd2222, %rd12, %rd2221;
	ld.local.u16 	%rs12244, [%rd2222+2];
$L__BB0_2984:
	st.local.u16 	[%rd275], %rs12244;
	setp.gt.u32 	%p4509, %r12991, 2;
	mov.b16 	%rs12245, 0;
	@%p4509 bra 	$L__BB0_2986;
	sub.s32 	%r6364, 2, %r12991;
	mul.wide.u32 	%rd2223, %r6364, 2;
	add.s64 	%rd2224, %rd12, %rd2223;
	ld.local.u16 	%rs12245, [%rd2224+2];
$L__BB0_2986:
	st.local.u16 	[%rd276], %rs12245;
	setp.gt.u32 	%p4510, %r12990, 1;
	mov.b16 	%rs12246, 0;
	@%p4510 bra 	$L__BB0_2988;
	sub.s32 	%r6365, 1, %r12990;
	mul.wide.u32 	%rd2225, %r6365, 2;
	add.s64 	%rd2226, %rd12, %rd2225;
	ld.local.u16 	%rs12246, [%rd2226+2];
$L__BB0_2988:
	st.local.u16 	[%rd272], %rs12246;
	setp.gt.u32 	%p4511, %r12991, 1;
	mov.b16 	%rs12247, 0;
	@%p4511 bra 	$L__BB0_2990;
	sub.s32 	%r6366, 1, %r12991;
	mul.wide.u32 	%rd2227, %r6366, 2;
	add.s64 	%rd2228, %rd12, %rd2227;
	ld.local.u16 	%rs12247, [%rd2228+2];
$L__BB0_2990:
	st.local.u16 	[%rd274], %rs12247;
	setp.eq.s32 	%p4512, %r12990, 0;
	ld.local.u16 	%rs8825, [%rd12+2];
	selp.b16 	%rs2643, %rs8825, 0, %p4512;
	add.s64 	%rd4290, %rd14, 2;
	st.local.u16 	[%rd14+2], %rs2643;
	setp.eq.s32 	%p4513, %r12991, 0;
	selp.b16 	%rs2644, %rs8825, 0, %p4513;
	add.s64 	%rd4289, %rd15, 2;
	st.local.u16 	[%rd15+2], %rs2644;
	setp.ne.s16 	%p4514, %rs2644, %rs2643;
	@%p4514 bra 	$L__BB0_3015;
	setp.ne.s16 	%p4515, %rs12247, %rs12246;
	mov.u64 	%rd4289, %rd274;
	mov.u64 	%rd4290, %rd272;
	@%p4515 bra 	$L__BB0_3015;
	setp.ne.s16 	%p4516, %rs12245, %rs12244;
	mov.u64 	%rd4289, %rd276;
	mov.u64 	%rd4290, %rd275;
	@%p4516 bra 	$L__BB0_3015;
	setp.ne.s16 	%p4517, %rs12243, %rs12242;
	mov.u64 	%rd4289, %rd273;
	mov.u64 	%rd4290, %rd271;
	@%p4517 bra 	$L__BB0_3015;
	setp.ne.s16 	%p4518, %rs12241, %rs12240;
	mov.u64 	%rd4289, %rd270;
	mov.u64 	%rd4290, %rd268;
	@%p4518 bra 	$L__BB0_3015;
	setp.ne.s16 	%p4519, %rs12239, %rs12238;
	mov.u64 	%rd4289, %rd269;
	mov.u64 	%rd4290, %rd267;
	@%p4519 bra 	$L__BB0_3015;
	setp.ne.s16 	%p4520, %rs12237, %rs12236;
	mov.u64 	%rd4289, %rd266;
	mov.u64 	%rd4290, %rd264;
	@%p4520 bra 	$L__BB0_3015;
	setp.ne.s16 	%p4521, %rs12235, %rs12234;
	mov.u64 	%rd4289, %rd265;
	mov.u64 	%rd4290, %rd263;
	@%p4521 bra 	$L__BB0_3015;
	setp.ne.s16 	%p4522, %rs12233, %rs12232;
	mov.u64 	%rd4289, %rd262;
	mov.u64 	%rd4290, %rd260;
	@%p4522 bra 	$L__BB0_3015;
	setp.ne.s16 	%p4523, %rs12231, %rs12230;
	mov.u64 	%rd4289, %rd261;
	mov.u64 	%rd4290, %rd259;
	@%p4523 bra 	$L__BB0_3015;
	setp.ne.s16 	%p4524, %rs12229, %rs12228;
	mov.u64 	%rd4289, %rd256;
	mov.u64 	%rd4290, %rd257;
	@%p4524 bra 	$L__BB0_3015;
	setp.ne.s16 	%p4525, %rs12227, %rs12226;
	mov.u64 	%rd4289, %rd258;
	mov.u64 	%rd4290, %rd255;
	@%p4525 bra 	$L__BB0_3015;
	setp.ne.s16 	%p4526, %rs12225, %rs12224;
	mov.u64 	%rd4289, %rd254;
	mov.u64 	%rd4290, %rd252;
	@%p4526 bra 	$L__BB0_3015;
	setp.ne.s16 	%p4527, %rs12223, %rs12222;
	mov.u64 	%rd4289, %rd253;
	mov.u64 	%rd4290, %rd251;
	@%p4527 bra 	$L__BB0_3015;
	setp.ne.s16 	%p4528, %rs12221, %rs12220;
	mov.u64 	%rd4289, %rd250;
	mov.u64 	%rd4290, %rd248;
	@%p4528 bra 	$L__BB0_3015;
	setp.ne.s16 	%p4529, %rs12219, %rs12218;
	mov.u64 	%rd4289, %rd249;
	mov.u64 	%rd4290, %rd247;
	@%p4529 bra 	$L__BB0_3015;
	setp.ne.s16 	%p4530, %rs12217, %rs12216;
	mov.u64 	%rd4289, %rd246;
	mov.u64 	%rd4290, %rd244;
	@%p4530 bra 	$L__BB0_3015;
	setp.ne.s16 	%p4531, %rs12215, %rs12214;
	mov.u64 	%rd4289, %rd245;
	mov.u64 	%rd4290, %rd112;
	@%p4531 bra 	$L__BB0_3015;
	setp.ne.s16 	%p4532, %rs12213, %rs12212;
	mov.u64 	%rd4289, %rd113;
	mov.u64 	%rd4290, %rd242;
	@%p4532 bra 	$L__BB0_3015;
	setp.ne.s16 	%p4533, %rs12211, %rs12210;
	mov.u64 	%rd4289, %rd243;
	mov.u64 	%rd4290, %rd446;
	@%p4533 bra 	$L__BB0_3015;
	setp.ne.s16 	%p4534, %rs12209, %rs12208;
	mov.u64 	%rd4289, %rd445;
	mov.u64 	%rd4290, %rd443;
	@%p4534 bra 	$L__BB0_3015;
	setp.ne.s16 	%p4535, %rs12207, %rs12206;
	mov.u64 	%rd4289, %rd444;
	mov.u64 	%rd4290, %rd442;
	@%p4535 bra 	$L__BB0_3015;
	setp.ne.s16 	%p4536, %rs12205, %rs12204;
	mov.u64 	%rd4289, %rd282;
	mov.u64 	%rd4290, %rd280;
	@%p4536 bra 	$L__BB0_3015;
	setp.ne.s16 	%p4537, %rs12203, %rs12202;
	mov.u64 	%rd4289, %rd281;
	mov.u64 	%rd4290, %rd279;
	@%p4537 bra 	$L__BB0_3015;
	setp.eq.s16 	%p4539, %rs2550, %rs2549;
	mov.pred 	%p10240, -1;
	mov.u64 	%rd4289, %rd277;
	mov.u64 	%rd4290, %rd278;
	@%p4539 bra 	$L__BB0_3016;
$L__BB0_3015:
	ld.local.u16 	%rs8826, [%rd4289];
	ld.local.u16 	%rs8827, [%rd4290];
	setp.le.u16 	%p10240, %rs8826, %rs8827;
$L__BB0_3016:
	mov.b16 	%rs8828, 0;
	st.local.u16 	[%rd16+2], %rs8828;
	st.local.u16 	[%rd16+4], %rs8828;
	st.local.u16 	[%rd16+6], %rs8828;
	st.local.u16 	[%rd16+8], %rs8828;
	st.local.u16 	[%rd16+10], %rs8828;
	st.local.u16 	[%rd16+12], %rs8828;
	st.local.u16 	[%rd16+14], %rs8828;
	st.local.u16 	[%rd16+16], %rs8828;
	st.local.u16 	[%rd16+18], %rs8828;
	st.local.u16 	[%rd16+20], %rs8828;
	st.local.u16 	[%rd16+22], %rs8828;
	st.local.u16 	[%rd16+24], %rs8828;
	st.local.u16 	[%rd16+26], %rs8828;
	st.local.u16 	[%rd16+28], %rs8828;
	st.local.u16 	[%rd16+30], %rs8828;
	st.local.u16 	[%rd16+32], %rs8828;
	st.local.u16 	[%rd16+34], %rs8828;
	st.local.u16 	[%rd16+36], %rs8828;
	st.local.u16 	[%rd16+38], %rs8828;
	st.local.u16 	[%rd16+40], %rs8828;
	st.local.u16 	[%rd16+42], %rs8828;
	st.local.u16 	[%rd16+44], %rs8828;
	st.local.u16 	[%rd16+46], %rs8828;
	st.local.u16 	[%rd16+48], %rs8828;
	st.local.u16 	[%rd16+50], %rs8828;
	st.local.u16 	[%rd16+52], %rs8828;
	st.local.u16 	[%rd16+54], %rs8828;
	st.local.u16 	[%rd16+56], %rs8828;
	st.local.u16 	[%rd16+58], %rs8828;
	st.local.u16 	[%rd16+60], %rs8828;
	st.local.u16 	[%rd16+62], %rs8828;
	st.local.u16 	[%rd16+64], %rs8828;
	st.local.u16 	[%rd16+66], %rs8828;
	st.local.u16 	[%rd16+68], %rs8828;
	st.local.u16 	[%rd16+70], %rs8828;
	st.local.u16 	[%rd16+72], %rs8828;
	st.local.u16 	[%rd16+74], %rs8828;
	st.local.u16 	[%rd16+76], %rs8828;
	st.local.u16 	[%rd16+78], %rs8828;
	st.local.u16 	[%rd16+80], %rs8828;
	st.local.u16 	[%rd16+82], %rs8828;
	st.local.u16 	[%rd16+84], %rs8828;
	st.local.u16 	[%rd16+86], %rs8828;
	st.local.u16 	[%rd16+88], %rs8828;
	st.local.u16 	[%rd16+90], %rs8828;
	st.local.u16 	[%rd16+92], %rs8828;
	st.local.u16 	[%rd16+94], %rs8828;
	st.local.u16 	[%rd16+96], %rs8828;
	st.local.u16 	[%rd16+98], %rs8828;
	st.local.u16 	[%rd16+100], %rs8828;
	setp.ne.s16 	%p4541, %rs2644, 0;
	mov.b32 	%r12992, -1;
	mov.pred 	%p10241, 0;
	@%p4541 bra 	$L__BB0_3041;
	setp.ne.s16 	%p4543, %rs12247, 0;
	mov.b32 	%r12992, 0;
	@%p4543 bra 	$L__BB0_3041;
	setp.ne.s16 	%p4545, %rs12245, 0;
	mov.b32 	%r12992, 1;
	@%p4545 bra 	$L__BB0_3041;
	setp.ne.s16 	%p4547, %rs12243, 0;
	mov.b32 	%r12992, 2;
	@%p4547 bra 	$L__BB0_3041;
	setp.ne.s16 	%p4549, %rs12241, 0;
	mov.b32 	%r12992, 3;
	@%p4549 bra 	$L__BB0_3041;
	setp.ne.s16 	%p4551, %rs12239, 0;
	mov.b32 	%r12992, 4;
	@%p4551 bra 	$L__BB0_3041;
	setp.ne.s16 	%p4553, %rs12237, 0;
	mov.b32 	%r12992, 5;
	@%p4553 bra 	$L__BB0_3041;
	setp.ne.s16 	%p4555, %rs12235, 0;
	mov.b32 	%r12992, 6;
	@%p4555 bra 	$L__BB0_3041;
	setp.ne.s16 	%p4557, %rs12233, 0;
	mov.b32 	%r12992, 7;
	@%p4557 bra 	$L__BB0_3041;
	setp.ne.s16 	%p4559, %rs12231, 0;
	mov.b32 	%r12992, 8;
	@%p4559 bra 	$L__BB0_3041;
	setp.ne.s16 	%p4561, %rs12229, 0;
	mov.b32 	%r12992, 9;
	@%p4561 bra 	$L__BB0_3041;
	setp.ne.s16 	%p4563, %rs12227, 0;
	mov.b32 	%r12992, 10;
	@%p4563 bra 	$L__BB0_3041;
	setp.ne.s16 	%p4565, %rs12225, 0;
	mov.b32 	%r12992, 11;
	@%p4565 bra 	$L__BB0_3041;
	setp.ne.s16 	%p4567, %rs12223, 0;
	mov.b32 	%r12992, 12;
	@%p4567 bra 	$L__BB0_3041;
	setp.ne.s16 	%p4569, %rs12221, 0;
	mov.b32 	%r12992, 13;
	@%p4569 bra 	$L__BB0_3041;
	setp.ne.s16 	%p4571, %rs12219, 0;
	mov.b32 	%r12992, 14;
	@%p4571 bra 	$L__BB0_3041;
	setp.ne.s16 	%p4573, %rs12217, 0;
	mov.b32 	%r12992, 15;
	@%p4573 bra 	$L__BB0_3041;
	setp.ne.s16 	%p4575, %rs12215, 0;
	mov.b32 	%r12992, 16;
	@%p4575 bra 	$L__BB0_3041;
	setp.ne.s16 	%p4577, %rs12213, 0;
	mov.b32 	%r12992, 17;
	@%p4577 bra 	$L__BB0_3041;
	setp.ne.s16 	%p4579, %rs12211, 0;
	mov.b32 	%r12992, 18;
	@%p4579 bra 	$L__BB0_3041;
	setp.ne.s16 	%p4581, %rs12209, 0;
	mov.b32 	%r12992, 19;
	@%p4581 bra 	$L__BB0_3041;
	setp.ne.s16 	%p4583, %rs12207, 0;
	mov.b32 	%r12992, 20;
	@%p4583 bra 	$L__BB0_3041;
	setp.ne.s16 	%p4585, %rs12205, 0;
	mov.b32 	%r12992, 21;
	@%p4585 bra 	$L__BB0_3041;
	setp.ne.s16 	%p4587, %rs12203, 0;
	mov.b32 	%r12992, 22;
	@%p4587 bra 	$L__BB0_3041;
	setp.eq.s16 	%p10241, %rs2550, 0;
	selp.b32 	%r12992, -2, 23, %p10241;
$L__BB0_3041:
	setp.ne.s16 	%p4589, %rs2643, 0;
	mov.b32 	%r12993, -1;
	mov.pred 	%p10242, 0;
	@%p4589 bra 	$L__BB0_3066;
	setp.ne.s16 	%p4591, %rs12246, 0;
	mov.b32 	%r12993, 0;
	@%p4591 bra 	$L__BB0_3066;
	setp.ne.s16 	%p4593, %rs12244, 0;
	mov.b32 	%r12993, 1;
	@%p4593 bra 	$L__BB0_3066;
	setp.ne.s16 	%p4595, %rs12242, 0;
	mov.b32 	%r12993, 2;
	@%p4595 bra 	$L__BB0_3066;
	setp.ne.s16 	%p4597, %rs12240, 0;
	mov.b32 	%r12993, 3;
	@%p4597 bra 	$L__BB0_3066;
	setp.ne.s16 	%p4599, %rs12238, 0;
	mov.b32 	%r12993, 4;
	@%p4599 bra 	$L__BB0_3066;
	setp.ne.s16 	%p4601, %rs12236, 0;
	mov.b32 	%r12993, 5;
	@%p4601 bra 	$L__BB0_3066;
	setp.ne.s16 	%p4603, %rs12234, 0;
	mov.b32 	%r12993, 6;
	@%p4603 bra 	$L__BB0_3066;
	setp.ne.s16 	%p4605, %rs12232, 0;
	mov.b32 	%r12993, 7;
	@%p4605 bra 	$L__BB0_3066;
	setp.ne.s16 	%p4607, %rs12230, 0;
	mov.b32 	%r12993, 8;
	@%p4607 bra 	$L__BB0_3066;
	setp.ne.s16 	%p4609, %rs12228, 0;
	mov.b32 	%r12993, 9;
	@%p4609 bra 	$L__BB0_3066;
	setp.ne.s16 	%p4611, %rs12226, 0;
	mov.b32 	%r12993, 10;
	@%p4611 bra 	$L__BB0_3066;
	setp.ne.s16 	%p4613, %rs12224, 0;
	mov.b32 	%r12993, 11;
	@%p4613 bra 	$L__BB0_3066;
	setp.ne.s16 	%p4615, %rs12222, 0;
	mov.b32 	%r12993, 12;
	@%p4615 bra 	$L__BB0_3066;
	setp.ne.s16 	%p4617, %rs12220, 0;
	mov.b32 	%r12993, 13;
	@%p4617 bra 	$L__BB0_3066;
	setp.ne.s16 	%p4619, %rs12218, 0;
	mov.b32 	%r12993, 14;
	@%p4619 bra 	$L__BB0_3066;
	setp.ne.s16 	%p4621, %rs12216, 0;
	mov.b32 	%r12993, 15;
	@%p4621 bra 	$L__BB0_3066;
	setp.ne.s16 	%p4623, %rs12214, 0;
	mov.b32 	%r12993, 16;
	@%p4623 bra 	$L__BB0_3066;
	setp.ne.s16 	%p4625, %rs12212, 0;
	mov.b32 	%r12993, 17;
	@%p4625 bra 	$L__BB0_3066;
	setp.ne.s16 	%p4627, %rs12210, 0;
	mov.b32 	%r12993, 18;
	@%p4627 bra 	$L__BB0_3066;
	setp.ne.s16 	%p4629, %rs12208, 0;
	mov.b32 	%r12993, 19;
	@%p4629 bra 	$L__BB0_3066;
	setp.ne.s16 	%p4631, %rs12206, 0;
	mov.b32 	%r12993, 20;
	@%p4631 bra 	$L__BB0_3066;
	setp.ne.s16 	%p4633, %rs12204, 0;
	mov.b32 	%r12993, 21;
	@%p4633 bra 	$L__BB0_3066;
	setp.ne.s16 	%p4635, %rs12202, 0;
	mov.b32 	%r12993, 22;
	@%p4635 bra 	$L__BB0_3066;
	setp.eq.s16 	%p10242, %rs2549, 0;
	selp.b32 	%r12993, -2, 23, %p10242;
$L__BB0_3066:
	or.pred  	%p4636, %p10241, %p10242;
	not.pred 	%p4637, %p4636;
	@%p4637 bra 	$L__BB0_3068;
	mov.b16 	%rs8939, 1;
	st.local.u8 	[%rd16], %rs8939;
	bra.uni 	$L__BB0_3214;
$L__BB0_3068:
	selp.b32 	%r1064, %r12993, %r12992, %p10240;
	selp.b32 	%r1065, %r12992, %r12993, %p10240;
	sub.s32 	%r6416, 24, %r1064;
	and.b32  	%r1066, %r6416, 3;
	add.s32 	%r1067, %r1064, -21;
	and.b32  	%r6417, %r6416, -4;
	neg.s32 	%r1068, %r6417;
	mov.b32 	%r12994, 24;
	mov.b16 	%rs12248, 0;
	mov.u16 	%rs12249, %rs12248;
	mov.u16 	%rs12250, %rs12248;
	mov.u16 	%rs12251, %rs12248;
	mov.u16 	%rs12252, %rs12248;
	mov.u16 	%rs12253, %rs12248;
	mov.u16 	%rs12254, %rs12248;
	mov.u16 	%rs12255, %rs12248;
	mov.u16 	%rs12256, %rs12248;
	mov.u16 	%rs12257, %rs12248;
	mov.u16 	%rs12258, %rs12248;
	mov.u16 	%rs12259, %rs12248;
	mov.u16 	%rs12260, %rs12248;
	mov.u16 	%rs12261, %rs12248;
	mov.u16 	%rs12262, %rs12248;
	mov.u16 	%rs12263, %rs12248;
	mov.u16 	%rs12264, %rs12248;
	mov.u16 	%rs12265, %rs12248;
	mov.u16 	%rs12266, %rs12248;
	mov.u16 	%rs12267, %rs12248;
	mov.u16 	%rs12268, %rs12248;
	mov.u16 	%rs12269, %rs12248;
	mov.u16 	%rs12270, %rs12248;
	mov.u16 	%rs12271, %rs12248;
	mov.u16 	%rs12272, %rs12248;
	mov.u16 	%rs12273, %rs12248;
	mov.u16 	%rs12274, %rs12248;
	mov.u16 	%rs12275, %rs12248;
	mov.u16 	%rs12276, %rs12248;
	mov.u16 	%rs12277, %rs12248;
	mov.u16 	%rs12278, %rs12248;
	mov.u16 	%rs12279, %rs12248;
	mov.u16 	%rs12280, %rs12248;
	mov.u16 	%rs12281, %rs12248;
	mov.u16 	%rs12282, %rs12248;
	mov.u16 	%rs12283, %rs12248;
	mov.u16 	%rs12284, %rs12248;
	mov.u16 	%rs12285, %rs12248;
	mov.u16 	%rs12286, %rs12248;
	mov.u16 	%rs12287, %rs12248;
	mov.u16 	%rs12288, %rs12248;
	mov.u16 	%rs12289, %rs12248;
	mov.u16 	%rs12290, %rs12248;
	mov.u16 	%rs12291, %rs12248;
	mov.u16 	%rs12292, %rs12248;
	mov.u16 	%rs12293, %rs12248;
	mov.u16 	%rs12294, %rs12248;
	mov.u16 	%rs12295, %rs12248;
	mov.u16 	%rs12296, %rs12248;
	mov.u16 	%rs12297, %rs12248;
	mov.u16 	%rs12320, %rs12248;
$L__BB0_3069:
	setp.lt.u32 	%p4638, %r1067, 3;
	mov.b16 	%rs8831, 0;
	st.local.u16 	[%rd17+2], %rs8831;
	st.local.u16 	[%rd17+4], %rs8831;
	st.local.u16 	[%rd17+6], %rs8831;
	st.local.u16 	[%rd17+8], %rs8831;
	st.local.u16 	[%rd17+10], %rs8831;
	st.local.u16 	[%rd17+12], %rs8831;
	st.local.u16 	[%rd17+14], %rs8831;
	st.local.u16 	[%rd17+16], %rs8831;
	st.local.u16 	[%rd17+18], %rs8831;
	st.local.u16 	[%rd17+20], %rs8831;
	st.local.u16 	[%rd17+22], %rs8831;
	st.local.u16 	[%rd17+24], %rs8831;
	st.local.u16 	[%rd17+26], %rs8831;
	st.local.u16 	[%rd17+28], %rs8831;
	st.local.u16 	[%rd17+30], %rs8831;
	st.local.u16 	[%rd17+32], %rs8831;
	st.local.u16 	[%rd17+34], %rs8831;
	st.local.u16 	[%rd17+36], %rs8831;
	st.local.u16 	[%rd17+38], %rs8831;
	st.local.u16 	[%rd17+40], %rs8831;
	st.local.u16 	[%rd17+42], %rs8831;
	st.local.u16 	[%rd17+44], %rs8831;
	st.local.u16 	[%rd17+46], %rs8831;
	st.local.u16 	[%rd17+48], %rs8831;
	st.local.u16 	[%rd17+50], %rs8831;
	st.local.u16 	[%rd17+52], %rs8831;
	st.local.u16 	[%rd17+54], %rs8831;
	st.local.u16 	[%rd17+56], %rs8831;
	st.local.u16 	[%rd17+58], %rs8831;
	st.local.u16 	[%rd17+60], %rs8831;
	st.local.u16 	[%rd17+62], %rs8831;
	st.local.u16 	[%rd17+64], %rs8831;
	st.local.u16 	[%rd17+66], %rs8831;
	st.local.u16 	[%rd17+68], %rs8831;
	st.local.u16 	[%rd17+70], %rs8831;
	st.local.u16 	[%rd17+72], %rs8831;
	st.local.u16 	[%rd17+74], %rs8831;
	st.local.u16 	[%rd17+76], %rs8831;
	st.local.u16 	[%rd17+78], %rs8831;
	st.local.u16 	[%rd17+80], %rs8831;
	st.local.u16 	[%rd17+82], %rs8831;
	st.local.u16 	[%rd17+84], %rs8831;
	st.local.u16 	[%rd17+86], %rs8831;
	st.local.u16 	[%rd17+88], %rs8831;
	st.local.u16 	[%rd17+90], %rs8831;
	st.local.u16 	[%rd17+92], %rs8831;
	st.local.u16 	[%rd17+94], %rs8831;
	st.local.u16 	[%rd17+96], %rs8831;
	st.local.u16 	[%rd17+98], %rs8831;
	st.local.u16 	[%rd17+100], %rs8831;
	mov.b16 	%rs8832, 1;
	st.local.u8 	[%rd17], %rs8832;
	mul.wide.s32 	%rd2229, %r12994, 2;
	add.s64 	%rd451, %rd14, %rd2229;
	add.s64 	%rd452, %rd15, %rd2229;
	add.s32 	%r1070, %r12994, 1;
	mov.b32 	%r13005, 24;
	@%p4638 bra 	$L__BB0_3093;
	mov.b32 	%r12997, 25;
	mov.u32 	%r12995, %r1068;
	mov.u32 	%r12996, %r12994;
$L__BB0_3071:
	add.s32 	%r6420, %r12997, -1;
	mul.wide.s32 	%rd2230, %r6420, 2;
	add.s64 	%rd453, %rd14, %rd2230;
	add.s64 	%rd454, %rd15, %rd2230;
	@%p10240 bra 	$L__BB0_3073;
	ld.local.u16 	%rs12301, [%rd454+2];
	ld.local.u16 	%rs12300, [%rd451+2];
	bra.uni 	$L__BB0_3074;
$L__BB0_3073:
	ld.local.u16 	%rs12301, [%rd452+2];
	ld.local.u16 	%rs12300, [%rd453+2];
$L__BB0_3074:
	mul.wide.u16 	%r6422, %rs12301, %rs12300;
	cvt.u32.u16 	%r6423, %rs12320;
	add.s32 	%r12999, %r6422, %r6423;
	setp.lt.u32 	%p4639, %r12999, 10000;
	mov.b32 	%r12998, 0;
	@%p4639 bra 	$L__BB0_3076;
	mul.hi.u32 	%r6424, %r12999, -776530087;
	shr.u32 	%r6425, %r6424, 13;
	and.b32  	%r12998, %r6425, 65535;
	mad.lo.s32 	%r12999, %r12998, -10000, %r12999;
$L__BB0_3076:
	add.s32 	%r6426, %r12996, 25;
	mul.wide.s32 	%rd2231, %r6426, 2;
	add.s64 	%rd455, %rd17, %rd2231;
	st.local.u16 	[%rd455+2], %r12999;
	@%p10240 bra 	$L__BB0_3078;
	ld.local.u16 	%rs12303, [%rd454];
	ld.local.u16 	%rs12302, [%rd451+2];
	bra.uni 	$L__BB0_3079;
$L__BB0_3078:
	ld.local.u16 	%rs12303, [%rd452+2];
	ld.local.u16 	%rs12302, [%rd453];
$L__BB0_3079:
	mul.wide.u16 	%r6428, %rs12303, %rs12302;
	add.s32 	%r13001, %r6428, %r12998;
	setp.lt.u32 	%p4640, %r13001, 10000;
	mov.b32 	%r13000, 0;
	@%p4640 bra 	$L__BB0_3081;
	mul.hi.u32 	%r6429, %r13001, -776530087;
	shr.u32 	%r6430, %r6429, 13;
	and.b32  	%r13000, %r6430, 65535;
	mad.lo.s32 	%r13001, %r13000, -10000, %r13001;
$L__BB0_3081:
	st.local.u16 	[%rd455], %r13001;
	@%p10240 bra 	$L__BB0_3083;
	ld.local.u16 	%rs12305, [%rd454+-2];
	ld.local.u16 	%rs12304, [%rd451+2];
	bra.uni 	$L__BB0_3084;
$L__BB0_3083:
	ld.local.u16 	%rs12305, [%rd452+2];
	ld.local.u16 	%rs12304, [%rd453+-2];
$L__BB0_3084:
	mul.wide.u16 	%r6432, %rs12305, %rs12304;
	add.s32 	%r13003, %r6432, %r13000;
	setp.lt.u32 	%p4641, %r13003, 10000;
	mov.b32 	%r13002, 0;
	@%p4641 bra 	$L__BB0_3086;
	mul.hi.u32 	%r6433, %r13003, -776530087;
	shr.u32 	%r6434, %r6433, 13;
	and.b32  	%r13002, %r6434, 65535;
	mad.lo.s32 	%r13003, %r13002, -10000, %r13003;
$L__BB0_3086:
	st.local.u16 	[%rd455+-2], %r13003;
	@%p10240 bra 	$L__BB0_3088;
	ld.local.u16 	%rs12307, [%rd454+-4];
	ld.local.u16 	%rs12306, [%rd451+2];
	bra.uni 	$L__BB0_3089;
$L__BB0_3088:
	ld.local.u16 	%rs12307, [%rd452+2];
	ld.local.u16 	%rs12306, [%rd453+-4];
$L__BB0_3089:
	mul.wide.u16 	%r6435, %rs12307, %rs12306;
	add.s32 	%r13004, %r6435, %r13002;
	setp.lt.u32 	%p4642, %r13004, 10000;
	mov.b16 	%rs12320, 0;
	@%p4642 bra 	$L__BB0_3091;
	mul.hi.u32 	%r6436, %r13004, -776530087;
	shr.u32 	%r6437, %r6436, 13;
	cvt.u16.u32 	%rs12320, %r6437;
	and.b32  	%r6438, %r6437, 65535;
	mad.lo.s32 	%r13004, %r6438, -10000, %r13004;
$L__BB0_3091:
	st.local.u16 	[%rd455+-4], %r13004;
	add.s32 	%r12997, %r12997, -4;
	add.s32 	%r12996, %r12996, -4;
	add.s32 	%r12995, %r12995, 4;
	setp.ne.s32 	%p4643, %r12995, 0;
	@%p4643 bra 	$L__BB0_3071;
	add.s32 	%r13005, %r12997, -1;
$L__BB0_3093:
	setp.eq.s32 	%p4644, %r1066, 0;
	@%p4644 bra 	$L__BB0_3112;
	mul.wide.s32 	%rd2232, %r13005, 2;
	add.s64 	%rd456, %rd14, %rd2232;
	add.s64 	%rd457, %rd15, %rd2232;
	@%p10240 bra 	$L__BB0_3096;
	ld.local.u16 	%rs12312, [%rd457+2];
	ld.local.u16 	%rs12311, [%rd451+2];
	bra.uni 	$L__BB0_3097;
$L__BB0_3096:
	ld.local.u16 	%rs12312, [%rd452+2];
	ld.local.u16 	%rs12311, [%rd456+2];
$L__BB0_3097:
	mul.wide.u16 	%r6439, %rs12312, %rs12311;
	cvt.u32.u16 	%r6440, %rs12320;
	add.s32 	%r13006, %r6439, %r6440;
	setp.lt.u32 	%p4645, %r13006, 10000;
	mov.b16 	%rs12320, 0;
	@%p4645 bra 	$L__BB0_3099;
	mul.hi.u32 	%r6441, %r13006, -776530087;
	shr.u32 	%r6442, %r6441, 13;
	cvt.u16.u32 	%rs12320, %r6442;
	and.b32  	%r6443, %r6442, 65535;
	mad.lo.s32 	%r13006, %r6443, -10000, %r13006;
$L__BB0_3099:
	setp.eq.s32 	%p4646, %r1066, 1;
	add.s32 	%r6444, %r1070, %r13005;
	mul.wide.s32 	%rd2233, %r6444, 2;
	add.s64 	%rd458, %rd17, %rd2233;
	st.local.u16 	[%rd458+2], %r13006;
	@%p4646 bra 	$L__BB0_3112;
	@%p10240 bra 	$L__BB0_3102;
	ld.local.u16 	%rs12315, [%rd457];
	ld.local.u16 	%rs12314, [%rd451+2];
	bra.uni 	$L__BB0_3103;
$L__BB0_3102:
	ld.local.u16 	%rs12315, [%rd452+2];
	ld.local.u16 	%rs12314, [%rd456];
$L__BB0_3103:
	mul.wide.u16 	%r6445, %rs12315, %rs12314;
	cvt.u32.u16 	%r6446, %rs12320;
	add.s32 	%r13007, %r6445, %r6446;
	setp.lt.u32 	%p4647, %r13007, 10000;
	mov.b16 	%rs12320, 0;
	@%p4647 bra 	$L__BB0_3105;
	mul.hi.u32 	%r6447, %r13007, -776530087;
	shr.u32 	%r6448, %r6447, 13;
	cvt.u16.u32 	%rs12320, %r6448;
	and.b32  	%r6449, %r6448, 65535;
	mad.lo.s32 	%r13007, %r6449, -10000, %r13007;
$L__BB0_3105:
	setp.eq.s32 	%p4648, %r1066, 2;
	st.local.u16 	[%rd458], %r13007;
	@%p4648 bra 	$L__BB0_3112;
	@%p10240 bra 	$L__BB0_3108;
	ld.local.u16 	%rs12318, [%rd457+-2];
	ld.local.u16 	%rs12317, [%rd451+2];
	bra.uni 	$L__BB0_3109;
$L__BB0_3108:
	ld.local.u16 	%rs12318, [%rd452+2];
	ld.local.u16 	%rs12317, [%rd456+-2];
$L__BB0_3109:
	mul.wide.u16 	%r6450, %rs12318, %rs12317;
	cvt.u32.u16 	%r6451, %rs12320;
	add.s32 	%r13008, %r6450, %r6451;
	setp.lt.u32 	%p4649, %r13008, 10000;
	mov.b16 	%rs12320, 0;
	@%p4649 bra 	$L__BB0_3111;
	mul.hi.u32 	%r6452, %r13008, -776530087;
	shr.u32 	%r6453, %r6452, 13;
	cvt.u16.u32 	%rs12320, %r6453;
	and.b32  	%r6454, %r6453, 65535;
	mad.lo.s32 	%r13008, %r6454, -10000, %r13008;
$L__BB0_3111:
	st.local.u16 	[%rd458+-2], %r13008;
$L__BB0_3112:
	setp.eq.s16 	%p4650, %rs12320, 0;
	@%p4650 bra 	$L__BB0_3114;
	add.s32 	%r6455, %r1070, %r1064;
	mul.wide.s32 	%rd2234, %r6455, 2;
	add.s64 	%rd2235, %rd17, %rd2234;
	st.local.u16 	[%rd2235+2], %rs12320;
$L__BB0_3114:
	mov.b16 	%rs8837, 0;
	st.local.u16 	[%rd16+2], %rs8837;
	ld.local.u16 	%rs8838, [%rd17+2];
	or.b16  	%rs8839, %rs12296, %rs8838;
	or.b16  	%rs8840, %rs8839, %rs12295;
	st.local.u16 	[%rd16+4], %rs8837;
	mov.pred 	%p10243, 0;
	setp.ne.s16 	%p4652, %rs8840, 0;
	@%p4652 bra 	$L__BB0_3116;
	ld.local.u16 	%rs8841, [%rd17+4];
	setp.eq.s16 	%p10243, %rs8841, 0;
$L__BB0_3116:
	mov.b16 	%rs8842, 0;
	st.local.u16 	[%rd16+6], %rs8842;
	setp.ne.s16 	%p4654, %rs12294, 0;
	not.pred 	%p4655, %p10243;
	mov.pred 	%p10244, 0;
	or.pred  	%p4656, %p4655, %p4654;
	@%p4656 bra 	$L__BB0_3118;
	ld.local.u16 	%rs8843, [%rd17+6];
	setp.eq.s16 	%p10244, %rs8843, 0;
$L__BB0_3118:
	mov.b16 	%rs8844, 0;
	st.local.u16 	[%rd16+8], %rs8844;
	setp.ne.s16 	%p4658, %rs12293, 0;
	not.pred 	%p4659, %p10244;
	mov.pred 	%p10245, 0;
	or.pred  	%p4660, %p4659, %p4658;
	@%p4660 bra 	$L__BB0_3120;
	ld.local.u16 	%rs8845, [%rd17+8];
	setp.eq.s16 	%p10245, %rs8845, 0;
$L__BB0_3120:
	mov.b16 	%rs8846, 0;
	st.local.u16 	[%rd16+10], %rs8846;
	setp.ne.s16 	%p4662, %rs12292, 0;
	not.pred 	%p4663, %p10245;
	mov.pred 	%p10246, 0;
	or.pred  	%p4664, %p4663, %p4662;
	@%p4664 bra 	$L__BB0_3122;
	ld.local.u16 	%rs8847, [%rd17+10];
	setp.eq.s16 	%p10246, %rs8847, 0;
$L__BB0_3122:
	mov.b16 	%rs8848, 0;
	st.local.u16 	[%rd16+12], %rs8848;
	setp.ne.s16 	%p4666, %rs12291, 0;
	not.pred 	%p4667, %p10246;
	mov.pred 	%p10247, 0;
	or.pred  	%p4668, %p4667, %p4666;
	@%p4668 bra 	$L__BB0_3124;
	ld.local.u16 	%rs8849, [%rd17+12];
	setp.eq.s16 	%p10247, %rs8849, 0;
$L__BB0_3124:
	mov.b16 	%rs8850, 0;
	st.local.u16 	[%rd16+14], %rs8850;
	setp.ne.s16 	%p4670, %rs12290, 0;
	not.pred 	%p4671, %p10247;
	mov.pred 	%p10248, 0;
	or.pred  	%p4672, %p4671, %p4670;
	@%p4672 bra 	$L__BB0_3126;
	ld.local.u16 	%rs8851, [%rd17+14];
	setp.eq.s16 	%p10248, %rs8851, 0;
$L__BB0_3126:
	mov.b16 	%rs8852, 0;
	st.local.u16 	[%rd16+16], %rs8852;
	setp.ne.s16 	%p4674, %rs12289, 0;
	not.pred 	%p4675, %p10248;
	mov.pred 	%p10249, 0;
	or.pred  	%p4676, %p4675, %p4674;
	@%p4676 bra 	$L__BB0_3128;
	ld.local.u16 	%rs8853, [%rd17+16];
	setp.eq.s16 	%p10249, %rs8853, 0;
$L__BB0_3128:
	mov.b16 	%rs8854, 0;
	st.local.u16 	[%rd16+18], %rs8854;
	setp.ne.s16 	%p4678, %rs12288, 0;
	not.pred 	%p4679, %p10249;
	mov.pred 	%p10250, 0;
	or.pred  	%p4680, %p4679, %p4678;
	@%p4680 bra 	$L__BB0_3130;
	ld.local.u16 	%rs8855, [%rd17+18];
	setp.eq.s16 	%p10250, %rs8855, 0;
$L__BB0_3130:
	mov.b16 	%rs8856, 0;
	st.local.u16 	[%rd16+20], %rs8856;
	setp.ne.s16 	%p4682, %rs12287, 0;
	not.pred 	%p4683, %p10250;
	mov.pred 	%p10251, 0;
	or.pred  	%p4684, %p4683, %p4682;
	@%p4684 bra 	$L__BB0_3132;
	ld.local.u16 	%rs8857, [%rd17+20];
	setp.eq.s16 	%p10251, %rs8857, 0;
$L__BB0_3132:
	mov.b16 	%rs8858, 0;
	st.local.u16 	[%rd16+22], %rs8858;
	setp.ne.s16 	%p4686, %rs12286, 0;
	not.pred 	%p4687, %p10251;
	mov.pred 	%p10252, 0;
	or.pred  	%p4688, %p4687, %p4686;
	@%p4688 bra 	$L__BB0_3134;
	ld.local.u16 	%rs8859, [%rd17+22];
	setp.eq.s16 	%p10252, %rs8859, 0;
$L__BB0_3134:
	mov.b16 	%rs8860, 0;
	st.local.u16 	[%rd16+24], %rs8860;
	setp.ne.s16 	%p4690, %rs12285, 0;
	not.pred 	%p4691, %p10252;
	mov.pred 	%p10253, 0;
	or.pred  	%p4692, %p4691, %p4690;
	@%p4692 bra 	$L__BB0_3136;
	ld.local.u16 	%rs8861, [%rd17+24];
	setp.eq.s16 	%p10253, %rs8861, 0;
$L__BB0_3136:
	mov.b16 	%rs8862, 0;
	st.local.u16 	[%rd16+26], %rs8862;
	setp.ne.s16 	%p4694, %rs12284, 0;
	not.pred 	%p4695, %p10253;
	mov.pred 	%p10254, 0;
	or.pred  	%p4696, %p4695, %p4694;
	@%p4696 bra 	$L__BB0_3138;
	ld.local.u16 	%rs8863, [%rd17+26];
	setp.eq.s16 	%p10254, %rs8863, 0;
$L__BB0_3138:
	mov.b16 	%rs8864, 0;
	st.local.u16 	[%rd16+28], %rs8864;
	setp.ne.s16 	%p4698, %rs12283, 0;
	not.pred 	%p4699, %p10254;
	mov.pred 	%p10255, 0;
	or.pred  	%p4700, %p4699, %p4698;
	@%p4700 bra 	$L__BB0_3140;
	ld.local.u16 	%rs8865, [%rd17+28];
	setp.eq.s16 	%p10255, %rs8865, 0;
$L__BB0_3140:
	mov.b16 	%rs8866, 0;
	st.local.u16 	[%rd16+30], %rs8866;
	setp.ne.s16 	%p4702, %rs12282, 0;
	not.pred 	%p4703, %p10255;
	mov.pred 	%p10256, 0;
	or.pred  	%p4704, %p4703, %p4702;
	@%p4704 bra 	$L__BB0_3142;
	ld.local.u16 	%rs8867, [%rd17+30];
	setp.eq.s16 	%p10256, %rs8867, 0;
$L__BB0_3142:
	mov.b16 	%rs8868, 0;
	st.local.u16 	[%rd16+32], %rs8868;
	setp.ne.s16 	%p4706, %rs12281, 0;
	not.pred 	%p4707, %p10256;
	mov.pred 	%p10257, 0;
	or.pred  	%p4708, %p4707, %p4706;
	@%p4708 bra 	$L__BB0_3144;
	ld.local.u16 	%rs8869, [%rd17+32];
	setp.eq.s16 	%p10257, %rs8869, 0;
$L__BB0_3144:
	mov.b16 	%rs8870, 0;
	st.local.u16 	[%rd16+34], %rs8870;
	setp.ne.s16 	%p4710, %rs12280, 0;
	not.pred 	%p4711, %p10257;
	mov.pred 	%p10258, 0;
	or.pred  	%p4712, %p4711, %p4710;
	@%p4712 bra 	$L__BB0_3146;
	ld.local.u16 	%rs8871, [%rd17+34];
	setp.eq.s16 	%p10258, %rs8871, 0;
$L__BB0_3146:
	mov.b16 	%rs8872, 0;
	st.local.u16 	[%rd16+36], %rs8872;
	setp.ne.s16 	%p4714, %rs12279, 0;
	not.pred 	%p4715, %p10258;
	mov.pred 	%p10259, 0;
	or.pred  	%p4716, %p4715, %p4714;
	@%p4716 bra 	$L__BB0_3148;
	ld.local.u16 	%rs8873, [%rd17+36];
	setp.eq.s16 	%p10259, %rs8873, 0;
$L__BB0_3148:
	mov.b16 	%rs8874, 0;
	st.local.u16 	[%rd16+38], %rs8874;
	setp.ne.s16 	%p4718, %rs12278, 0;
	not.pred 	%p4719, %p10259;
	mov.pred 	%p10260, 0;
	or.pred  	%p4720, %p4719, %p4718;
	@%p4720 bra 	$L__BB0_3150;
	ld.local.u16 	%rs8875, [%rd17+38];
	setp.eq.s16 	%p10260, %rs8875, 0;
$L__BB0_3150:
	mov.b16 	%rs8876, 0;
	st.local.u16 	[%rd16+40], %rs8876;
	setp.ne.s16 	%p4722, %rs12277, 0;
	not.pred 	%p4723, %p10260;
	mov.pred 	%p10261, 0;
	or.pred  	%p4724, %p4723, %p4722;
	@%p4724 bra 	$L__BB0_3152;
	ld.local.u16 	%rs8877, [%rd17+40];
	setp.eq.s16 	%p10261, %rs8877, 0;
$L__BB0_3152:
	mov.b16 	%rs8878, 0;
	st.local.u16 	[%rd16+42], %rs8878;
	setp.ne.s16 	%p4726, %rs12276, 0;
	not.pred 	%p4727, %p10261;
	mov.pred 	%p10262, 0;
	or.pred  	%p4728, %p4727, %p4726;
	@%p4728 bra 	$L__BB0_3154;
	ld.local.u16 	%rs8879, [%rd17+42];
	setp.eq.s16 	%p10262, %rs8879, 0;
$L__BB0_3154:
	mov.b16 	%rs8880, 0;
	st.local.u16 	[%rd16+44], %rs8880;
	setp.ne.s16 	%p4730, %rs12275, 0;
	not.pred 	%p4731, %p10262;
	mov.pred 	%p10263, 0;
	or.pred  	%p4732, %p4731, %p4730;
	@%p4732 bra 	$L__BB0_3156;
	ld.local.u16 	%rs8881, [%rd17+44];
	setp.eq.s16 	%p10263, %rs8881, 0;
$L__BB0_3156:
	mov.b16 	%rs8882, 0;
	st.local.u16 	[%rd16+46], %rs8882;
	setp.ne.s16 	%p4734, %rs12274, 0;
	not.pred 	%p4735, %p10263;
	mov.pred 	%p10264, 0;
	or.pred  	%p4736, %p4735, %p4734;
	@%p4736 bra 	$L__BB0_3158;
	ld.local.u16 	%rs8883, [%rd17+46];
	setp.eq.s16 	%p10264, %rs8883, 0;
$L__BB0_3158:
	mov.b16 	%rs8884, 0;
	st.local.u16 	[%rd16+48], %rs8884;
	setp.ne.s16 	%p4738, %rs12273, 0;
	not.pred 	%p4739, %p10264;
	mov.pred 	%p10265, 0;
	or.pred  	%p4740, %p4739, %p4738;
	@%p4740 bra 	$L__BB0_3160;
	ld.local.u16 	%rs8885, [%rd17+48];
	setp.eq.s16 	%p10265, %rs8885, 0;
$L__BB0_3160:
	mov.b16 	%rs8886, 0;
	st.local.u16 	[%rd16+50], %rs8886;
	setp.ne.s16 	%p4742, %rs12272, 0;
	not.pred 	%p4743, %p10265;
	mov.pred 	%p10266, 0;
	or.pred  	%p4744, %p4743, %p4742;
	@%p4744 bra 	$L__BB0_3162;
	ld.local.u16 	%rs8887, [%rd17+50];
	setp.eq.s16 	%p10266, %rs8887, 0;
$L__BB0_3162:
	mov.b16 	%rs8888, 0;
	st.local.u16 	[%rd16+52], %rs8888;
	setp.ne.s16 	%p4746, %rs12271, 0;
	not.pred 	%p4747, %p10266;
	mov.pred 	%p10267, 0;
	or.pred  	%p4748, %p4747, %p4746;
	@%p4748 bra 	$L__BB0_3164;
	ld.local.u16 	%rs8889, [%rd17+52];
	setp.eq.s16 	%p10267, %rs8889, 0;
$L__BB0_3164:
	mov.b16 	%rs8890, 0;
	st.local.u16 	[%rd16+54], %rs8890;
	setp.ne.s16 	%p4750, %rs12270, 0;
	not.pred 	%p4751, %p10267;
	mov.pred 	%p10268, 0;
	or.pred  	%p4752, %p4751, %p4750;
	@%p4752 bra 	$L__BB0_3166;
	ld.local.u16 	%rs8891, [%rd17+54];
	setp.eq.s16 	%p10268, %rs8891, 0;
$L__BB0_3166:
	mov.b16 	%rs8892, 0;
	st.local.u16 	[%rd16+56], %rs8892;
	setp.ne.s16 	%p4754, %rs12269, 0;
	not.pred 	%p4755, %p10268;
	mov.pred 	%p10269, 0;
	or.pred  	%p4756, %p4755, %p4754;
	@%p4756 bra 	$L__BB0_3168;
	ld.local.u16 	%rs8893, [%rd17+56];
	setp.eq.s16 	%p10269, %rs8893, 0;
$L__BB0_3168:
	mov.b16 	%rs8894, 0;
	st.local.u16 	[%rd16+58], %rs8894;
	setp.ne.s16 	%p4758, %rs12268, 0;
	not.pred 	%p4759, %p10269;
	mov.pred 	%p10270, 0;
	or.pred  	%p4760, %p4759, %p4758;
	@%p4760 bra 	$L__BB0_3170;
	ld.local.u16 	%rs8895, [%rd17+58];
	setp.eq.s16 	%p10270, %rs8895, 0;
$L__BB0_3170:
	mov.b16 	%rs8896, 0;
	st.local.u16 	[%rd16+60], %rs8896;
	setp.ne.s16 	%p4762, %rs12267, 0;
	not.pred 	%p4763, %p10270;
	mov.pred 	%p10271, 0;
	or.pred  	%p4764, %p4763, %p4762;
	@%p4764 bra 	$L__BB0_3172;
	ld.local.u16 	%rs8897, [%rd17+60];
	setp.eq.s16 	%p10271, %rs8897, 0;
$L__BB0_3172:
	mov.b16 	%rs8898, 0;
	st.local.u16 	[%rd16+62], %rs8898;
	setp.ne.s16 	%p4766, %rs12266, 0;
	not.pred 	%p4767, %p10271;
	mov.pred 	%p10272, 0;
	or.pred  	%p4768, %p4767, %p4766;
	@%p4768 bra 	$L__BB0_3174;
	ld.local.u16 	%rs8899, [%rd17+62];
	setp.eq.s16 	%p10272, %rs8899, 0;
$L__BB0_3174:
	mov.b16 	%rs8900, 0;
	st.local.u16 	[%rd16+64], %rs8900;
	setp.ne.s16 	%p4770, %rs12265, 0;
	not.pred 	%p4771, %p10272;
	mov.pred 	%p10273, 0;
	or.pred  	%p4772, %p4771, %p4770;
	@%p4772 bra 	$L__BB0_3176;
	ld.local.u16 	%rs8901, [%rd17+64];
	setp.eq.s16 	%p10273, %rs8901, 0;
$L__BB0_3176:
	mov.b16 	%rs8902, 0;
	st.local.u16 	[%rd16+66], %rs8902;
	setp.ne.s16 	%p4774, %rs12264, 0;
	not.pred 	%p4775, %p10273;
	mov.pred 	%p10274, 0;
	or.pred  	%p4776, %p4775, %p4774;
	@%p4776 bra 	$L__BB0_3178;
	ld.local.u16 	%rs8903, [%rd17+66];
	setp.eq.s16 	%p10274, %rs8903, 0;
$L__BB0_3178:
	mov.b16 	%rs8904, 0;
	st.local.u16 	[%rd16+68], %rs8904;
	setp.ne.s16 	%p4778, %rs12263, 0;
	not.pred 	%p4779, %p10274;
	mov.pred 	%p10275, 0;
	or.pred  	%p4780, %p4779, %p4778;
	@%p4780 bra 	$L__BB0_3180;
	ld.local.u16 	%rs8905, [%rd17+68];
	setp.eq.s16 	%p10275, %rs8905, 0;
$L__BB0_3180:
	mov.b16 	%rs8906, 0;
	st.local.u16 	[%rd16+70], %rs8906;
	setp.ne.s16 	%p4782, %rs12262, 0;
	not.pred 	%p4783, %p10275;
	mov.pred 	%p10276, 0;
	or.pred  	%p4784, %p4783, %p4782;
	@%p4784 bra 	$L__BB0_3182;
	ld.local.u16 	%rs8907, [%rd17+70];
	setp.eq.s16 	%p10276, %rs8907, 0;
$L__BB0_3182:
	mov.b16 	%rs8908, 0;
	st.local.u16 	[%rd16+72], %rs8908;
	setp.ne.s16 	%p4786, %rs12261, 0;
	not.pred 	%p4787, %p10276;
	mov.pred 	%p10277, 0;
	or.pred  	%p4788, %p4787, %p4786;
	@%p4788 bra 	$L__BB0_3184;
	ld.local.u16 	%rs8909, [%rd17+72];
	setp.eq.s16 	%p10277, %rs8909, 0;
$L__BB0_3184:
	mov.b16 	%rs8910, 0;
	st.local.u16 	[%rd16+74], %rs8910;
	setp.ne.s16 	%p4790, %rs12260, 0;
	not.pred 	%p4791, %p10277;
	mov.pred 	%p10278, 0;
	or.pred  	%p4792, %p4791, %p4790;
	@%p4792 bra 	$L__BB0_3186;
	ld.local.u16 	%rs8911, [%rd17+74];
	setp.eq.s16 	%p10278, %rs8911, 0;
$L__BB0_3186:
	mov.b16 	%rs8912, 0;
	st.local.u16 	[%rd16+76], %rs8912;
	setp.ne.s16 	%p4794, %rs12259, 0;
	not.pred 	%p4795, %p10278;
	mov.pred 	%p10279, 0;
	or.pred  	%p4796, %p4795, %p4794;
	@%p4796 bra 	$L__BB0_3188;
	ld.local.u16 	%rs8913, [%rd17+76];
	setp.eq.s16 	%p10279, %rs8913, 0;
$L__BB0_3188:
	mov.b16 	%rs8914, 0;
	st.local.u16 	[%rd16+78], %rs8914;
	setp.ne.s16 	%p4798, %rs12258, 0;
	not.pred 	%p4799, %p10279;
	mov.pred 	%p10280, 0;
	or.pred  	%p4800, %p4799, %p4798;
	@%p4800 bra 	$L__BB0_3190;
	ld.local.u16 	%rs8915, [%rd17+78];
	setp.eq.s16 	%p10280, %rs8915, 0;
$L__BB0_3190:
	mov.b16 	%rs8916, 0;
	st.local.u16 	[%rd16+80], %rs8916;
	setp.ne.s16 	%p4802, %rs12257, 0;
	not.pred 	%p4803, %p10280;
	mov.pred 	%p10281, 0;
	or.pred  	%p4804, %p4803, %p4802;
	@%p4804 bra 	$L__BB0_3192;
	ld.local.u16 	%rs8917, [%rd17+80];
	setp.eq.s16 	%p10281, %rs8917, 0;
$L__BB0_3192:
	mov.b16 	%rs8918, 0;
	st.local.u16 	[%rd16+82], %rs8918;
	setp.ne.s16 	%p4806, %rs12256, 0;
	not.pred 	%p4807, %p10281;
	mov.pred 	%p10282, 0;
	or.pred  	%p4808, %p4807, %p4806;
	@%p4808 bra 	$L__BB0_3194;
	ld.local.u16 	%rs8919, [%rd17+82];
	setp.eq.s16 	%p10282, %rs8919, 0;
$L__BB0_3194:
	mov.b16 	%rs8920, 0;
	st.local.u16 	[%rd16+84], %rs8920;
	setp.ne.s16 	%p4810, %rs12255, 0;
	not.pred 	%p4811, %p10282;
	mov.pred 	%p10283, 0;
	or.pred  	%p4812, %p4811, %p4810;
	@%p4812 bra 	$L__BB0_3196;
	ld.local.u16 	%rs8921, [%rd17+84];
	setp.eq.s16 	%p10283, %rs8921, 0;
$L__BB0_3196:
	mov.b16 	%rs8922, 0;
	st.local.u16 	[%rd16+86], %rs8922;
	setp.ne.s16 	%p4814, %rs12254, 0;
	not.pred 	%p4815, %p10283;
	mov.pred 	%p10284, 0;
	or.pred  	%p4816, %p4815, %p4814;
	@%p4816 bra 	$L__BB0_3198;
	ld.local.u16 	%rs8923, [%rd17+86];
	setp.eq.s16 	%p10284, %rs8923, 0;
$L__BB0_3198:
	mov.b16 	%rs8924, 0;
	st.local.u16 	[%rd16+88], %rs8924;
	setp.ne.s16 	%p4818, %rs12253, 0;
	not.pred 	%p4819, %p10284;
	mov.pred 	%p10285, 0;
	or.pred  	%p4820, %p4819, %p4818;
	@%p4820 bra 	$L__BB0_3200;
	ld.local.u16 	%rs8925, [%rd17+88];
	setp.eq.s16 	%p10285, %rs8925, 0;
$L__BB0_3200:
	mov.b16 	%rs8926, 0;
	st.local.u16 	[%rd16+90], %rs8926;
	setp.ne.s16 	%p4822, %rs12252, 0;
	not.pred 	%p4823, %p10285;
	mov.pred 	%p10286, 0;
	or.pred  	%p4824, %p4823, %p4822;
	@%p4824 bra 	$L__BB0_3202;
	ld.local.u16 	%rs8927, [%rd17+90];
	setp.eq.s16 	%p10286, %rs8927, 0;
$L__BB0_3202:
	mov.b16 	%rs8928, 0;
	st.local.u16 	[%rd16+92], %rs8928;
	setp.ne.s16 	%p4826, %rs12251, 0;
	not.pred 	%p4827, %p10286;
	mov.pred 	%p10287, 0;
	or.pred  	%p4828, %p4827, %p4826;
	@%p4828 bra 	$L__BB0_3204;
	ld.local.u16 	%rs8929, [%rd17+92];
	setp.eq.s16 	%p10287, %rs8929, 0;
$L__BB0_3204:
	mov.b16 	%rs8930, 0;
	st.local.u16 	[%rd16+94], %rs8930;
	setp.ne.s16 	%p4830, %rs12250, 0;
	not.pred 	%p4831, %p10287;
	mov.pred 	%p10288, 0;
	or.pred  	%p4832, %p4831, %p4830;
	@%p4832 bra 	$L__BB0_3206;
	ld.local.u16 	%rs8931, [%rd17+94];
	setp.eq.s16 	%p10288, %rs8931, 0;
$L__BB0_3206:
	mov.b16 	%rs8932, 0;
	st.local.u16 	[%rd16+96], %rs8932;
	setp.ne.s16 	%p4834, %rs12249, 0;
	not.pred 	%p4835, %p10288;
	mov.pred 	%p10289, 0;
	or.pred  	%p4836, %p4835, %p4834;
	@%p4836 bra 	$L__BB0_3208;
	ld.local.u16 	%rs8933, [%rd17+96];
	setp.eq.s16 	%p10289, %rs8933, 0;
$L__BB0_3208:
	mov.b16 	%rs8934, 0;
	st.local.u16 	[%rd16+98], %rs8934;
	setp.ne.s16 	%p4838, %rs12248, 0;
	not.pred 	%p4839, %p10289;
	mov.pred 	%p10290, -1;
	or.pred  	%p4840, %p4839, %p4838;
	@%p4840 bra 	$L__BB0_3210;
	ld.local.u16 	%rs8935, [%rd17+98];
	setp.ne.s16 	%p10290, %rs8935, 0;
$L__BB0_3210:
	mov.b16 	%rs12321, 0;
	st.local.u16 	[%rd16+100], %rs12321;
	setp.eq.s16 	%p4841, %rs12297, 0;
	not.pred 	%p4842, %p10290;
	and.pred  	%p4843, %p4842, %p4841;
	ld.local.u16 	%rs8937, [%rd17+100];
	setp.eq.s16 	%p4844, %rs8937, 0;
	and.pred  	%p4845, %p4843, %p4844;
	mov.u16 	%rs12322, %rs12321;
	mov.u16 	%rs12323, %rs12321;
	mov.u16 	%rs12324, %rs12321;
	mov.u16 	%rs12325, %rs12321;
	mov.u16 	%rs12326, %rs12321;
	mov.u16 	%rs12327, %rs12321;
	mov.u16 	%rs12328, %rs12321;
	mov.u16 	%rs12329, %rs12321;
	mov.u16 	%rs12330, %rs12321;
	mov.u16 	%rs12331, %rs12321;
	mov.u16 	%rs12332, %rs12321;
	mov.u16 	%rs12333, %rs12321;
	mov.u16 	%rs12334, %rs12321;
	mov.u16 	%rs12335, %rs12321;
	mov.u16 	%rs12336, %rs12321;
	mov.u16 	%rs12337, %rs12321;
	mov.u16 	%rs12338, %rs12321;
	mov.u16 	%rs12339, %rs12321;
	mov.u16 	%rs12340, %rs12321;
	mov.u16 	%rs12341, %rs12321;
	mov.u16 	%rs12342, %rs12321;
	mov.u16 	%rs12343, %rs12321;
	mov.u16 	%rs12344, %rs12321;
	mov.u16 	%rs12345, %rs12321;
	mov.u16 	%rs12346, %rs12321;
	mov.u16 	%rs12347, %rs12321;
	mov.u16 	%rs12348, %rs12321;
	mov.u16 	%rs12349, %rs12321;
	mov.u16 	%rs12350, %rs12321;
	mov.u16 	%rs12351, %rs12321;
	mov.u16 	%rs12352, %rs12321;
	mov.u16 	%rs12353, %rs12321;
	mov.u16 	%rs12354, %rs12321;
	mov.u16 	%rs12355, %rs12321;
	mov.u16 	%rs12356, %rs12321;
	mov.u16 	%rs12357, %rs12321;
	mov.u16 	%rs12358, %rs12321;
	mov.u16 	%rs12359, %rs12321;
	mov.u16 	%rs12360, %rs12321;
	mov.u16 	%rs12361, %rs12321;
	mov.u16 	%rs12362, %rs12321;
	mov.u16 	%rs12363, %rs12321;
	mov.u16 	%rs12364, %rs12321;
	mov.u16 	%rs12365, %rs12321;
	mov.u16 	%rs12366, %rs12321;
	mov.u16 	%rs12367, %rs12321;
	mov.u16 	%rs12368, %rs12321;
	mov.u16 	%rs12369, %rs12321;
	mov.u16 	%rs12370, %rs12321;
	@%p4845 bra 	$L__BB0_3212;
	cvt.u32.u16 	%r6456, %rs12297;
	cvt.u32.u16 	%r6457, %rs8937;
	add.s32 	%r6458, %r6456, %r6457;
	setp.gt.u32 	%p4846, %r6458, 9999;
	add.s32 	%r6459, %r6458, 55536;
	selp.u32 	%r6460, 1, 0, %p4846;
	selp.b32 	%r6461, %r6459, %r6458, %p4846;
	cvt.u16.u32 	%rs12321, %r6461;
	st.local.u16 	[%rd16+100], %rs12321;
	cvt.u32.u16 	%r6462, %rs12248;
	ld.local.u16 	%r6463, [%rd17+98];
	add.s32 	%r6464, %r6460, %r6462;
	add.s32 	%r6465, %r6464, %r6463;
	setp.gt.u32 	%p4847, %r6465, 9999;
	add.s32 	%r6466, %r6465, 55536;
	selp.u32 	%r6467, 1, 0, %p4847;
	selp.b32 	%r6468, %r6466, %r6465, %p4847;
	cvt.u16.u32 	%rs12322, %r6468;
	st.local.u16 	[%rd16+98], %rs12322;
	cvt.u32.u16 	%r6469, %rs12249;
	ld.local.u16 	%r6470, [%rd17+96];
	add.s32 	%r6471, %r6467, %r6469;
	add.s32 	%r6472, %r6471, %r6470;
	setp.gt.u32 	%p4848, %r6472, 9999;
	add.s32 	%r6473, %r6472, 55536;
	selp.u32 	%r6474, 1, 0, %p4848;
	selp.b32 	%r6475, %r6473, %r6472, %p4848;
	cvt.u16.u32 	%rs12323, %r6475;
	st.local.u16 	[%rd16+96], %rs12323;
	cvt.u32.u16 	%r6476, %rs12250;
	ld.local.u16 	%r6477, [%rd17+94];
	add.s32 	%r6478, %r6474, %r6476;
	add.s32 	%r6479, %r6478, %r6477;
	setp.gt.u32 	%p4849, %r6479, 9999;
	add.s32 	%r6480, %r6479, 55536;
	selp.u32 	%r6481, 1, 0, %p4849;
	selp.b32 	%r6482, %r6480, %r6479, %p4849;
	cvt.u16.u32 	%rs12324, %r6482;
	st.local.u16 	[%rd16+94], %rs12324;
	cvt.u32.u16 	%r6483, %rs12251;
	ld.local.u16 	%r6484, [%rd17+92];
	add.s32 	%r6485, %r6481, %r6483;
	add.s32 	%r6486, %r6485, %r6484;
	setp.gt.u32 	%p4850, %r6486, 9999;
	add.s32 	%r6487, %r6486, 55536;
	selp.u32 	%r6488, 1, 0, %p4850;
	selp.b32 	%r6489, %r6487, %r6486, %p4850;
	cvt.u16.u32 	%rs12325, %r6489;
	st.local.u16 	[%rd16+92], %rs12325;
	cvt.u32.u16 	%r6490, %rs12252;
	ld.local.u16 	%r6491, [%rd17+90];
	add.s32 	%r6492, %r6488, %r6490;
	add.s32 	%r6493, %r6492, %r6491;
	setp.gt.u32 	%p4851, %r6493, 9999;
	add.s32 	%r6494, %r6493, 55536;
	selp.u32 	%r6495, 1, 0, %p4851;
	selp.b32 	%r6496, %r6494, %r6493, %p4851;
	cvt.u16.u32 	%rs12326, %r6496;
	st.local.u16 	[%rd16+90], %rs12326;
	cvt.u32.u16 	%r6497, %rs12253;
	ld.local.u16 	%r6498, [%rd17+88];
	add.s32 	%r6499, %r6495, %r6497;
	add.s32 	%r6500, %r6499, %r6498;
	setp.gt.u32 	%p4852, %r6500, 9999;
	add.s32 	%r6501, %r6500, 55536;
	selp.u32 	%r6502, 1, 0, %p4852;
	selp.b32 	%r6503, %r6501, %r6500, %p4852;
	cvt.u16.u32 	%rs12327, %r6503;
	st.local.u16 	[%rd16+88], %rs12327;
	cvt.u32.u16 	%r6504, %rs12254;
	ld.local.u16 	%r6505, [%rd17+86];
	add.s32 	%r6506, %r6502, %r6504;
	add.s32 	%r6507, %r6506, %r6505;
	setp.gt.u32 	%p4853, %r6507, 9999;
	add.s32 	%r6508, %r6507, 55536;
	selp.u32 	%r6509, 1, 0, %p4853;
	selp.b32 	%r6510, %r6508, %r6507, %p4853;
	cvt.u16.u32 	%rs12328, %r6510;
	st.local.u16 	[%rd16+86], %rs12328;
	cvt.u32.u16 	%r6511, %rs12255;
	ld.local.u16 	%r6512, [%rd17+84];
	add.s32 	%r6513, %r6509, %r6511;
	add.s32 	%r6514, %r6513, %r6512;
	setp.gt.u32 	%p4854, %r6514, 9999;
	add.s32 	%r6515, %r6514, 55536;
	selp.u32 	%r6516, 1, 0, %p4854;
	selp.b32 	%r6517, %r6515, %r6514, %p4854;
	cvt.u16.u32 	%rs12329, %r6517;
	st.local.u16 	[%rd16+84], %rs12329;
	cvt.u32.u16 	%r6518, %rs12256;
	ld.local.u16 	%r6519, [%rd17+82];
	add.s32 	%r6520, %r6516, %r6518;
	add.s32 	%r6521, %r6520, %r6519;
	setp.gt.u32 	%p4855, %r6521, 9999;
	add.s32 	%r6522, %r6521, 55536;
	selp.u32 	%r6523, 1, 0, %p4855;
	selp.b32 	%r6524, %r6522, %r6521, %p4855;
	cvt.u16.u32 	%rs12330, %r6524;
	st.local.u16 	[%rd16+82], %rs12330;
	cvt.u32.u16 	%r6525, %rs12257;
	ld.local.u16 	%r6526, [%rd17+80];
	add.s32 	%r6527, %r6523, %r6525;
	add.s32 	%r6528, %r6527, %r6526;
	setp.gt.u32 	%p4856, %r6528, 9999;
	add.s32 	%r6529, %r6528, 55536;
	selp.u32 	%r6530, 1, 0, %p4856;
	selp.b32 	%r6531, %r6529, %r6528, %p4856;
	cvt.u16.u32 	%rs12331, %r6531;
	st.local.u16 	[%rd16+80], %rs12331;
	cvt.u32.u16 	%r6532, %rs12258;
	ld.local.u16 	%r6533, [%rd17+78];
	add.s32 	%r6534, %r6530, %r6532;
	add.s32 	%r6535, %r6534, %r6533;
	setp.gt.u32 	%p4857, %r6535, 9999;
	add.s32 	%r6536, %r6535, 55536;
	selp.u32 	%r6537, 1, 0, %p4857;
	selp.b32 	%r6538, %r6536, %r6535, %p4857;
	cvt.u16.u32 	%rs12332, %r6538;
	st.local.u16 	[%rd16+78], %rs12332;
	cvt.u32.u16 	%r6539, %rs12259;
	ld.local.u16 	%r6540, [%rd17+76];
	add.s32 	%r6541, %r6537, %r6539;
	add.s32 	%r6542, %r6541, %r6540;
	setp.gt.u32 	%p4858, %r6542, 9999;
	add.s32 	%r6543, %r6542, 55536;
	selp.u32 	%r6544, 1, 0, %p4858;
	selp.b32 	%r6545, %r6543, %r6542, %p4858;
	cvt.u16.u32 	%rs12333, %r6545;
	st.local.u16 	[%rd16+76], %rs12333;
	cvt.u32.u16 	%r6546, %rs12260;
	ld.local.u16 	%r6547, [%rd17+74];
	add.s32 	%r6548, %r6544, %r6546;
	add.s32 	%r6549, %r6548, %r6547;
	setp.gt.u32 	%p4859, %r6549, 9999;
	add.s32 	%r6550, %r6549, 55536;
	selp.u32 	%r6551, 1, 0, %p4859;
	selp.b32 	%r6552, %r6550, %r6549, %p4859;
	cvt.u16.u32 	%rs12334, %r6552;
	st.local.u16 	[%rd16+74], %rs12334;
	cvt.u32.u16 	%r6553, %rs12261;
	ld.local.u16 	%r6554, [%rd17+72];
	add.s32 	%r6555, %r6551, %r6553;
	add.s32 	%r6556, %r6555, %r6554;
	setp.gt.u32 	%p4860, %r6556, 9999;
	add.s32 	%r6557, %r6556, 55536;
	selp.u32 	%r6558, 1, 0, %p4860;
	selp.b32 	%r6559, %r6557, %r6556, %p4860;
	cvt.u16.u32 	%rs12335, %r6559;
	st.local.u16 	[%rd16+72], %rs12335;
	cvt.u32.u16 	%r6560, %rs12262;
	ld.local.u16 	%r6561, [%rd17+70];
	add.s32 	%r6562, %r6558, %r6560;
	add.s32 	%r6563, %r6562, %r6561;
	setp.gt.u32 	%p4861, %r6563, 9999;
	add.s32 	%r6564, %r6563, 55536;
	selp.u32 	%r6565, 1, 0, %p4861;
	selp.b32 	%r6566, %r6564, %r6563, %p4861;
	cvt.u16.u32 	%rs12336, %r6566;
	st.local.u16 	[%rd16+70], %rs12336;
	cvt.u32.u16 	%r6567, %rs12263;
	ld.local.u16 	%r6568, [%rd17+68];
	add.s32 	%r6569, %r6565, %r6567;
	add.s32 	%r6570, %r6569, %r6568;
	setp.gt.u32 	%p4862, %r6570, 9999;
	add.s32 	%r6571, %r6570, 55536;
	selp.u32 	%r6572, 1, 0, %p4862;
	selp.b32 	%r6573, %r6571, %r6570, %p4862;
	cvt.u16.u32 	%rs12337, %r6573;
	st.local.u16 	[%rd16+68], %rs12337;
	cvt.u32.u16 	%r6574, %rs12264;
	ld.local.u16 	%r6575, [%rd17+66];
	add.s32 	%r6576, %r6572, %r6574;
	add.s32 	%r6577, %r6576, %r6575;
	setp.gt.u32 	%p4863, %r6577, 9999;
	add.s32 	%r6578, %r6577, 55536;
	selp.u32 	%r6579, 1, 0, %p4863;
	selp.b32 	%r6580, %r6578, %r6577, %p4863;
	cvt.u16.u32 	%rs12338, %r6580;
	st.local.u16 	[%rd16+66], %rs12338;
	cvt.u32.u16 	%r6581, %rs12265;
	ld.local.u16 	%r6582, [%rd17+64];
	add.s32 	%r6583, %r6579, %r6581;
	add.s32 	%r6584, %r6583, %r6582;
	setp.gt.u32 	%p4864, %r6584, 9999;
	add.s32 	%r6585, %r6584, 55536;
	selp.u32 	%r6586, 1, 0, %p4864;
	selp.b32 	%r6587, %r6585, %r6584, %p4864;
	cvt.u16.u32 	%rs12339, %r6587;
	st.local.u16 	[%rd16+64], %rs12339;
	cvt.u32.u16 	%r6588, %rs12266;
	ld.local.u16 	%r6589, [%rd17+62];
	add.s32 	%r6590, %r6586, %r6588;
	add.s32 	%r6591, %r6590, %r6589;
	setp.gt.u32 	%p4865, %r6591, 9999;
	add.s32 	%r6592, %r6591, 55536;
	selp.u32 	%r6593, 1, 0, %p4865;
	selp.b32 	%r6594, %r6592, %r6591, %p4865;
	cvt.u16.u32 	%rs12340, %r6594;
	st.local.u16 	[%rd16+62], %rs12340;
	cvt.u32.u16 	%r6595, %rs12267;
	ld.local.u16 	%r6596, [%rd17+60];
	add.s32 	%r6597, %r6593, %r6595;
	add.s32 	%r6598, %r6597, %r6596;
	setp.gt.u32 	%p4866, %r6598, 9999;
	add.s32 	%r6599, %r6598, 55536;
	selp.u32 	%r6600, 1, 0, %p4866;
	selp.b32 	%r6601, %r6599, %r6598, %p4866;
	cvt.u16.u32 	%rs12341, %r6601;
	st.local.u16 	[%rd16+60], %rs12341;
	cvt.u32.u16 	%r6602, %rs12268;
	ld.local.u16 	%r6603, [%rd17+58];
	add.s32 	%r6604, %r6600, %r6602;
	add.s32 	%r6605, %r6604, %r6603;
	setp.gt.u32 	%p4867, %r6605, 9999;
	add.s32 	%r6606, %r6605, 55536;
	selp.u32 	%r6607, 1, 0, %p4867;
	selp.b32 	%r6608, %r6606, %r6605, %p4867;
	cvt.u16.u32 	%rs12342, %r6608;
	st.local.u16 	[%rd16+58], %rs12342;
	cvt.u32.u16 	%r6609, %rs12269;
	ld.local.u16 	%r6610, [%rd17+56];
	add.s32 	%r6611, %r6607, %r6609;
	add.s32 	%r6612, %r6611, %r6610;
	setp.gt.u32 	%p4868, %r6612, 9999;
	add.s32 	%r6613, %r6612, 55536;
	selp.u32 	%r6614, 1, 0, %p4868;
	selp.b32 	%r6615, %r6613, %r6612, %p4868;
	cvt.u16.u32 	%rs12343, %r6615;
	st.local.u16 	[%rd16+56], %rs12343;
	cvt.u32.u16 	%r6616, %rs12270;
	ld.local.u16 	%r6617, [%rd17+54];
	add.s32 	%r6618, %r6614, %r6616;
	add.s32 	%r6619, %r6618, %r6617;
	setp.gt.u32 	%p4869, %r6619, 9999;
	add.s32 	%r6620, %r6619, 55536;
	selp.u32 	%r6621, 1, 0, %p4869;
	selp.b32 	%r6622, %r6620, %r6619, %p4869;
	cvt.u16.u32 	%rs12344, %r6622;
	st.local.u16 	[%rd16+54], %rs12344;
	cvt.u32.u16 	%r6623, %rs12271;
	ld.local.u16 	%r6624, [%rd17+52];
	add.s32 	%r6625, %r6621, %r6623;
	add.s32 	%r6626, %r6625, %r6624;
	setp.gt.u32 	%p4870, %r6626, 9999;
	add.s32 	%r6627, %r6626, 55536;
	selp.u32 	%r6628, 1, 0, %p4870;
	selp.b32 	%r6629, %r6627, %r6626, %p4870;
	cvt.u16.u32 	%rs12345, %r6629;
	st.local.u16 	[%rd16+52], %rs12345;
	cvt.u32.u16 	%r6630, %rs12272;
	ld.local.u16 	%r6631, [%rd17+50];
	add.s32 	%r6632, %r6628, %r6630;
	add.s32 	%r6633, %r6632, %r6631;
	setp.gt.u32 	%p4871, %r6633, 9999;
	add.s32 	%r6634, %r6633, 55536;
	selp.u32 	%r6635, 1, 0, %p4871;
	selp.b32 	%r6636, %r6634, %r6633, %p4871;
	cvt.u16.u32 	%rs12346, %r6636;
	st.local.u16 	[%rd16+50], %rs12346;
	cvt.u32.u16 	%r6637, %rs12273;
	ld.local.u16 	%r6638, [%rd17+48];
	add.s32 	%r6639, %r6635, %r6637;
	add.s32 	%r6640, %r6639, %r6638;
	setp.gt.u32 	%p4872, %r6640, 9999;
	add.s32 	%r6641, %r6640, 55536;
	selp.u32 	%r6642, 1, 0, %p4872;
	selp.b32 	%r6643, %r6641, %r6640, %p4872;
	cvt.u16.u32 	%rs12347, %r6643;
	st.local.u16 	[%rd16+48], %rs12347;
	cvt.u32.u16 	%r6644, %rs12274;
	ld.local.u16 	%r6645, [%rd17+46];
	add.s32 	%r6646, %r6642, %r6644;
	add.s32 	%r6647, %r6646, %r6645;
	setp.gt.u32 	%p4873, %r6647, 9999;
	add.s32 	%r6648, %r6647, 55536;
	selp.u32 	%r6649, 1, 0, %p4873;
	selp.b32 	%r6650, %r6648, %r6647, %p4873;
	cvt.u16.u32 	%rs12348, %r6650;
	st.local.u16 	[%rd16+46], %rs12348;
	cvt.u32.u16 	%r6651, %rs12275;
	ld.local.u16 	%r6652, [%rd17+44];
	add.s32 	%r6653, %r6649, %r6651;
	add.s32 	%r6654, %r6653, %r6652;
	setp.gt.u32 	%p4874, %r6654, 9999;
	add.s32 	%r6655, %r6654, 55536;
	selp.u32 	%r6656, 1, 0, %p4874;
	selp.b32 	%r6657, %r6655, %r6654, %p4874;
	cvt.u16.u32 	%rs12349, %r6657;
	st.local.u16 	[%rd16+44], %rs12349;
	cvt.u32.u16 	%r6658, %rs12276;
	ld.local.u16 	%r6659, [%rd17+42];
	add.s32 	%r6660, %r6656, %r6658;
	add.s32 	%r6661, %r6660, %r6659;
	setp.gt.u32 	%p4875, %r6661, 9999;
	add.s32 	%r6662, %r6661, 55536;
	selp.u32 	%r6663, 1, 0, %p4875;
	selp.b32 	%r6664, %r6662, %r6661, %p4875;
	cvt.u16.u32 	%rs12350, %r6664;
	st.local.u16 	[%rd16+42], %rs12350;
	cvt.u32.u16 	%r6665, %rs12277;
	ld.local.u16 	%r6666, [%rd17+40];
	add.s32 	%r6667, %r6663, %r6665;
	add.s32 	%r6668, %r6667, %r6666;
	setp.gt.u32 	%p4876, %r6668, 9999;
	add.s32 	%r6669, %r6668, 55536;
	selp.u32 	%r6670, 1, 0, %p4876;
	selp.b32 	%r6671, %r6669, %r6668, %p4876;
	cvt.u16.u32 	%rs12351, %r6671;
	st.local.u16 	[%rd16+40], %rs12351;
	cvt.u32.u16 	%r6672, %rs12278;
	ld.local.u16 	%r6673, [%rd17+38];
	add.s32 	%r6674, %r6670, %r6672;
	add.s32 	%r6675, %r6674, %r6673;
	setp.gt.u32 	%p4877, %r6675, 9999;
	add.s32 	%r6676, %r6675, 55536;
	selp.u32 	%r6677, 1, 0, %p4877;
	selp.b32 	%r6678, %r6676, %r6675, %p4877;
	cvt.u16.u32 	%rs12352, %r6678;
	st.local.u16 	[%rd16+38], %rs12352;
	cvt.u32.u16 	%r6679, %rs12279;
	ld.local.u16 	%r6680, [%rd17+36];
	add.s32 	%r6681, %r6677, %r6679;
	add.s32 	%r6682, %r6681, %r6680;
	setp.gt.u32 	%p4878, %r6682, 9999;
	add.s32 	%r6683, %r6682, 55536;
	selp.u32 	%r6684, 1, 0, %p4878;
	selp.b32 	%r6685, %r6683, %r6682, %p4878;
	cvt.u16.u32 	%rs12353, %r6685;
	st.local.u16 	[%rd16+36], %rs12353;
	cvt.u32.u16 	%r6686, %rs12280;
	ld.local.u16 	%r6687, [%rd17+34];
	add.s32 	%r6688, %r6684, %r6686;
	add.s32 	%r6689, %r6688, %r6687;
	setp.gt.u32 	%p4879, %r6689, 9999;
	add.s32 	%r6690, %r6689, 55536;
	selp.u32 	%r6691, 1, 0, %p4879;
	selp.b32 	%r6692, %r6690, %r6689, %p4879;
	cvt.u16.u32 	%rs12354, %r6692;
	st.local.u16 	[%rd16+34], %rs12354;
	cvt.u32.u16 	%r6693, %rs12281;
	ld.local.u16 	%r6694, [%rd17+32];
	add.s32 	%r6695, %r6691, %r6693;
	add.s32 	%r6696, %r6695, %r6694;
	setp.gt.u32 	%p4880, %r6696, 9999;
	add.s32 	%r6697, %r6696, 55536;
	selp.u32 	%r6698, 1, 0, %p4880;
	selp.b32 	%r6699, %r6697, %r6696, %p4880;
	cvt.u16.u32 	%rs12355, %r6699;
	st.local.u16 	[%rd16+32], %rs12355;
	cvt.u32.u16 	%r6700, %rs12282;
	ld.local.u16 	%r6701, [%rd17+30];
	add.s32 	%r6702, %r6698, %r6700;
	add.s32 	%r6703, %r6702, %r6701;
	setp.gt.u32 	%p4881, %r6703, 9999;
	add.s32 	%r6704, %r6703, 55536;
	selp.u32 	%r6705, 1, 0, %p4881;
	selp.b32 	%r6706, %r6704, %r6703, %p4881;
	cvt.u16.u32 	%rs12356, %r6706;
	st.local.u16 	[%rd16+30], %rs12356;
	cvt.u32.u16 	%r6707, %rs12283;
	ld.local.u16 	%r6708, [%rd17+28];
	add.s32 	%r6709, %r6705, %r6707;
	add.s32 	%r6710, %r6709, %r6708;
	setp.gt.u32 	%p4882, %r6710, 9999;
	add.s32 	%r6711, %r6710, 55536;
	selp.u32 	%r6712, 1, 0, %p4882;
	selp.b32 	%r6713, %r6711, %r6710, %p4882;
	cvt.u16.u32 	%rs12357, %r6713;
	st.local.u16 	[%rd16+28], %rs12357;
	cvt.u32.u16 	%r6714, %rs12284;
	ld.local.u16 	%r6715, [%rd17+26];
	add.s32 	%r6716, %r6712, %r6714;
	add.s32 	%r6717, %r6716, %r6715;
	setp.gt.u32 	%p4883, %r6717, 9999;
	add.s32 	%r6718, %r6717, 55536;
	selp.u32 	%r6719, 1, 0, %p4883;
	selp.b32 	%r6720, %r6718, %r6717, %p4883;
	cvt.u16.u32 	%rs12358, %r6720;
	st.local.u16 	[%rd16+26], %rs12358;
	cvt.u32.u16 	%r6721, %rs12285;
	ld.local.u16 	%r6722, [%rd17+24];
	add.s32 	%r6723, %r6719, %r6721;
	add.s32 	%r6724, %r6723, %r6722;
	setp.gt.u32 	%p4884, %r6724, 9999;
	add.s32 	%r6725, %r6724, 55536;
	selp.u32 	%r6726, 1, 0, %p4884;
	selp.b32 	%r6727, %r6725, %r6724, %p4884;
	cvt.u16.u32 	%rs12359, %r6727;
	st.local.u16 	[%rd16+24], %rs12359;
	cvt.u32.u16 	%r6728, %rs12286;
	ld.local.u16 	%r6729, [%rd17+22];
	add.s32 	%r6730, %r6726, %r6728;
	add.s32 	%r6731, %r6730, %r6729;
	setp.gt.u32 	%p4885, %r6731, 9999;
	add.s32 	%r6732, %r6731, 55536;
	selp.u32 	%r6733, 1, 0, %p4885;
	selp.b32 	%r6734, %r6732, %r6731, %p4885;
	cvt.u16.u32 	%rs12360, %r6734;
	st.local.u16 	[%rd16+22], %rs12360;
	cvt.u32.u16 	%r6735, %rs12287;
	ld.local.u16 	%r6736, [%rd17+20];
	add.s32 	%r6737, %r6733, %r6735;
	add.s32 	%r6738, %r6737, %r6736;
	setp.gt.u32 	%p4886, %r6738, 9999;
	add.s32 	%r6739, %r6738, 55536;
	selp.u32 	%r6740, 1, 0, %p4886;
	selp.b32 	%r6741, %r6739, %r6738, %p4886;
	cvt.u16.u32 	%rs12361, %r6741;
	st.local.u16 	[%rd16+20], %rs12361;
	cvt.u32.u16 	%r6742, %rs12288;
	ld.local.u16 	%r6743, [%rd17+18];
	add.s32 	%r6744, %r6740, %r6742;
	add.s32 	%r6745, %r6744, %r6743;
	setp.gt.u32 	%p4887, %r6745, 9999;
	add.s32 	%r6746, %r6745, 55536;
	selp.u32 	%r6747, 1, 0, %p4887;
	selp.b32 	%r6748, %r6746, %r6745, %p4887;
	cvt.u16.u32 	%rs12362, %r6748;
	st.local.u16 	[%rd16+18], %rs12362;
	cvt.u32.u16 	%r6749, %rs12289;
	ld.local.u16 	%r6750, [%rd17+16];
	add.s32 	%r6751, %r6747, %r6749;
	add.s32 	%r6752, %r6751, %r6750;
	setp.gt.u32 	%p4888, %r6752, 9999;
	add.s32 	%r6753, %r6752, 55536;
	selp.u32 	%r6754, 1, 0, %p4888;
	selp.b32 	%r6755, %r6753, %r6752, %p4888;
	cvt.u16.u32 	%rs12363, %r6755;
	st.local.u16 	[%rd16+16], %rs12363;
	cvt.u32.u16 	%r6756, %rs12290;
	ld.local.u16 	%r6757, [%rd17+14];
	add.s32 	%r6758, %r6754, %r6756;
	add.s32 	%r6759, %r6758, %r6757;
	setp.gt.u32 	%p4889, %r6759, 9999;
	add.s32 	%r6760, %r6759, 55536;
	selp.u32 	%r6761, 1, 0, %p4889;
	selp.b32 	%r6762, %r6760, %r6759, %p4889;
	cvt.u16.u32 	%rs12364, %r6762;
	st.local.u16 	[%rd16+14], %rs12364;
	cvt.u32.u16 	%r6763, %rs12291;
	ld.local.u16 	%r6764, [%rd17+12];
	add.s32 	%r6765, %r6761, %r6763;
	add.s32 	%r6766, %r6765, %r6764;
	setp.gt.u32 	%p4890, %r6766, 9999;
	add.s32 	%r6767, %r6766, 55536;
	selp.u32 	%r6768, 1, 0, %p4890;
	selp.b32 	%r6769, %r6767, %r6766, %p4890;
	cvt.u16.u32 	%rs12365, %r6769;
	st.local.u16 	[%rd16+12], %rs12365;
	cvt.u32.u16 	%r6770, %rs12292;
	ld.local.u16 	%r6771, [%rd17+10];
	add.s32 	%r6772, %r6768, %r6770;
	add.s32 	%r6773, %r6772, %r6771;
	setp.gt.u32 	%p4891, %r6773, 9999;
	add.s32 	%r6774, %r6773, 55536;
	selp.u32 	%r6775, 1, 0, %p4891;
	selp.b32 	%r6776, %r6774, %r6773, %p4891;
	cvt.u16.u32 	%rs12366, %r6776;
	st.local.u16 	[%rd16+10], %rs12366;
	cvt.u32.u16 	%r6777, %rs12293;
	ld.local.u16 	%r6778, [%rd17+8];
	add.s32 	%r6779, %r6775, %r6777;
	add.s32 	%r6780, %r6779, %r6778;
	setp.gt.u32 	%p4892, %r6780, 9999;
	add.s32 	%r6781, %r6780, 55536;
	selp.u32 	%r6782, 1, 0, %p4892;
	selp.b32 	%r6783, %r6781, %r6780, %p4892;
	cvt.u16.u32 	%rs12367, %r6783;
	st.local.u16 	[%rd16+8], %rs12367;
	cvt.u32.u16 	%r6784, %rs12294;
	ld.local.u16 	%r6785, [%rd17+6];
	add.s32 	%r6786, %r6782, %r6784;
	add.s32 	%r6787, %r6786, %r6785;
	setp.gt.u32 	%p4893, %r6787, 9999;
	add.s32 	%r6788, %r6787, 55536;
	selp.u32 	%r6789, 1, 0, %p4893;
	selp.b32 	%r6790, %r6788, %r6787, %p4893;
	cvt.u16.u32 	%rs12368, %r6790;
	st.local.u16 	[%rd16+6], %rs12368;
	cvt.u32.u16 	%r6791, %rs12295;
	ld.local.u16 	%r6792, [%rd17+4];
	add.s32 	%r6793, %r6789, %r6791;
	add.s32 	%r6794, %r6793, %r6792;
	setp.gt.u32 	%p4894, %r6794, 9999;
	add.s32 	%r6795, %r6794, 55536;
	selp.u32 	%r6796, 1, 0, %p4894;
	selp.b32 	%r6797, %r6795, %r6794, %p4894;
	cvt.u16.u32 	%rs12369, %r6797;
	st.local.u16 	[%rd16+4], %rs12369;
	cvt.u32.u16 	%r6798, %rs12296;
	cvt.u32.u16 	%r6799, %rs8838;
	add.s32 	%r6800, %r6796, %r6798;
	add.s32 	%r6801, %r6800, %r6799;
	setp.gt.u32 	%p4895, %r6801, 9999;
	add.s32 	%r6802, %r6801, 55536;
	selp.b32 	%r6803, %r6802, %r6801, %p4895;
	cvt.u16.u32 	%rs12370, %r6803;
	st.local.u16 	[%rd16+2], %rs12370;
$L__BB0_3212:
	add.s32 	%r12994, %r12994, -1;
	setp.gt.s32 	%p4896, %r12994, %r1065;
	mov.u16 	%rs12248, %rs12322;
	mov.u16 	%rs12249, %rs12323;
	mov.u16 	%rs12250, %rs12324;
	mov.u16 	%rs12251, %rs12325;
	mov.u16 	%rs12252, %rs12326;
	mov.u16 	%rs12253, %rs12327;
	mov.u16 	%rs12254, %rs12328;
	mov.u16 	%rs12255, %rs12329;
	mov.u16 	%rs12256, %rs12330;
	mov.u16 	%rs12257, %rs12331;
	mov.u16 	%rs12258, %rs12332;
	mov.u16 	%rs12259, %rs12333;
	mov.u16 	%rs12260, %rs12334;
	mov.u16 	%rs12261, %rs12335;
	mov.u16 	%rs12262, %rs12336;
	mov.u16 	%rs12263, %rs12337;
	mov.u16 	%rs12264, %rs12338;
	mov.u16 	%rs12265, %rs12339;
	mov.u16 	%rs12266, %rs12340;
	mov.u16 	%rs12267, %rs12341;
	mov.u16 	%rs12268, %rs12342;
	mov.u16 	%rs12269, %rs12343;
	mov.u16 	%rs12270, %rs12344;
	mov.u16 	%rs12271, %rs12345;
	mov.u16 	%rs12272, %rs12346;
	mov.u16 	%rs12273, %rs12347;
	mov.u16 	%rs12274, %rs12348;
	mov.u16 	%rs12275, %rs12349;
	mov.u16 	%rs12276, %rs12350;
	mov.u16 	%rs12277, %rs12351;
	mov.u16 	%rs12278, %rs12352;
	mov.u16 	%rs12279, %rs12353;
	mov.u16 	%rs12280, %rs12354;
	mov.u16 	%rs12281, %rs12355;
	mov.u16 	%rs12282, %rs12356;
	mov.u16 	%rs12283, %rs12357;
	mov.u16 	%rs12284, %rs12358;
	mov.u16 	%rs12285, %rs12359;
	mov.u16 	%rs12286, %rs12360;
	mov.u16 	%rs12287, %rs12361;
	mov.u16 	%rs12288, %rs12362;
	mov.u16 	%rs12289, %rs12363;
	mov.u16 	%rs12290, %rs12364;
	mov.u16 	%rs12291, %rs12365;
	mov.u16 	%rs12292, %rs12366;
	mov.u16 	%rs12293, %rs12367;
	mov.u16 	%rs12294, %rs12368;
	mov.u16 	%rs12295, %rs12369;
	mov.u16 	%rs12296, %rs12370;
	mov.u16 	%rs12297, %rs12321;
	@%p4896 bra 	$L__BB0_3069;
	mov.b16 	%rs8938, 1;
	st.local.u8 	[%rd16], %rs8938;
$L__BB0_3214:
	add.s32 	%r1107, %r12991, %r12990;
	mov.b16 	%rs8941, 1;
	st.local.u8 	[%rd18], %rs8941;
	mul.wide.s32 	%rd2236, %r1107, 2;
	add.s64 	%rd2237, %rd16, %rd2236;
	ld.local.u16 	%rs2852, [%rd2237+2];
	st.local.u16 	[%rd18+2], %rs2852;
	ld.local.u16 	%rs2853, [%rd2237+4];
	st.local.u16 	[%rd18+4], %rs2853;
	setp.gt.s32 	%p4897, %r1107, 47;
	mov.b16 	%rs12371, 0;
	@%p4897 bra 	$L__BB0_3216;
	add.s32 	%r6804, %r1107, 2;
	mul.wide.u32 	%rd2238, %r6804, 2;
	add.s64 	%rd2239, %rd16, %rd2238;
	ld.local.u16 	%rs12371, [%rd2239+2];
$L__BB0_3216:
	add.s64 	%rd459, %rd18, 6;
	st.local.u16 	[%rd18+6], %rs12371;
	setp.gt.s32 	%p4898, %r1107, 46;
	mov.b16 	%rs12372, 0;
	@%p4898 bra 	$L__BB0_3218;
	add.s32 	%r6805, %r1107, 3;
	mul.wide.u32 	%rd2240, %r6805, 2;
	add.s64 	%rd2241, %rd16, %rd2240;
	ld.local.u16 	%rs12372, [%rd2241+2];
$L__BB0_3218:
	st.local.u16 	[%rd18+8], %rs12372;
	setp.gt.s32 	%p4899, %r1107, 45;
	mov.b16 	%rs12373, 0;
	@%p4899 bra 	$L__BB0_3220;
	add.s32 	%r6806, %r1107, 4;
	mul.wide.u32 	%rd2242, %r6806, 2;
	add.s64 	%rd2243, %rd16, %rd2242;
	ld.local.u16 	%rs12373, [%rd2243+2];
$L__BB0_3220:
	add.s64 	%rd460, %rd18, 10;
	st.local.u16 	[%rd18+10], %rs12373;
	setp.gt.s32 	%p4900, %r1107, 44;
	mov.b16 	%rs12374, 0;
	@%p4900 bra 	$L__BB0_3222;
	add.s32 	%r6807, %r1107, 5;
	mul.wide.u32 	%rd2244, %r6807, 2;
	add.s64 	%rd2245, %rd16, %rd2244;
	ld.local.u16 	%rs12374, [%rd2245+2];
$L__BB0_3222:
	st.local.u16 	[%rd18+12], %rs12374;
	setp.gt.s32 	%p4901, %r1107, 43;
	mov.b16 	%rs12375, 0;
	@%p4901 bra 	$L__BB0_3224;
	add.s32 	%r6808, %r1107, 6;
	mul.wide.u32 	%rd2246, %r6808, 2;
	add.s64 	%rd2247, %rd16, %rd2246;
	ld.local.u16 	%rs12375, [%rd2247+2];
$L__BB0_3224:
	add.s64 	%rd461, %rd18, 14;
	st.local.u16 	[%rd18+14], %rs12375;
	setp.gt.s32 	%p4902, %r1107, 42;
	mov.b16 	%rs12376, 0;
	@%p4902 bra 	$L__BB0_3226;
	add.s32 	%r6809, %r1107, 7;
	mul.wide.u32 	%rd2248, %r6809, 2;
	add.s64 	%rd2249, %rd16, %rd2248;
	ld.local.u16 	%rs12376, [%rd2249+2];
$L__BB0_3226:
	st.local.u16 	[%rd18+16], %rs12376;
	setp.gt.s32 	%p4903, %r1107, 41;
	mov.b16 	%rs12377, 0;
	@%p4903 bra 	$L__BB0_3228;
	add.s32 	%r6810, %r1107, 8;
	mul.wide.u32 	%rd2250, %r6810, 2;
	add.s64 	%rd2251, %rd16, %rd2250;
	ld.local.u16 	%rs12377, [%rd2251+2];
$L__BB0_3228:
	add.s64 	%rd462, %rd18, 18;
	st.local.u16 	[%rd18+18], %rs12377;
	setp.gt.s32 	%p4904, %r1107, 40;
	mov.b16 	%rs12378, 0;
	@%p4904 bra 	$L__BB0_3230;
	add.s32 	%r6811, %r1107, 9;
	mul.wide.u32 	%rd2252, %r6811, 2;
	add.s64 	%rd2253, %rd16, %rd2252;
	ld.local.u16 	%rs12378, [%rd2253+2];
$L__BB0_3230:
	st.local.u16 	[%rd18+20], %rs12378;
	setp.gt.s32 	%p4905, %r1107, 39;
	mov.b16 	%rs12379, 0;
	@%p4905 bra 	$L__BB0_3232;
	add.s32 	%r6812, %r1107, 10;
	mul.wide.u32 	%rd2254, %r6812, 2;
	add.s64 	%rd2255, %rd16, %rd2254;
	ld.local.u16 	%rs12379, [%rd2255+2];
$L__BB0_3232:
	add.s64 	%rd463, %rd18, 22;
	st.local.u16 	[%rd18+22], %rs12379;
	setp.gt.s32 	%p4906, %r1107, 38;
	mov.b16 	%rs12380, 0;
	@%p4906 bra 	$L__BB0_3234;
	add.s32 	%r6813, %r1107, 11;
	mul.wide.u32 	%rd2256, %r6813, 2;
	add.s64 	%rd2257, %rd16, %rd2256;
	ld.local.u16 	%rs12380, [%rd2257+2];
$L__BB0_3234:
	st.local.u16 	[%rd18+24], %rs12380;
	setp.gt.s32 	%p4907, %r1107, 37;
	mov.b16 	%rs12381, 0;
	@%p4907 bra 	$L__BB0_3236;
	add.s32 	%r6814, %r1107, 12;
	mul.wide.u32 	%rd2258, %r6814, 2;
	add.s64 	%rd2259, %rd16, %rd2258;
	ld.local.u16 	%rs12381, [%rd2259+2];
$L__BB0_3236:
	add.s64 	%rd464, %rd18, 26;
	st.local.u16 	[%rd18+26], %rs12381;
	setp.gt.s32 	%p4908, %r1107, 36;
	mov.b16 	%rs12382, 0;
	@%p4908 bra 	$L__BB0_3238;
	add.s32 	%r6815, %r1107, 13;
	mul.wide.u32 	%rd2260, %r6815, 2;
	add.s64 	%rd2261, %rd16, %rd2260;
	ld.local.u16 	%rs12382, [%rd2261+2];
$L__BB0_3238:
	st.local.u16 	[%rd18+28], %rs12382;
	setp.gt.s32 	%p4909, %r1107, 35;
	mov.b16 	%rs12383, 0;
	@%p4909 bra 	$L__BB0_3240;
	add.s32 	%r6816, %r1107, 14;
	mul.wide.u32 	%rd2262, %r6816, 2;
	add.s64 	%rd2263, %rd16, %rd2262;
	ld.local.u16 	%rs12383, [%rd2263+2];
$L__BB0_3240:
	add.s64 	%rd465, %rd18, 30;
	st.local.u16 	[%rd18+30], %rs12383;
	setp.gt.s32 	%p4910, %r1107, 34;
	mov.b16 	%rs12384, 0;
	@%p4910 bra 	$L__BB0_3242;
	add.s32 	%r6817, %r1107, 15;
	mul.wide.u32 	%rd2264, %r6817, 2;
	add.s64 	%rd2265, %rd16, %rd2264;
	ld.local.u16 	%rs12384, [%rd2265+2];
$L__BB0_3242:
	st.local.u16 	[%rd18+32], %rs12384;
	setp.gt.s32 	%p4911, %r1107, 33;
	mov.b16 	%rs12385, 0;
	@%p4911 bra 	$L__BB0_3244;
	add.s32 	%r6818, %r1107, 16;
	mul.wide.u32 	%rd2266, %r6818, 2;
	add.s64 	%rd2267, %rd16, %rd2266;
	ld.local.u16 	%rs12385, [%rd2267+2];
$L__BB0_3244:
	add.s64 	%rd466, %rd18, 34;
	st.local.u16 	[%rd18+34], %rs12385;
	setp.gt.s32 	%p4912, %r1107, 32;
	mov.b16 	%rs12386, 0;
	@%p4912 bra 	$L__BB0_3246;
	add.s32 	%r6819, %r1107, 17;
	mul.wide.u32 	%rd2268, %r6819, 2;
	add.s64 	%rd2269, %rd16, %rd2268;
	ld.local.u16 	%rs12386, [%rd2269+2];
$L__BB0_3246:
	st.local.u16 	[%rd18+36], %rs12386;
	setp.gt.s32 	%p4913, %r1107, 31;
	mov.b16 	%rs12387, 0;
	@%p4913 bra 	$L__BB0_3248;
	add.s32 	%r6820, %r1107, 18;
	mul.wide.u32 	%rd2270, %r6820, 2;
	add.s64 	%rd2271, %rd16, %rd2270;
	ld.local.u16 	%rs12387, [%rd2271+2];
$L__BB0_3248:
	add.s64 	%rd467, %rd18, 38;
	st.local.u16 	[%rd18+38], %rs12387;
	setp.gt.s32 	%p4914, %r1107, 30;
	mov.b16 	%rs12388, 0;
	@%p4914 bra 	$L__BB0_3250;
	add.s32 	%r6821, %r1107, 19;
	mul.wide.u32 	%rd2272, %r6821, 2;
	add.s64 	%rd2273, %rd16, %rd2272;
	ld.local.u16 	%rs12388, [%rd2273+2];
$L__BB0_3250:
	st.local.u16 	[%rd18+40], %rs12388;
	setp.gt.s32 	%p4915, %r1107, 29;
	mov.b16 	%rs12389, 0;
	@%p4915 bra 	$L__BB0_3252;
	add.s32 	%r6822, %r1107, 20;
	mul.wide.u32 	%rd2274, %r6822, 2;
	add.s64 	%rd2275, %rd16, %rd2274;
	ld.local.u16 	%rs12389, [%rd2275+2];
$L__BB0_3252:
	add.s64 	%rd468, %rd18, 42;
	st.local.u16 	[%rd18+42], %rs12389;
	setp.gt.s32 	%p4916, %r1107, 28;
	mov.b16 	%rs12390, 0;
	@%p4916 bra 	$L__BB0_3254;
	add.s32 	%r6823, %r1107, 21;
	mul.wide.u32 	%rd2276, %r6823, 2;
	add.s64 	%rd2277, %rd16, %rd2276;
	ld.local.u16 	%rs12390, [%rd2277+2];
$L__BB0_3254:
	st.local.u16 	[%rd18+44], %rs12390;
	setp.gt.s32 	%p4917, %r1107, 27;
	mov.b16 	%rs12391, 0;
	@%p4917 bra 	$L__BB0_3256;
	add.s32 	%r6824, %r1107, 22;
	mul.wide.u32 	%rd2278, %r6824, 2;
	add.s64 	%rd2279, %rd16, %rd2278;
	ld.local.u16 	%rs12391, [%rd2279+2];
$L__BB0_3256:
	st.local.u16 	[%rd18+46], %rs12391;
	setp.gt.s32 	%p4918, %r1107, 26;
	mov.b16 	%rs12392, 0;
	@%p4918 bra 	$L__BB0_3258;
	add.s32 	%r6825, %r1107, 23;
	mul.wide.u32 	%rd2280, %r6825, 2;
	add.s64 	%rd2281, %rd16, %rd2280;
	ld.local.u16 	%rs12392, [%rd2281+2];
$L__BB0_3258:
	st.local.u16 	[%rd18+48], %rs12392;
	setp.gt.s32 	%p4919, %r1107, 25;
	mov.b16 	%rs12393, 0;
	@%p4919 bra 	$L__BB0_3260;
	add.s32 	%r6826, %r1107, 24;
	mul.wide.u32 	%rd2282, %r6826, 2;
	add.s64 	%rd2283, %rd16, %rd2282;
	ld.local.u16 	%rs12393, [%rd2283+2];
$L__BB0_3260:
	st.local.u16 	[%rd18+50], %rs12393;
	ld.local.u32 	%r6828, [%rd12+52];
	shl.b32 	%r1108, %r6828, 1;
	st.local.u32 	[%rd18+52], %r1108;
	setp.ne.s16 	%p4920, %rs2852, 0;
	mov.b32 	%r13009, 0;
	@%p4920 bra 	$L__BB0_3285;
	setp.ne.s16 	%p4921, %rs2853, 0;
	mov.b32 	%r13009, 1;
	@%p4921 bra 	$L__BB0_3285;
	setp.ne.s16 	%p4922, %rs12371, 0;
	mov.b32 	%r13009, 2;
	@%p4922 bra 	$L__BB0_3285;
	setp.ne.s16 	%p4923, %rs12372, 0;
	mov.b32 	%r13009, 3;
	@%p4923 bra 	$L__BB0_3285;
	setp.ne.s16 	%p4924, %rs12373, 0;
	mov.b32 	%r13009, 4;
	@%p4924 bra 	$L__BB0_3285;
	setp.ne.s16 	%p4925, %rs12374, 0;
	mov.b32 	%r13009, 5;
	@%p4925 bra 	$L__BB0_3285;
	setp.ne.s16 	%p4926, %rs12375, 0;
	mov.b32 	%r13009, 6;
	@%p4926 bra 	$L__BB0_3285;
	setp.ne.s16 	%p4927, %rs12376, 0;
	mov.b32 	%r13009, 7;
	@%p4927 bra 	$L__BB0_3285;
	setp.ne.s16 	%p4928, %rs12377, 0;
	mov.b32 	%r13009, 8;
	@%p4928 bra 	$L__BB0_3285;
	setp.ne.s16 	%p4929, %rs12378, 0;
	mov.b32 	%r13009, 9;
	@%p4929 bra 	$L__BB0_3285;
	setp.ne.s16 	%p4930, %rs12379, 0;
	mov.b32 	%r13009, 10;
	@%p4930 bra 	$L__BB0_3285;
	setp.ne.s16 	%p4931, %rs12380, 0;
	mov.b32 	%r13009, 11;
	@%p4931 bra 	$L__BB0_3285;
	setp.ne.s16 	%p4932, %rs12381, 0;
	mov.b32 	%r13009, 12;
	@%p4932 bra 	$L__BB0_3285;
	setp.ne.s16 	%p4933, %rs12382, 0;
	mov.b32 	%r13009, 13;
	@%p4933 bra 	$L__BB0_3285;
	setp.ne.s16 	%p4934, %rs12383, 0;
	mov.b32 	%r13009, 14;
	@%p4934 bra 	$L__BB0_3285;
	setp.ne.s16 	%p4935, %rs12384, 0;
	mov.b32 	%r13009, 15;
	@%p4935 bra 	$L__BB0_3285;
	setp.ne.s16 	%p4936, %rs12385, 0;
	mov.b32 	%r13009, 16;
	@%p4936 bra 	$L__BB0_3285;
	setp.ne.s16 	%p4937, %rs12386, 0;
	mov.b32 	%r13009, 17;
	@%p4937 bra 	$L__BB0_3285;
	setp.ne.s16 	%p4938, %rs12387, 0;
	mov.b32 	%r13009, 18;
	@%p4938 bra 	$L__BB0_3285;
	setp.ne.s16 	%p4939, %rs12388, 0;
	mov.b32 	%r13009, 19;
	@%p4939 bra 	$L__BB0_3285;
	setp.ne.s16 	%p4940, %rs12389, 0;
	mov.b32 	%r13009, 20;
	@%p4940 bra 	$L__BB0_3285;
	setp.ne.s16 	%p4941, %rs12390, 0;
	mov.b32 	%r13009, 21;
	@%p4941 bra 	$L__BB0_3285;
	setp.ne.s16 	%p4942, %rs12391, 0;
	mov.b32 	%r13009, 22;
	@%p4942 bra 	$L__BB0_3285;
	setp.ne.s16 	%p4943, %rs12392, 0;
	mov.b32 	%r13009, 23;
	@%p4943 bra 	$L__BB0_3285;
	mov.b32 	%r6854, 0;
	st.local.u32 	[%rd18+52], %r6854;
	mov.b16 	%rs8988, 1;
	st.local.u8 	[%rd18], %rs8988;
	bra.uni 	$L__BB0_3329;
$L__BB0_3285:
	min.s32 	%r1110, %r13009, %r1108;
	setp.lt.s32 	%p4944, %r1110, 1;
	@%p4944 bra 	$L__BB0_3329;
	mul.wide.u32 	%rd2284, %r1110, 2;
	add.s64 	%rd469, %rd18, %rd2284;
	ld.local.u16 	%rs8965, [%rd469+2];
	st.local.u16 	[%rd18+2], %rs8965;
	ld.local.u16 	%rs8966, [%rd469+4];
	st.local.u16 	[%rd18+4], %rs8966;
	setp.gt.u32 	%p4945, %r1110, 22;
	mov.b16 	%rs12394, 0;
	@%p4945 bra 	$L__BB0_3288;
	ld.local.u16 	%rs12394, [%rd469+6];
$L__BB0_3288:
	st.local.u16 	[%rd459], %rs12394;
	setp.gt.u32 	%p4946, %r1110, 21;
	mov.b16 	%rs12395, 0;
	@%p4946 bra 	$L__BB0_3290;
	ld.local.u16 	%rs12395, [%rd469+8];
$L__BB0_3290:
	st.local.u16 	[%rd18+8], %rs12395;
	setp.gt.u32 	%p4947, %r1110, 20;
	mov.b16 	%rs12396, 0;
	@%p4947 bra 	$L__BB0_3292;
	ld.local.u16 	%rs12396, [%rd469+10];
$L__BB0_3292:
	st.local.u16 	[%rd460], %rs12396;
	setp.gt.u32 	%p4948, %r1110, 19;
	mov.b16 	%rs12397, 0;
	@%p4948 bra 	$L__BB0_3294;
	ld.local.u16 	%rs12397, [%rd469+12];
$L__BB0_3294:
	st.local.u16 	[%rd18+12], %rs12397;
	setp.gt.u32 	%p4949, %r1110, 18;
	mov.b16 	%rs12398, 0;
	@%p4949 bra 	$L__BB0_3296;
	ld.local.u16 	%rs12398, [%rd469+14];
$L__BB0_3296:
	st.local.u16 	[%rd461], %rs12398;
	setp.gt.u32 	%p4950, %r1110, 17;
	mov.b16 	%rs12399, 0;
	@%p4950 bra 	$L__BB0_3298;
	ld.local.u16 	%rs12399, [%rd469+16];
$L__BB0_3298:
	st.local.u16 	[%rd18+16], %rs12399;
	setp.gt.u32 	%p4951, %r1110, 16;
	mov.b16 	%rs12400, 0;
	@%p4951 bra 	$L__BB0_3300;
	ld.local.u16 	%rs12400, [%rd469+18];
$L__BB0_3300:
	st.local.u16 	[%rd462], %rs12400;
	setp.gt.u32 	%p4952, %r1110, 15;
	mov.b16 	%rs12401, 0;
	@%p4952 bra 	$L__BB0_3302;
	ld.local.u16 	%rs12401, [%rd469+20];
$L__BB0_3302:
	st.local.u16 	[%rd18+20], %rs12401;
	setp.gt.u32 	%p4953, %r1110, 14;
	mov.b16 	%rs12402, 0;
	@%p4953 bra 	$L__BB0_3304;
	ld.local.u16 	%rs12402, [%rd469+22];
$L__BB0_3304:
	st.local.u16 	[%rd463], %rs12402;
	setp.gt.u32 	%p4954, %r1110, 13;
	mov.b16 	%rs12403, 0;
	@%p4954 bra 	$L__BB0_3306;
	ld.local.u16 	%rs12403, [%rd469+24];
$L__BB0_3306:
	st.local.u16 	[%rd18+24], %rs12403;
	setp.gt.u32 	%p4955, %r1110, 12;
	mov.b16 	%rs12404, 0;
	@%p4955 bra 	$L__BB0_3308;
	ld.local.u16 	%rs12404, [%rd469+26];
$L__BB0_3308:
	st.local.u16 	[%rd464], %rs12404;
	setp.gt.u32 	%p4956, %r1110, 11;
	mov.b16 	%rs12405, 0;
	@%p4956 bra 	$L__BB0_3310;
	ld.local.u16 	%rs12405, [%rd469+28];
$L__BB0_3310:
	st.local.u16 	[%rd18+28], %rs12405;
	setp.gt.u32 	%p4957, %r1110, 10;
	mov.b16 	%rs12406, 0;
	@%p4957 bra 	$L__BB0_3312;
	ld.local.u16 	%rs12406, [%rd469+30];
$L__BB0_3312:
	st.local.u16 	[%rd465], %rs12406;
	setp.gt.u32 	%p4958, %r1110, 9;
	mov.b16 	%rs12407, 0;
	@%p4958 bra 	$L__BB0_3314;
	ld.local.u16 	%rs12407, [%rd469+32];
$L__BB0_3314:
	st.local.u16 	[%rd18+32], %rs12407;
	setp.gt.u32 	%p4959, %r1110, 8;
	mov.b16 	%rs12408, 0;
	@%p4959 bra 	$L__BB0_3316;
	ld.local.u16 	%rs12408, [%rd469+34];
$L__BB0_3316:
	st.local.u16 	[%rd466], %rs12408;
	setp.gt.u32 	%p4960, %r1110, 7;
	mov.b16 	%rs12409, 0;
	@%p4960 bra 	$L__BB0_3318;
	ld.local.u16 	%rs12409, [%rd469+36];
$L__BB0_3318:
	st.local.u16 	[%rd18+36], %rs12409;
	setp.gt.u32 	%p4961, %r1110, 6;
	mov.b16 	%rs12410, 0;
	@%p4961 bra 	$L__BB0_3320;
	ld.local.u16 	%rs12410, [%rd469+38];
$L__BB0_3320:
	st.local.u16 	[%rd467], %rs12410;
	setp.gt.u32 	%p4962, %r1110, 5;
	mov.b16 	%rs12411, 0;
	@%p4962 bra 	$L__BB0_3322;
	ld.local.u16 	%rs12411, [%rd469+40];
$L__BB0_3322:
	st.local.u16 	[%rd18+40], %rs12411;
	setp.gt.u32 	%p4963, %r1110, 4;
	mov.b16 	%rs12412, 0;
	@%p4963 bra 	$L__BB0_3324;
	ld.local.u16 	%rs12412, [%rd469+42];
$L__BB0_3324:
	st.local.u16 	[%rd468], %rs12412;
	setp.gt.u32 	%p4964, %r1110, 3;
	mov.b16 	%rs12413, 0;
	@%p4964 bra 	$L__BB0_3326;
	ld.local.u16 	%rs12413, [%rd469+44];
$L__BB0_3326:
	st.local.u16 	[%rd18+44], %rs12413;
	setp.gt.u32 	%p4965, %r1110, 2;
	mov.b16 	%rs12414, 0;
	@%p4965 bra 	$L__BB0_3328;
	ld.local.u16 	%rs12414, [%rd469+46];
$L__BB0_3328:
	st.local.u16 	[%rd18+46], %rs12414;
	setp.eq.s32 	%p4966, %r1110, 1;
	selp.b16 	%rs8987, %rs12393, 0, %p4966;
	st.local.u16 	[%rd18+48], %rs8987;
	sub.s32 	%r6852, %r1108, %r1110;
	max.s32 	%r6853, %r6852, 0;
	st.local.u32 	[%rd18+52], %r6853;
$L__BB0_3329:
	ld.local.u8 	%rs8989, [%rd12];
	setp.ne.s16 	%p4967, %rs8989, 0;
	@%p4967 bra 	$L__BB0_3331;
	mov.b16 	%rs8990, 1;
	st.local.u8 	[%rd18], %rs8990;
$L__BB0_3331:
	mov.b16 	%rs8991, 1;
	st.local.u8 	[%rd19], %rs8991;
	mov.b16 	%rs8992, 0;
	st.local.u16 	[%rd19+2], %rs8992;
	mov.b32 	%r13010, 0;
	st.local.u32 	[%rd19+4], %r13010;
	st.local.u32 	[%rd19+8], %r13010;
	st.local.u32 	[%rd19+12], %r13010;
	st.local.u32 	[%rd19+16], %r13010;
	st.local.u32 	[%rd19+20], %r13010;
	st.local.u32 	[%rd19+24], %r13010;
	st.local.u32 	[%rd19+28], %r13010;
	st.local.u32 	[%rd19+32], %r13010;
	st.local.u32 	[%rd19+36], %r13010;
	st.local.u32 	[%rd19+40], %r13010;
	st.local.u32 	[%rd19+44], %r13010;
	st.local.u32 	[%rd19+48], %r13010;
	ld.local.u8 	%rs8993, [%rd13];
	st.local.u8 	[%rd14], %rs8993;
	st.local.u8 	[%rd15], %rs8993;
	ld.local.u16 	%rs2942, [%rd13+50];
	setp.ne.s16 	%p4968, %rs2942, 0;
	@%p4968 bra 	$L__BB0_3356;
	ld.local.u16 	%rs8994, [%rd13+48];
	setp.ne.s16 	%p4969, %rs8994, 0;
	mov.b32 	%r13010, 1;
	@%p4969 bra 	$L__BB0_3356;
	ld.local.u16 	%rs8995, [%rd13+46];
	setp.ne.s16 	%p4970, %rs8995, 0;
	mov.b32 	%r13010, 2;
	@%p4970 bra 	$L__BB0_3356;
	ld.local.u16 	%rs8996, [%rd13+44];
	setp.ne.s16 	%p4971, %rs8996, 0;
	mov.b32 	%r13010, 3;
	@%p4971 bra 	$L__BB0_3356;
	ld.local.u16 	%rs8997, [%rd13+42];
	setp.ne.s16 	%p4972, %rs8997, 0;
	mov.b32 	%r13010, 4;
	@%p4972 bra 	$L__BB0_3356;
	ld.local.u16 	%rs8998, [%rd13+40];
	setp.ne.s16 	%p4973, %rs8998, 0;
	mov.b32 	%r13010, 5;
	@%p4973 bra 	$L__BB0_3356;
	ld.local.u16 	%rs8999, [%rd13+38];
	setp.ne.s16 	%p4974, %rs8999, 0;
	mov.b32 	%r13010, 6;
	@%p4974 bra 	$L__BB0_3356;
	ld.local.u16 	%rs9000, [%rd13+36];
	setp.ne.s16 	%p4975, %rs9000, 0;
	mov.b32 	%r13010, 7;
	@%p4975 bra 	$L__BB0_3356;
	ld.local.u16 	%rs9001, [%rd13+34];
	setp.ne.s16 	%p4976, %rs9001, 0;
	mov.b32 	%r13010, 8;
	@%p4976 bra 	$L__BB0_3356;
	ld.local.u16 	%rs9002, [%rd13+32];
	setp.ne.s16 	%p4977, %rs9002, 0;
	mov.b32 	%r13010, 9;
	@%p4977 bra 	$L__BB0_3356;
	ld.local.u16 	%rs9003, [%rd13+30];
	setp.ne.s16 	%p4978, %rs9003, 0;
	mov.b32 	%r13010, 10;
	@%p4978 bra 	$L__BB0_3356;
	ld.local.u16 	%rs9004, [%rd13+28];
	setp.ne.s16 	%p4979, %rs9004, 0;
	mov.b32 	%r13010, 11;
	@%p4979 bra 	$L__BB0_3356;
	ld.local.u16 	%rs9005, [%rd13+26];
	setp.ne.s16 	%p4980, %rs9005, 0;
	mov.b32 	%r13010, 12;
	@%p4980 bra 	$L__BB0_3356;
	ld.local.u16 	%rs9006, [%rd13+24];
	setp.ne.s16 	%p4981, %rs9006, 0;
	mov.b32 	%r13010, 13;
	@%p4981 bra 	$L__BB0_3356;
	ld.local.u16 	%rs9007, [%rd13+22];
	setp.ne.s16 	%p4982, %rs9007, 0;
	mov.b32 	%r13010, 14;
	@%p4982 bra 	$L__BB0_3356;
	ld.local.u16 	%rs9008, [%rd13+20];
	setp.ne.s16 	%p4983, %rs9008, 0;
	mov.b32 	%r13010, 15;
	@%p4983 bra 	$L__BB0_3356;
	ld.local.u16 	%rs9009, [%rd13+18];
	setp.ne.s16 	%p4984, %rs9009, 0;
	mov.b32 	%r13010, 16;
	@%p4984 bra 	$L__BB0_3356;
	ld.local.u16 	%rs9010, [%rd13+16];
	setp.ne.s16 	%p4985, %rs9010, 0;
	mov.b32 	%r13010, 17;
	@%p4985 bra 	$L__BB0_3356;
	ld.local.u16 	%rs9011, [%rd13+14];
	setp.ne.s16 	%p4986, %rs9011, 0;
	mov.b32 	%r13010, 18;
	@%p4986 bra 	$L__BB0_3356;
	ld.local.u16 	%rs9012, [%rd13+12];
	setp.ne.s16 	%p4987, %rs9012, 0;
	mov.b32 	%r13010, 19;
	@%p4987 bra 	$L__BB0_3356;
	ld.local.u16 	%rs9013, [%rd13+10];
	setp.ne.s16 	%p4988, %rs9013, 0;
	mov.b32 	%r13010, 20;
	@%p4988 bra 	$L__BB0_3356;
	ld.local.u16 	%rs9014, [%rd13+8];
	setp.ne.s16 	%p4989, %rs9014, 0;
	mov.b32 	%r13010, 21;
	@%p4989 bra 	$L__BB0_3356;
	ld.local.u16 	%rs9015, [%rd13+6];
	setp.ne.s16 	%p4990, %rs9015, 0;
	mov.b32 	%r13010, 22;
	@%p4990 bra 	$L__BB0_3356;
	ld.local.u16 	%rs9016, [%rd13+4];
	setp.ne.s16 	%p4991, %rs9016, 0;
	mov.b32 	%r13010, 23;
	@%p4991 bra 	$L__BB0_3356;
	ld.local.u16 	%rs9017, [%rd13+2];
	setp.eq.s16 	%p4992, %rs9017, 0;
	selp.b32 	%r13010, -1, 24, %p4992;
$L__BB0_3356:
	mov.b32 	%r13011, 0;
	@%p4968 bra 	$L__BB0_3381;
	ld.local.u16 	%rs9018, [%rd13+48];
	setp.ne.s16 	%p4994, %rs9018, 0;
	mov.b32 	%r13011, 1;
	@%p4994 bra 	$L__BB0_3381;
	ld.local.u16 	%rs9019, [%rd13+46];
	setp.ne.s16 	%p4995, %rs9019, 0;
	mov.b32 	%r13011, 2;
	@%p4995 bra 	$L__BB0_3381;
	ld.local.u16 	%rs9020, [%rd13+44];
	setp.ne.s16 	%p4996, %rs9020, 0;
	mov.b32 	%r13011, 3;
	@%p4996 bra 	$L__BB0_3381;
	ld.local.u16 	%rs9021, [%rd13+42];
	setp.ne.s16 	%p4997, %rs9021, 0;
	mov.b32 	%r13011, 4;
	@%p4997 bra 	$L__BB0_3381;
	ld.local.u16 	%rs9022, [%rd13+40];
	setp.ne.s16 	%p4998, %rs9022, 0;
	mov.b32 	%r13011, 5;
	@%p4998 bra 	$L__BB0_3381;
	ld.local.u16 	%rs9023, [%rd13+38];
	setp.ne.s16 	%p4999, %rs9023, 0;
	mov.b32 	%r13011, 6;
	@%p4999 bra 	$L__BB0_3381;
	ld.local.u16 	%rs9024, [%rd13+36];
	setp.ne.s16 	%p5000, %rs9024, 0;
	mov.b32 	%r13011, 7;
	@%p5000 bra 	$L__BB0_3381;
	ld.local.u16 	%rs9025, [%rd13+34];
	setp.ne.s16 	%p5001, %rs9025, 0;
	mov.b32 	%r13011, 8;
	@%p5001 bra 	$L__BB0_3381;
	ld.local.u16 	%rs9026, [%rd13+32];
	setp.ne.s16 	%p5002, %rs9026, 0;
	mov.b32 	%r13011, 9;
	@%p5002 bra 	$L__BB0_3381;
	ld.local.u16 	%rs9027, [%rd13+30];
	setp.ne.s16 	%p5003, %rs9027, 0;
	mov.b32 	%r13011, 10;
	@%p5003 bra 	$L__BB0_3381;
	ld.local.u16 	%rs9028, [%rd13+28];
	setp.ne.s16 	%p5004, %rs9028, 0;
	mov.b32 	%r13011, 11;
	@%p5004 bra 	$L__BB0_3381;
	ld.local.u16 	%rs9029, [%rd13+26];
	setp.ne.s16 	%p5005, %rs9029, 0;
	mov.b32 	%r13011, 12;
	@%p5005 bra 	$L__BB0_3381;
	ld.local.u16 	%rs9030, [%rd13+24];
	setp.ne.s16 	%p5006, %rs9030, 0;
	mov.b32 	%r13011, 13;
	@%p5006 bra 	$L__BB0_3381;
	ld.local.u16 	%rs9031, [%rd13+22];
	setp.ne.s16 	%p5007, %rs9031, 0;
	mov.b32 	%r13011, 14;
	@%p5007 bra 	$L__BB0_3381;
	ld.local.u16 	%rs9032, [%rd13+20];
	setp.ne.s16 	%p5008, %rs9032, 0;
	mov.b32 	%r13011, 15;
	@%p5008 bra 	$L__BB0_3381;
	ld.local.u16 	%rs9033, [%rd13+18];
	setp.ne.s16 	%p5009, %rs9033, 0;
	mov.b32 	%r13011, 16;
	@%p5009 bra 	$L__BB0_3381;
	ld.local.u16 	%rs9034, [%rd13+16];
	setp.ne.s16 	%p5010, %rs9034, 0;
	mov.b32 	%r13011, 17;
	@%p5010 bra 	$L__BB0_3381;
	ld.local.u16 	%rs9035, [%rd13+14];
	setp.ne.s16 	%p5011, %rs9035, 0;
	mov.b32 	%r13011, 18;
	@%p5011 bra 	$L__BB0_3381;
	ld.local.u16 	%rs9036, [%rd13+12];
	setp.ne.s16 	%p5012, %rs9036, 0;
	mov.b32 	%r13011, 19;
	@%p5012 bra 	$L__BB0_3381;
	ld.local.u16 	%rs9037, [%rd13+10];
	setp.ne.s16 	%p5013, %rs9037, 0;
	mov.b32 	%r13011, 20;
	@%p5013 bra 	$L__BB0_3381;
	ld.local.u16 	%rs9038, [%rd13+8];
	setp.ne.s16 	%p5014, %rs9038, 0;
	mov.b32 	%r13011, 21;
	@%p5014 bra 	$L__BB0_3381;
	ld.local.u16 	%rs9039, [%rd13+6];
	setp.ne.s16 	%p5015, %rs9039, 0;
	mov.b32 	%r13011, 22;
	@%p5015 bra 	$L__BB0_3381;
	ld.local.u16 	%rs9040, [%rd13+4];
	setp.ne.s16 	%p5016, %rs9040, 0;
	mov.b32 	%r13011, 23;
	@%p5016 bra 	$L__BB0_3381;
	ld.local.u16 	%rs9041, [%rd13+2];
	setp.eq.s16 	%p5017, %rs9041, 0;
	selp.b32 	%r13011, -1, 24, %p5017;
$L__BB0_3381:
	setp.eq.s32 	%p5018, %r13010, -1;
	setp.eq.s32 	%p5019, %r13011, -1;
	or.pred  	%p5020, %p5018, %p5019;
	mov.b16 	%rs3363, 0;
	mov.u16 	%rs12628, %rs3363;
	mov.u16 	%rs12629, %rs3363;
	mov.u16 	%rs12630, %rs3363;
	mov.u16 	%rs12631, %rs3363;
	mov.u16 	%rs12632, %rs3363;
	mov.u16 	%rs12633, %rs3363;
	mov.u16 	%rs12634, %rs3363;
	mov.u16 	%rs12635, %rs3363;
	mov.u16 	%rs12636, %rs3363;
	mov.u16 	%rs12637, %rs3363;
	mov.u16 	%rs12638, %rs3363;
	mov.u16 	%rs12639, %rs3363;
	mov.u16 	%rs12640, %rs3363;
	mov.u16 	%rs12641, %rs3363;
	mov.u16 	%rs12642, %rs3363;
	mov.u16 	%rs12643, %rs3363;
	mov.u16 	%rs12644, %rs3363;
	mov.u16 	%rs12645, %rs3363;
	mov.u16 	%rs12646, %rs3363;
	mov.u16 	%rs12647, %rs3363;
	mov.u16 	%rs12648, %rs3363;
	mov.u16 	%rs12649, %rs3363;
	mov.u16 	%rs12650, %rs3363;
	mov.u16 	%rs12651, %rs3363;
	@%p5020 bra 	$L__BB0_3814;
	sub.s32 	%r6903, 24, %r13010;
	mul.wide.u32 	%rd2285, %r6903, 2;
	add.s64 	%rd2286, %rd13, %rd2285;
	ld.local.u16 	%rs2943, [%rd2286+2];
	st.local.u16 	[%rd278], %rs2943;
	sub.s32 	%r6904, 24, %r13011;
	mul.wide.u32 	%rd2287, %r6904, 2;
	add.s64 	%rd2288, %rd13, %rd2287;
	ld.local.u16 	%rs2944, [%rd2288+2];
	st.local.u16 	[%rd277], %rs2944;
	setp.gt.u32 	%p5021, %r13010, 23;
	mov.b16 	%rs12415, 0;
	@%p5021 bra 	$L__BB0_3384;
	sub.s32 	%r6905, 23, %r13010;
	mul.wide.u32 	%rd2289, %r6905, 2;
	add.s64 	%rd2290, %rd13, %rd2289;
	ld.local.u16 	%rs12415, [%rd2290+2];
$L__BB0_3384:
	st.local.u16 	[%rd279], %rs12415;
	setp.gt.u32 	%p5022, %r13011, 23;
	mov.b16 	%rs12416, 0;
	@%p5022 bra 	$L__BB0_3386;
	sub.s32 	%r6906, 23, %r13011;
	mul.wide.u32 	%rd2291, %r6906, 2;
	add.s64 	%rd2292, %rd13, %rd2291;
	ld.local.u16 	%rs12416, [%rd2292+2];
$L__BB0_3386:
	st.local.u16 	[%rd281], %rs12416;
	setp.gt.u32 	%p5023, %r13010, 22;
	mov.b16 	%rs12417, 0;
	@%p5023 bra 	$L__BB0_3388;
	sub.s32 	%r6907, 22, %r13010;
	mul.wide.u32 	%rd2293, %r6907, 2;
	add.s64 	%rd2294, %rd13, %rd2293;
	ld.local.u16 	%rs12417, [%rd2294+2];
$L__BB0_3388:
	st.local.u16 	[%rd280], %rs12417;
	setp.gt.u32 	%p5024, %r13011, 22;
	mov.b16 	%rs12418, 0;
	@%p5024 bra 	$L__BB0_3390;
	sub.s32 	%r6908, 22, %r13011;
	mul.wide.u32 	%rd2295, %r6908, 2;
	add.s64 	%rd2296, %rd13, %rd2295;
	ld.local.u16 	%rs12418, [%rd2296+2];
$L__BB0_3390:
	st.local.u16 	[%rd282], %rs12418;
	setp.gt.u32 	%p5025, %r13010, 21;
	mov.b16 	%rs12419, 0;
	@%p5025 bra 	$L__BB0_3392;
	sub.s32 	%r6909, 21, %r13010;
	mul.wide.u32 	%rd2297, %r6909, 2;
	add.s64 	%rd2298, %rd13, %rd2297;
	ld.local.u16 	%rs12419, [%rd2298+2];
$L__BB0_3392:
	st.local.u16 	[%rd442], %rs12419;
	setp.gt.u32 	%p5026, %r13011, 21;
	mov.b16 	%rs12420, 0;
	@%p5026 bra 	$L__BB0_3394;
	sub.s32 	%r6910, 21, %r13011;
	mul.wide.u32 	%rd2299, %r6910, 2;
	add.s64 	%rd2300, %rd13, %rd2299;
	ld.local.u16 	%rs12420, [%rd2300+2];
$L__BB0_3394:
	st.local.u16 	[%rd444], %rs12420;
	setp.gt.u32 	%p5027, %r13010, 20;
	mov.b16 	%rs12421, 0;
	@%p5027 bra 	$L__BB0_3396;
	sub.s32 	%r6911, 20, %r13010;
	mul.wide.u32 	%rd2301, %r6911, 2;
	add.s64 	%rd2302, %rd13, %rd2301;
	ld.local.u16 	%rs12421, [%rd2302+2];
$L__BB0_3396:
	st.local.u16 	[%rd443], %rs12421;
	setp.gt.u32 	%p5028, %r13011, 20;
	mov.b16 	%rs12422, 0;
	@%p5028 bra 	$L__BB0_3398;
	sub.s32 	%r6912, 20, %r13011;
	mul.wide.u32 	%rd2303, %r6912, 2;
	add.s64 	%rd2304, %rd13, %rd2303;
	ld.local.u16 	%rs12422, [%rd2304+2];
$L__BB0_3398:
	st.local.u16 	[%rd445], %rs12422;
	setp.gt.u32 	%p5029, %r13010, 19;
	mov.b16 	%rs12423, 0;
	@%p5029 bra 	$L__BB0_3400;
	sub.s32 	%r6913, 19, %r13010;
	mul.wide.u32 	%rd2305, %r6913, 2;
	add.s64 	%rd2306, %rd13, %rd2305;
	ld.local.u16 	%rs12423, [%rd2306+2];
$L__BB0_3400:
	st.local.u16 	[%rd446], %rs12423;
	setp.gt.u32 	%p5030, %r13011, 19;
	mov.b16 	%rs12424, 0;
	@%p5030 bra 	$L__BB0_3402;
	sub.s32 	%r6914, 19, %r13011;
	mul.wide.u32 	%rd2307, %r6914, 2;
	add.s64 	%rd2308, %rd13, %rd2307;
	ld.local.u16 	%rs12424, [%rd2308+2];
$L__BB0_3402:
	st.local.u16 	[%rd243], %rs12424;
	setp.gt.u32 	%p5031, %r13010, 18;
	mov.b16 	%rs12425, 0;
	@%p5031 bra 	$L__BB0_3404;
	sub.s32 	%r6915, 18, %r13010;
	mul.wide.u32 	%rd2309, %r6915, 2;
	add.s64 	%rd2310, %rd13, %rd2309;
	ld.local.u16 	%rs12425, [%rd2310+2];
$L__BB0_3404:
	st.local.u16 	[%rd242], %rs12425;
	setp.gt.u32 	%p5032, %r13011, 18;
	mov.b16 	%rs12426, 0;
	@%p5032 bra 	$L__BB0_3406;
	sub.s32 	%r6916, 18, %r13011;
	mul.wide.u32 	%rd2311, %r6916, 2;
	add.s64 	%rd2312, %rd13, %rd2311;
	ld.local.u16 	%rs12426, [%rd2312+2];
$L__BB0_3406:
	st.local.u16 	[%rd113], %rs12426;
	setp.gt.u32 	%p5033, %r13010, 17;
	mov.b16 	%rs12427, 0;
	@%p5033 bra 	$L__BB0_3408;
	sub.s32 	%r6917, 17, %r13010;
	mul.wide.u32 	%rd2313, %r6917, 2;
	add.s64 	%rd2314, %rd13, %rd2313;
	ld.local.u16 	%rs12427, [%rd2314+2];
$L__BB0_3408:
	st.local.u16 	[%rd112], %rs12427;
	setp.gt.u32 	%p5034, %r13011, 17;
	mov.b16 	%rs12428, 0;
	@%p5034 bra 	$L__BB0_3410;
	sub.s32 	%r6918, 17, %r13011;
	mul.wide.u32 	%rd2315, %r6918, 2;
	add.s64 	%rd2316, %rd13, %rd2315;
	ld.local.u16 	%rs12428, [%rd2316+2];
$L__BB0_3410:
	st.local.u16 	[%rd245], %rs12428;
	setp.gt.u32 	%p5035, %r13010, 16;
	mov.b16 	%rs12429, 0;
	@%p5035 bra 	$L__BB0_3412;
	sub.s32 	%r6919, 16, %r13010;
	mul.wide.u32 	%rd2317, %r6919, 2;
	add.s64 	%rd2318, %rd13, %rd2317;
	ld.local.u16 	%rs12429, [%rd2318+2];
$L__BB0_3412:
	st.local.u16 	[%rd244], %rs12429;
	setp.gt.u32 	%p5036, %r13011, 16;
	mov.b16 	%rs12430, 0;
	@%p5036 bra 	$L__BB0_3414;
	sub.s32 	%r6920, 16, %r13011;
	mul.wide.u32 	%rd2319, %r6920, 2;
	add.s64 	%rd2320, %rd13, %rd2319;
	ld.local.u16 	%rs12430, [%rd2320+2];
$L__BB0_3414:
	st.local.u16 	[%rd246], %rs12430;
	setp.gt.u32 	%p5037, %r13010, 15;
	mov.b16 	%rs12431, 0;
	@%p5037 bra 	$L__BB0_3416;
	sub.s32 	%r6921, 15, %r13010;
	mul.wide.u32 	%rd2321, %r6921, 2;
	add.s64 	%rd2322, %rd13, %rd2321;
	ld.local.u16 	%rs12431, [%rd2322+2];
$L__BB0_3416:
	st.local.u16 	[%rd247], %rs12431;
	setp.gt.u32 	%p5038, %r13011, 15;
	mov.b16 	%rs12432, 0;
	@%p5038 bra 	$L__BB0_3418;
	sub.s32 	%r6922, 15, %r13011;
	mul.wide.u32 	%rd2323, %r6922, 2;
	add.s64 	%rd2324, %rd13, %rd2323;
	ld.local.u16 	%rs12432, [%rd2324+2];
$L__BB0_3418:
	st.local.u16 	[%rd249], %rs12432;
	setp.gt.u32 	%p5039, %r13010, 14;
	mov.b16 	%rs12433, 0;
	@%p5039 bra 	$L__BB0_3420;
	sub.s32 	%r6923, 14, %r13010;
	mul.wide.u32 	%rd2325, %r6923, 2;
	add.s64 	%rd2326, %rd13, %rd2325;
	ld.local.u16 	%rs12433, [%rd2326+2];
$L__BB0_3420:
	st.local.u16 	[%rd248], %rs12433;
	setp.gt.u32 	%p5040, %r13011, 14;
	mov.b16 	%rs12434, 0;
	@%p5040 bra 	$L__BB0_3422;
	sub.s32 	%r6924, 14, %r13011;
	mul.wide.u32 	%rd2327, %r6924, 2;
	add.s64 	%rd2328, %rd13, %rd2327;
	ld.local.u16 	%rs12434, [%rd2328+2];
$L__BB0_3422:
	st.local.u16 	[%rd250], %rs12434;
	setp.gt.u32 	%p5041, %r13010, 13;
	mov.b16 	%rs12435, 0;
	@%p5041 bra 	$L__BB0_3424;
	sub.s32 	%r6925, 13, %r13010;
	mul.wide.u32 	%rd2329, %r6925, 2;
	add.s64 	%rd2330, %rd13, %rd2329;
	ld.local.u16 	%rs12435, [%rd2330+2];
$L__BB0_3424:
	st.local.u16 	[%rd251], %rs12435;
	setp.gt.u32 	%p5042, %r13011, 13;
	mov.b16 	%rs12436, 0;
	@%p5042 bra 	$L__BB0_3426;
	sub.s32 	%r6926, 13, %r13011;
	mul.wide.u32 	%rd2331, %r6926, 2;
	add.s64 	%rd2332, %rd13, %rd2331;
	ld.local.u16 	%rs12436, [%rd2332+2];
$L__BB0_3426:
	st.local.u16 	[%rd253], %rs12436;
	setp.gt.u32 	%p5043, %r13010, 12;
	mov.b16 	%rs12437, 0;
	@%p5043 bra 	$L__BB0_3428;
	sub.s32 	%r6927, 12, %r13010;
	mul.wide.u32 	%rd2333, %r6927, 2;
	add.s64 	%rd2334, %rd13, %rd2333;
	ld.local.u16 	%rs12437, [%rd2334+2];
$L__BB0_3428:
	st.local.u16 	[%rd252], %rs12437;
	setp.gt.u32 	%p5044, %r13011, 12;
	mov.b16 	%rs12438, 0;
	@%p5044 bra 	$L__BB0_3430;
	sub.s32 	%r6928, 12, %r13011;
	mul.wide.u32 	%rd2335, %r6928, 2;
	add.s64 	%rd2336, %rd13, %rd2335;
	ld.local.u16 	%rs12438, [%rd2336+2];
$L__BB0_3430:
	st.local.u16 	[%rd254], %rs12438;
	setp.gt.u32 	%p5045, %r13010, 11;
	mov.b16 	%rs12439, 0;
	@%p5045 bra 	$L__BB0_3432;
	sub.s32 	%r6929, 11, %r13010;
	mul.wide.u32 	%rd2337, %r6929, 2;
	add.s64 	%rd2338, %rd13, %rd2337;
	ld.local.u16 	%rs12439, [%rd2338+2];
$L__BB0_3432:
	st.local.u16 	[%rd255], %rs12439;
	setp.gt.u32 	%p5046, %r13011, 11;
	mov.b16 	%rs12440, 0;
	@%p5046 bra 	$L__BB0_3434;
	sub.s32 	%r6930, 11, %r13011;
	mul.wide.u32 	%rd2339, %r6930, 2;
	add.s64 	%rd2340, %rd13, %rd2339;
	ld.local.u16 	%rs12440, [%rd2340+2];
$L__BB0_3434:
	st.local.u16 	[%rd258], %rs12440;
	setp.gt.u32 	%p5047, %r13010, 10;
	mov.b16 	%rs12441, 0;
	@%p5047 bra 	$L__BB0_3436;
	sub.s32 	%r6931, 10, %r13010;
	mul.wide.u32 	%rd2341, %r6931, 2;
	add.s64 	%rd2342, %rd13, %rd2341;
	ld.local.u16 	%rs12441, [%rd2342+2];
$L__BB0_3436:
	st.local.u16 	[%rd257], %rs12441;
	setp.gt.u32 	%p5048, %r13011, 10;
	mov.b16 	%rs12442, 0;
	@%p5048 bra 	$L__BB0_3438;
	sub.s32 	%r6932, 10, %r13011;
	mul.wide.u32 	%rd2343, %r6932, 2;
	add.s64 	%rd2344, %rd13, %rd2343;
	ld.local.u16 	%rs12442, [%rd2344+2];
$L__BB0_3438:
	st.local.u16 	[%rd256], %rs12442;
	setp.gt.u32 	%p5049, %r13010, 9;
	mov.b16 	%rs12443, 0;
	@%p5049 bra 	$L__BB0_3440;
	sub.s32 	%r6933, 9, %r13010;
	mul.wide.u32 	%rd2345, %r6933, 2;
	add.s64 	%rd2346, %rd13, %rd2345;
	ld.local.u16 	%rs12443, [%rd2346+2];
$L__BB0_3440:
	st.local.u16 	[%rd259], %rs12443;
	setp.gt.u32 	%p5050, %r13011, 9;
	mov.b16 	%rs12444, 0;
	@%p5050 bra 	$L__BB0_3442;
	sub.s32 	%r6934, 9, %r13011;
	mul.wide.u32 	%rd2347, %r6934, 2;
	add.s64 	%rd2348, %rd13, %rd2347;
	ld.local.u16 	%rs12444, [%rd2348+2];
$L__BB0_3442:
	st.local.u16 	[%rd261], %rs12444;
	setp.gt.u32 	%p5051, %r13010, 8;
	mov.b16 	%rs12445, 0;
	@%p5051 bra 	$L__BB0_3444;
	sub.s32 	%r6935, 8, %r13010;
	mul.wide.u32 	%rd2349, %r6935, 2;
	add.s64 	%rd2350, %rd13, %rd2349;
	ld.local.u16 	%rs12445, [%rd2350+2];
$L__BB0_3444:
	st.local.u16 	[%rd260], %rs12445;
	setp.gt.u32 	%p5052, %r13011, 8;
	mov.b16 	%rs12446, 0;
	@%p5052 bra 	$L__BB0_3446;
	sub.s32 	%r6936, 8, %r13011;
	mul.wide.u32 	%rd2351, %r6936, 2;
	add.s64 	%rd2352, %rd13, %rd2351;
	ld.local.u16 	%rs12446, [%rd2352+2];
$L__BB0_3446:
	st.local.u16 	[%rd262], %rs12446;
	setp.gt.u32 	%p5053, %r13010, 7;
	mov.b16 	%rs12447, 0;
	@%p5053 bra 	$L__BB0_3448;
	sub.s32 	%r6937, 7, %r13010;
	mul.wide.u32 	%rd2353, %r6937, 2;
	add.s64 	%rd2354, %rd13, %rd2353;
	ld.local.u16 	%rs12447, [%rd2354+2];
$L__BB0_3448:
	st.local.u16 	[%rd263], %rs12447;
	setp.gt.u32 	%p5054, %r13011, 7;
	mov.b16 	%rs12448, 0;
	@%p5054 bra 	$L__BB0_3450;
	sub.s32 	%r6938, 7, %r13011;
	mul.wide.u32 	%rd2355, %r6938, 2;
	add.s64 	%rd2356, %rd13, %rd2355;
	ld.local.u16 	%rs12448, [%rd2356+2];
$L__BB0_3450:
	st.local.u16 	[%rd265], %rs12448;
	setp.gt.u32 	%p5055, %r13010, 6;
	mov.b16 	%rs12449, 0;
	@%p5055 bra 	$L__BB0_3452;
	sub.s32 	%r6939, 6, %r13010;
	mul.wide.u32 	%rd2357, %r6939, 2;
	add.s64 	%rd2358, %rd13, %rd2357;
	ld.local.u16 	%rs12449, [%rd2358+2];
$L__BB0_3452:
	st.local.u16 	[%rd264], %rs12449;
	setp.gt.u32 	%p5056, %r13011, 6;
	mov.b16 	%rs12450, 0;
	@%p5056 bra 	$L__BB0_3454;
	sub.s32 	%r6940, 6, %r13011;
	mul.wide.u32 	%rd2359, %r6940, 2;
	add.s64 	%rd2360, %rd13, %rd2359;
	ld.local.u16 	%rs12450, [%rd2360+2];
$L__BB0_3454:
	st.local.u16 	[%rd266], %rs12450;
	setp.gt.u32 	%p5057, %r13010, 5;
	mov.b16 	%rs12451, 0;
	@%p5057 bra 	$L__BB0_3456;
	sub.s32 	%r6941, 5, %r13010;
	mul.wide.u32 	%rd2361, %r6941, 2;
	add.s64 	%rd2362, %rd13, %rd2361;
	ld.local.u16 	%rs12451, [%rd2362+2];
$L__BB0_3456:
	st.local.u16 	[%rd267], %rs12451;
	setp.gt.u32 	%p5058, %r13011, 5;
	mov.b16 	%rs12452, 0;
	@%p5058 bra 	$L__BB0_3458;
	sub.s32 	%r6942, 5, %r13011;
	mul.wide.u32 	%rd2363, %r6942, 2;
	add.s64 	%rd2364, %rd13, %rd2363;
	ld.local.u16 	%rs12452, [%rd2364+2];
$L__BB0_3458:
	st.local.u16 	[%rd269], %rs12452;
	setp.gt.u32 	%p5059, %r13010, 4;
	mov.b16 	%rs12453, 0;
	@%p5059 bra 	$L__BB0_3460;
	sub.s32 	%r6943, 4, %r13010;
	mul.wide.u32 	%rd2365, %r6943, 2;
	add.s64 	%rd2366, %rd13, %rd2365;
	ld.local.u16 	%rs12453, [%rd2366+2];
$L__BB0_3460:
	st.local.u16 	[%rd268], %rs12453;
	setp.gt.u32 	%p5060, %r13011, 4;
	mov.b16 	%rs12454, 0;
	@%p5060 bra 	$L__BB0_3462;
	sub.s32 	%r6944, 4, %r13011;
	mul.wide.u32 	%rd2367, %r6944, 2;
	add.s64 	%rd2368, %rd13, %rd2367;
	ld.local.u16 	%rs12454, [%rd2368+2];
$L__BB0_3462:
	st.local.u16 	[%rd270], %rs12454;
	setp.gt.u32 	%p5061, %r13010, 3;
	mov.b16 	%rs12455, 0;
	@%p5061 bra 	$L__BB0_3464;
	sub.s32 	%r6945, 3, %r13010;
	mul.wide.u32 	%rd2369, %r6945, 2;
	add.s64 	%rd2370, %rd13, %rd2369;
	ld.local.u16 	%rs12455, [%rd2370+2];
$L__BB0_3464:
	st.local.u16 	[%rd271], %rs12455;
	setp.gt.u32 	%p5062, %r13011, 3;
	mov.b16 	%rs12456, 0;
	@%p5062 bra 	$L__BB0_3466;
	sub.s32 	%r6946, 3, %r13011;
	mul.wide.u32 	%rd2371, %r6946, 2;
	add.s64 	%rd2372, %rd13, %rd2371;
	ld.local.u16 	%rs12456, [%rd2372+2];
$L__BB0_3466:
	st.local.u16 	[%rd273], %rs12456;
	setp.gt.u32 	%p5063, %r13010, 2;
	mov.b16 	%rs12457, 0;
	@%p5063 bra 	$L__BB0_3468;
	sub.s32 	%r6947, 2, %r13010;
	mul.wide.u32 	%rd2373, %r6947, 2;
	add.s64 	%rd2374, %rd13, %rd2373;
	ld.local.u16 	%rs12457, [%rd2374+2];
$L__BB0_3468:
	st.local.u16 	[%rd275], %rs12457;
	setp.gt.u32 	%p5064, %r13011, 2;
	mov.b16 	%rs12458, 0;
	@%p5064 bra 	$L__BB0_3470;
	sub.s32 	%r6948, 2, %r13011;
	mul.wide.u32 	%rd2375, %r6948, 2;
	add.s64 	%rd2376, %rd13, %rd2375;
	ld.local.u16 	%rs12458, [%rd2376+2];
$L__BB0_3470:
	st.local.u16 	[%rd276], %rs12458;
	setp.gt.u32 	%p5065, %r13010, 1;
	mov.b16 	%rs12459, 0;
	@%p5065 bra 	$L__BB0_3472;
	sub.s32 	%r6949, 1, %r13010;
	mul.wide.u32 	%rd2377, %r6949, 2;
	add.s64 	%rd2378, %rd13, %rd2377;
	ld.local.u16 	%rs12459, [%rd2378+2];
$L__BB0_3472:
	st.local.u16 	[%rd272], %rs12459;
	setp.gt.u32 	%p5066, %r13011, 1;
	mov.b16 	%rs12460, 0;
	@%p5066 bra 	$L__BB0_3474;
	sub.s32 	%r6950, 1, %r13011;
	mul.wide.u32 	%rd2379, %r6950, 2;
	add.s64 	%rd2380, %rd13, %rd2379;
	ld.local.u16 	%rs12460, [%rd2380+2];
$L__BB0_3474:
	st.local.u16 	[%rd274], %rs12460;
	setp.eq.s32 	%p5067, %r13010, 0;
	ld.local.u16 	%rs9089, [%rd13+2];
	selp.b16 	%rs3037, %rs9089, 0, %p5067;
	add.s64 	%rd4292, %rd14, 2;
	st.local.u16 	[%rd14+2], %rs3037;
	setp.eq.s32 	%p5068, %r13011, 0;
	selp.b16 	%rs3038, %rs9089, 0, %p5068;
	add.s64 	%rd4291, %rd15, 2;
	st.local.u16 	[%rd15+2], %rs3038;
	setp.ne.s16 	%p5069, %rs3038, %rs3037;
	@%p5069 bra 	$L__BB0_3499;
	setp.ne.s16 	%p5070, %rs12460, %rs12459;
	mov.u64 	%rd4291, %rd274;
	mov.u64 	%rd4292, %rd272;
	@%p5070 bra 	$L__BB0_3499;
	setp.ne.s16 	%p5071, %rs12458, %rs12457;
	mov.u64 	%rd4291, %rd276;
	mov.u64 	%rd4292, %rd275;
	@%p5071 bra 	$L__BB0_3499;
	setp.ne.s16 	%p5072, %rs12456, %rs12455;
	mov.u64 	%rd4291, %rd273;
	mov.u64 	%rd4292, %rd271;
	@%p5072 bra 	$L__BB0_3499;
	setp.ne.s16 	%p5073, %rs12454, %rs12453;
	mov.u64 	%rd4291, %rd270;
	mov.u64 	%rd4292, %rd268;
	@%p5073 bra 	$L__BB0_3499;
	setp.ne.s16 	%p5074, %rs12452, %rs12451;
	mov.u64 	%rd4291, %rd269;
	mov.u64 	%rd4292, %rd267;
	@%p5074 bra 	$L__BB0_3499;
	setp.ne.s16 	%p5075, %rs12450, %rs12449;
	mov.u64 	%rd4291, %rd266;
	mov.u64 	%rd4292, %rd264;
	@%p5075 bra 	$L__BB0_3499;
	setp.ne.s16 	%p5076, %rs12448, %rs12447;
	mov.u64 	%rd4291, %rd265;
	mov.u64 	%rd4292, %rd263;
	@%p5076 bra 	$L__BB0_3499;
	setp.ne.s16 	%p5077, %rs12446, %rs12445;
	mov.u64 	%rd4291, %rd262;
	mov.u64 	%rd4292, %rd260;
	@%p5077 bra 	$L__BB0_3499;
	setp.ne.s16 	%p5078, %rs12444, %rs12443;
	mov.u64 	%rd4291, %rd261;
	mov.u64 	%rd4292, %rd259;
	@%p5078 bra 	$L__BB0_3499;
	setp.ne.s16 	%p5079, %rs12442, %rs12441;
	mov.u64 	%rd4291, %rd256;
	mov.u64 	%rd4292, %rd257;
	@%p5079 bra 	$L__BB0_3499;
	setp.ne.s16 	%p5080, %rs12440, %rs12439;
	mov.u64 	%rd4291, %rd258;
	mov.u64 	%rd4292, %rd255;
	@%p5080 bra 	$L__BB0_3499;
	setp.ne.s16 	%p5081, %rs12438, %rs12437;
	mov.u64 	%rd4291, %rd254;
	mov.u64 	%rd4292, %rd252;
	@%p5081 bra 	$L__BB0_3499;
	setp.ne.s16 	%p5082, %rs12436, %rs12435;
	mov.u64 	%rd4291, %rd253;
	mov.u64 	%rd4292, %rd251;
	@%p5082 bra 	$L__BB0_3499;
	setp.ne.s16 	%p5083, %rs12434, %rs12433;
	mov.u64 	%rd4291, %rd250;
	mov.u64 	%rd4292, %rd248;
	@%p5083 bra 	$L__BB0_3499;
	setp.ne.s16 	%p5084, %rs12432, %rs12431;
	mov.u64 	%rd4291, %rd249;
	mov.u64 	%rd4292, %rd247;
	@%p5084 bra 	$L__BB0_3499;
	setp.ne.s16 	%p5085, %rs12430, %rs12429;
	mov.u64 	%rd4291, %rd246;
	mov.u64 	%rd4292, %rd244;
	@%p5085 bra 	$L__BB0_3499;
	setp.ne.s16 	%p5086, %rs12428, %rs12427;
	mov.u64 	%rd4291, %rd245;
	mov.u64 	%rd4292, %rd112;
	@%p5086 bra 	$L__BB0_3499;
	setp.ne.s16 	%p5087, %rs12426, %rs12425;
	mov.u64 	%rd4291, %rd113;
	mov.u64 	%rd4292, %rd242;
	@%p5087 bra 	$L__BB0_3499;
	setp.ne.s16 	%p5088, %rs12424, %rs12423;
	mov.u64 	%rd4291, %rd243;
	mov.u64 	%rd4292, %rd446;
	@%p5088 bra 	$L__BB0_3499;
	setp.ne.s16 	%p5089, %rs12422, %rs12421;
	mov.u64 	%rd4291, %rd445;
	mov.u64 	%rd4292, %rd443;
	@%p5089 bra 	$L__BB0_3499;
	setp.ne.s16 	%p5090, %rs12420, %rs12419;
	mov.u64 	%rd4291, %rd444;
	mov.u64 	%rd4292, %rd442;
	@%p5090 bra 	$L__BB0_3499;
	setp.ne.s16 	%p5091, %rs12418, %rs12417;
	mov.u64 	%rd4291, %rd282;
	mov.u64 	%rd4292, %rd280;
	@%p5091 bra 	$L__BB0_3499;
	setp.ne.s16 	%p5092, %rs12416, %rs12415;
	mov.u64 	%rd4291, %rd281;
	mov.u64 	%rd4292, %rd279;
	@%p5092 bra 	$L__BB0_3499;
	setp.eq.s16 	%p5094, %rs2944, %rs2943;
	mov.pred 	%p10291, -1;
	mov.u64 	%rd4291, %rd277;
	mov.u64 	%rd4292, %rd278;
	@%p5094 bra 	$L__BB0_3500;
$L__BB0_3499:
	ld.local.u16 	%rs9090, [%rd4291];
	ld.local.u16 	%rs9091, [%rd4292];
	setp.le.u16 	%p10291, %rs9090, %rs9091;
$L__BB0_3500:
	mov.b16 	%rs9092, 0;
	st.local.u16 	[%rd16+2], %rs9092;
	st.local.u16 	[%rd16+4], %rs9092;
	st.local.u16 	[%rd16+6], %rs9092;
	st.local.u16 	[%rd16+8], %rs9092;
	st.local.u16 	[%rd16+10], %rs9092;
	st.local.u16 	[%rd16+12], %rs9092;
	st.local.u16 	[%rd16+14], %rs9092;
	st.local.u16 	[%rd16+16], %rs9092;
	st.local.u16 	[%rd16+18], %rs9092;
	st.local.u16 	[%rd16+20], %rs9092;
	st.local.u16 	[%rd16+22], %rs9092;
	st.local.u16 	[%rd16+24], %rs9092;
	st.local.u16 	[%rd16+26], %rs9092;
	st.local.u16 	[%rd16+28], %rs9092;
	st.local.u16 	[%rd16+30], %rs9092;
	st.local.u16 	[%rd16+32], %rs9092;
	st.local.u16 	[%rd16+34], %rs9092;
	st.local.u16 	[%rd16+36], %rs9092;
	st.local.u16 	[%rd16+38], %rs9092;
	st.local.u16 	[%rd16+40], %rs9092;
	st.local.u16 	[%rd16+42], %rs9092;
	st.local.u16 	[%rd16+44], %rs9092;
	st.local.u16 	[%rd16+46], %rs9092;
	st.local.u16 	[%rd16+48], %rs9092;
	st.local.u16 	[%rd16+50], %rs9092;
	st.local.u16 	[%rd16+52], %rs9092;
	st.local.u16 	[%rd16+54], %rs9092;
	st.local.u16 	[%rd16+56], %rs9092;
	st.local.u16 	[%rd16+58], %rs9092;
	st.local.u16 	[%rd16+60], %rs9092;
	st.local.u16 	[%rd16+62], %rs9092;
	st.local.u16 	[%rd16+64], %rs9092;
	st.local.u16 	[%rd16+66], %rs9092;
	st.local.u16 	[%rd16+68], %rs9092;
	st.local.u16 	[%rd16+70], %rs9092;
	st.local.u16 	[%rd16+72], %rs9092;
	st.local.u16 	[%rd16+74], %rs9092;
	st.local.u16 	[%rd16+76], %rs9092;
	st.local.u16 	[%rd16+78], %rs9092;
	st.local.u16 	[%rd16+80], %rs9092;
	st.local.u16 	[%rd16+82], %rs9092;
	st.local.u16 	[%rd16+84], %rs9092;
	st.local.u16 	[%rd16+86], %rs9092;
	st.local.u16 	[%rd16+88], %rs9092;
	st.local.u16 	[%rd16+90], %rs9092;
	st.local.u16 	[%rd16+92], %rs9092;
	st.local.u16 	[%rd16+94], %rs9092;
	st.local.u16 	[%rd16+96], %rs9092;
	st.local.u16 	[%rd16+98], %rs9092;
	st.local.u16 	[%rd16+100], %rs9092;
	setp.ne.s16 	%p5096, %rs3038, 0;
	mov.b32 	%r13012, -1;
	mov.pred 	%p10292, 0;
	@%p5096 bra 	$L__BB0_3525;
	setp.ne.s16 	%p5098, %rs12460, 0;
	mov.b32 	%r13012, 0;
	@%p5098 bra 	$L__BB0_3525;
	setp.ne.s16 	%p5100, %rs12458, 0;
	mov.b32 	%r13012, 1;
	@%p5100 bra 	$L__BB0_3525;
	setp.ne.s16 	%p5102, %rs12456, 0;
	mov.b32 	%r13012, 2;
	@%p5102 bra 	$L__BB0_3525;
	setp.ne.s16 	%p5104, %rs12454, 0;
	mov.b32 	%r13012, 3;
	@%p5104 bra 	$L__BB0_3525;
	setp.ne.s16 	%p5106, %rs12452, 0;
	mov.b32 	%r13012, 4;
	@%p5106 bra 	$L__BB0_3525;
	setp.ne.s16 	%p5108, %rs12450, 0;
	mov.b32 	%r13012, 5;
	@%p5108 bra 	$L__BB0_3525;
	setp.ne.s16 	%p5110, %rs12448, 0;
	mov.b32 	%r13012, 6;
	@%p5110 bra 	$L__BB0_3525;
	setp.ne.s16 	%p5112, %rs12446, 0;
	mov.b32 	%r13012, 7;
	@%p5112 bra 	$L__BB0_3525;
	setp.ne.s16 	%p5114, %rs12444, 0;
	mov.b32 	%r13012, 8;
	@%p5114 bra 	$L__BB0_3525;
	setp.ne.s16 	%p5116, %rs12442, 0;
	mov.b32 	%r13012, 9;
	@%p5116 bra 	$L__BB0_3525;
	setp.ne.s16 	%p5118, %rs12440, 0;
	mov.b32 	%r13012, 10;
	@%p5118 bra 	$L__BB0_3525;
	setp.ne.s16 	%p5120, %rs12438, 0;
	mov.b32 	%r13012, 11;
	@%p5120 bra 	$L__BB0_3525;
	setp.ne.s16 	%p5122, %rs12436, 0;
	mov.b32 	%r13012, 12;
	@%p5122 bra 	$L__BB0_3525;
	setp.ne.s16 	%p5124, %rs12434, 0;
	mov.b32 	%r13012, 13;
	@%p5124 bra 	$L__BB0_3525;
	setp.ne.s16 	%p5126, %rs12432, 0;
	mov.b32 	%r13012, 14;
	@%p5126 bra 	$L__BB0_3525;
	setp.ne.s16 	%p5128, %rs12430, 0;
	mov.b32 	%r13012, 15;
	@%p5128 bra 	$L__BB0_3525;
	setp.ne.s16 	%p5130, %rs12428, 0;
	mov.b32 	%r13012, 16;
	@%p5130 bra 	$L__BB0_3525;
	setp.ne.s16 	%p5132, %rs12426, 0;
	mov.b32 	%r13012, 17;
	@%p5132 bra 	$L__BB0_3525;
	setp.ne.s16 	%p5134, %rs12424, 0;
	mov.b32 	%r13012, 18;
	@%p5134 bra 	$L__BB0_3525;
	setp.ne.s16 	%p5136, %rs12422, 0;
	mov.b32 	%r13012, 19;
	@%p5136 bra 	$L__BB0_3525;
	setp.ne.s16 	%p5138, %rs12420, 0;
	mov.b32 	%r13012, 20;
	@%p5138 bra 	$L__BB0_3525;
	setp.ne.s16 	%p5140, %rs12418, 0;
	mov.b32 	%r13012, 21;
	@%p5140 bra 	$L__BB0_3525;
	setp.ne.s16 	%p5142, %rs12416, 0;
	mov.b32 	%r13012, 22;
	@%p5142 bra 	$L__BB0_3525;
	setp.eq.s16 	%p10292, %rs2944, 0;
	selp.b32 	%r13012, -2, 23, %p10292;
$L__BB0_3525:
	setp.ne.s16 	%p5144, %rs3037, 0;
	mov.b32 	%r13013, -1;
	mov.pred 	%p10293, 0;
	@%p5144 bra 	$L__BB0_3550;
	setp.ne.s16 	%p5146, %rs12459, 0;
	mov.b32 	%r13013, 0;
	@%p5146 bra 	$L__BB0_3550;
	setp.ne.s16 	%p5148, %rs12457, 0;
	mov.b32 	%r13013, 1;
	@%p5148 bra 	$L__BB0_3550;
	setp.ne.s16 	%p5150, %rs12455, 0;
	mov.b32 	%r13013, 2;
	@%p5150 bra 	$L__BB0_3550;
	setp.ne.s16 	%p5152, %rs12453, 0;
	mov.b32 	%r13013, 3;
	@%p5152 bra 	$L__BB0_3550;
	setp.ne.s16 	%p5154, %rs12451, 0;
	mov.b32 	%r13013, 4;
	@%p5154 bra 	$L__BB0_3550;
	setp.ne.s16 	%p5156, %rs12449, 0;
	mov.b32 	%r13013, 5;
	@%p5156 bra 	$L__BB0_3550;
	setp.ne.s16 	%p5158, %rs12447, 0;
	mov.b32 	%r13013, 6;
	@%p5158 bra 	$L__BB0_3550;
	setp.ne.s16 	%p5160, %rs12445, 0;
	mov.b32 	%r13013, 7;
	@%p5160 bra 	$L__BB0_3550;
	setp.ne.s16 	%p5162, %rs12443, 0;
	mov.b32 	%r13013, 8;
	@%p5162 bra 	$L__BB0_3550;
	setp.ne.s16 	%p5164, %rs12441, 0;
	mov.b32 	%r13013, 9;
	@%p5164 bra 	$L__BB0_3550;
	setp.ne.s16 	%p5166, %rs12439, 0;
	mov.b32 	%r13013, 10;
	@%p5166 bra 	$L__BB0_3550;
	setp.ne.s16 	%p5168, %rs12437, 0;
	mov.b32 	%r13013, 11;
	@%p5168 bra 	$L__BB0_3550;
	setp.ne.s16 	%p5170, %rs12435, 0;
	mov.b32 	%r13013, 12;
	@%p5170 bra 	$L__BB0_3550;
	setp.ne.s16 	%p5172, %rs12433, 0;
	mov.b32 	%r13013, 13;
	@%p5172 bra 	$L__BB0_3550;
	setp.ne.s16 	%p5174, %rs12431, 0;
	mov.b32 	%r13013, 14;
	@%p5174 bra 	$L__BB0_3550;
	setp.ne.s16 	%p5176, %rs12429, 0;
	mov.b32 	%r13013, 15;
	@%p5176 bra 	$L__BB0_3550;
	setp.ne.s16 	%p5178, %rs12427, 0;
	mov.b32 	%r13013, 16;
	@%p5178 bra 	$L__BB0_3550;
	setp.ne.s16 	%p5180, %rs12425, 0;
	mov.b32 	%r13013, 17;
	@%p5180 bra 	$L__BB0_3550;
	setp.ne.s16 	%p5182, %rs12423, 0;
	mov.b32 	%r13013, 18;
	@%p5182 bra 	$L__BB0_3550;
	setp.ne.s16 	%p5184, %rs12421, 0;
	mov.b32 	%r13013, 19;
	@%p5184 bra 	$L__BB0_3550;
	setp.ne.s16 	%p5186, %rs12419, 0;
	mov.b32 	%r13013, 20;
	@%p5186 bra 	$L__BB0_3550;
	setp.ne.s16 	%p5188, %rs12417, 0;
	mov.b32 	%r13013, 21;
	@%p5188 bra 	$L__BB0_3550;
	setp.ne.s16 	%p5190, %rs12415, 0;
	mov.b32 	%r13013, 22;
	@%p5190 bra 	$L__BB0_3550;
	setp.eq.s16 	%p10293, %rs2943, 0;
	selp.b32 	%r13013, -2, 23, %p10293;
$L__BB0_3550:
	or.pred  	%p5191, %p10292, %p10293;
	not.pred 	%p5192, %p5191;
	@%p5192 bra 	$L__BB0_3552;
	mov.b16 	%rs9203, 1;
	st.local.u8 	[%rd16], %rs9203;
	bra.uni 	$L__BB0_3697;
$L__BB0_3552:
	selp.b32 	%r1119, %r13013, %r13012, %p10291;
	selp.b32 	%r1120, %r13012, %r13013, %p10291;
	sub.s32 	%r7000, 24, %r1119;
	and.b32  	%r1121, %r7000, 3;
	add.s32 	%r1122, %r1119, -21;
	and.b32  	%r1123, %r7000, -4;
	mov.b32 	%r13014, 24;
	mov.b16 	%rs12461, 0;
	mov.u16 	%rs12462, %rs12461;
	mov.u16 	%rs12463, %rs12461;
	mov.u16 	%rs12464, %rs12461;
	mov.u16 	%rs12465, %rs12461;
	mov.u16 	%rs12466, %rs12461;
	mov.u16 	%rs12467, %rs12461;
	mov.u16 	%rs12468, %rs12461;
	mov.u16 	%rs12469, %rs12461;
	mov.u16 	%rs12470, %rs12461;
	mov.u16 	%rs12471, %rs12461;
	mov.u16 	%rs12472, %rs12461;
	mov.u16 	%rs12473, %rs12461;
	mov.u16 	%rs12474, %rs12461;
	mov.u16 	%rs12475, %rs12461;
	mov.u16 	%rs12476, %rs12461;
	mov.u16 	%rs12477, %rs12461;
	mov.u16 	%rs12478, %rs12461;
	mov.u16 	%rs12479, %rs12461;
	mov.u16 	%rs12480, %rs12461;
	mov.u16 	%rs12481, %rs12461;
	mov.u16 	%rs12482, %rs12461;
	mov.u16 	%rs12483, %rs12461;
	mov.u16 	%rs12484, %rs12461;
	mov.u16 	%rs12485, %rs12461;
	mov.u16 	%rs12486, %rs12461;
	mov.u16 	%rs12487, %rs12461;
	mov.u16 	%rs12488, %rs12461;
	mov.u16 	%rs12489, %rs12461;
	mov.u16 	%rs12490, %rs12461;
	mov.u16 	%rs12491, %rs12461;
	mov.u16 	%rs12492, %rs12461;
	mov.u16 	%rs12493, %rs12461;
	mov.u16 	%rs12494, %rs12461;
	mov.u16 	%rs12495, %rs12461;
	mov.u16 	%rs12496, %rs12461;
	mov.u16 	%rs12497, %rs12461;
	mov.u16 	%rs12498, %rs12461;
	mov.u16 	%rs12499, %rs12461;
	mov.u16 	%rs12500, %rs12461;
	mov.u16 	%rs12501, %rs12461;
	mov.u16 	%rs12502, %rs12461;
	mov.u16 	%rs12503, %rs12461;
	mov.u16 	%rs12504, %rs12461;
	mov.u16 	%rs12505, %rs12461;
	mov.u16 	%rs12506, %rs12461;
	mov.u16 	%rs12507, %rs12461;
	mov.u16 	%rs12508, %rs12461;
	mov.u16 	%rs12509, %rs12461;
	mov.u16 	%rs12510, %rs12461;
	mov.u16 	%rs12512, %rs12461;
$L__BB0_3553:
	setp.lt.u32 	%p5193, %r1122, 3;
	mov.b16 	%rs9095, 0;
	st.local.u16 	[%rd17+2], %rs9095;
	st.local.u16 	[%rd17+4], %rs9095;
	st.local.u16 	[%rd17+6], %rs9095;
	st.local.u16 	[%rd17+8], %rs9095;
	st.local.u16 	[%rd17+10], %rs9095;
	st.local.u16 	[%rd17+12], %rs9095;
	st.local.u16 	[%rd17+14], %rs9095;
	st.local.u16 	[%rd17+16], %rs9095;
	st.local.u16 	[%rd17+18], %rs9095;
	st.local.u16 	[%rd17+20], %rs9095;
	st.local.u16 	[%rd17+22], %rs9095;
	st.local.u16 	[%rd17+24], %rs9095;
	st.local.u16 	[%rd17+26], %rs9095;
	st.local.u16 	[%rd17+28], %rs9095;
	st.local.u16 	[%rd17+30], %rs9095;
	st.local.u16 	[%rd17+32], %rs9095;
	st.local.u16 	[%rd17+34], %rs9095;
	st.local.u16 	[%rd17+36], %rs9095;
	st.local.u16 	[%rd17+38], %rs9095;
	st.local.u16 	[%rd17+40], %rs9095;
	st.local.u16 	[%rd17+42], %rs9095;
	st.local.u16 	[%rd17+44], %rs9095;
	st.local.u16 	[%rd17+46], %rs9095;
	st.local.u16 	[%rd17+48], %rs9095;
	st.local.u16 	[%rd17+50], %rs9095;
	st.local.u16 	[%rd17+52], %rs9095;
	st.local.u16 	[%rd17+54], %rs9095;
	st.local.u16 	[%rd17+56], %rs9095;
	st.local.u16 	[%rd17+58], %rs9095;
	st.local.u16 	[%rd17+60], %rs9095;
	st.local.u16 	[%rd17+62], %rs9095;
	st.local.u16 	[%rd17+64], %rs9095;
	st.local.u16 	[%rd17+66], %rs9095;
	st.local.u16 	[%rd17+68], %rs9095;
	st.local.u16 	[%rd17+70], %rs9095;
	st.local.u16 	[%rd17+72], %rs9095;
	st.local.u16 	[%rd17+74], %rs9095;
	st.local.u16 	[%rd17+76], %rs9095;
	st.local.u16 	[%rd17+78], %rs9095;
	st.local.u16 	[%rd17+80], %rs9095;
	st.local.u16 	[%rd17+82], %rs9095;
	st.local.u16 	[%rd17+84], %rs9095;
	st.local.u16 	[%rd17+86], %rs9095;
	st.local.u16 	[%rd17+88], %rs9095;
	st.local.u16 	[%rd17+90], %rs9095;
	st.local.u16 	[%rd17+92], %rs9095;
	st.local.u16 	[%rd17+94], %rs9095;
	st.local.u16 	[%rd17+96], %rs9095;
	st.local.u16 	[%rd17+98], %rs9095;
	st.local.u16 	[%rd17+100], %rs9095;
	mov.b16 	%rs9096, 1;
	st.local.u8 	[%rd17], %rs9096;
	mul.wide.s32 	%rd2381, %r13014, 2;
	add.s64 	%rd474, %rd14, %rd2381;
	add.s64 	%rd475, %rd15, %rd2381;
	add.s32 	%r1125, %r13014, 1;
	mov.b32 	%r13024, 24;
	@%p5193 bra 	$L__BB0_3576;
	mov.b32 	%r13016, 0;
	mov.b32 	%r13024, 24;
$L__BB0_3555:
	mul.wide.s32 	%rd2382, %r13024, 2;
	add.s64 	%rd476, %rd14, %rd2382;
	add.s64 	%rd477, %rd15, %rd2382;
	@%p10291 bra 	$L__BB0_3557;
	ld.local.u16 	%rs12514, [%rd477+2];
	ld.local.u16 	%rs12513, [%rd474+2];
	bra.uni 	$L__BB0_3558;
$L__BB0_3557:
	ld.local.u16 	%rs12514, [%rd475+2];
	ld.local.u16 	%rs12513, [%rd476+2];
$L__BB0_3558:
	mul.wide.u16 	%r7005, %rs12514, %rs12513;
	cvt.u32.u16 	%r7006, %rs12512;
	add.s32 	%r13018, %r7005, %r7006;
	setp.lt.u32 	%p5194, %r13018, 10000;
	mov.b32 	%r13017, 0;
	@%p5194 bra 	$L__BB0_3560;
	mul.hi.u32 	%r7007, %r13018, -776530087;
	shr.u32 	%r7008, %r7007, 13;
	and.b32  	%r13017, %r7008, 65535;
	mad.lo.s32 	%r13018, %r13017, -10000, %r13018;
$L__BB0_3560:
	add.s32 	%r7009, %r1125, %r13024;
	mul.wide.s32 	%rd2383, %r7009, 2;
	add.s64 	%rd478, %rd17, %rd2383;
	st.local.u16 	[%rd478+2], %r13018;
	@%p10291 bra 	$L__BB0_3562;
	ld.local.u16 	%rs12516, [%rd477];
	ld.local.u16 	%rs12515, [%rd474+2];
	bra.uni 	$L__BB0_3563;
$L__BB0_3562:
	ld.local.u16 	%rs12516, [%rd475+2];
	ld.local.u16 	%rs12515, [%rd476];
$L__BB0_3563:
	mul.wide.u16 	%r7011, %rs12516, %rs12515;
	add.s32 	%r13020, %r7011, %r13017;
	setp.lt.u32 	%p5195, %r13020, 10000;
	mov.b32 	%r13019, 0;
	@%p5195 bra 	$L__BB0_3565;
	mul.hi.u32 	%r7012, %r13020, -776530087;
	shr.u32 	%r7013, %r7012, 13;
	and.b32  	%r13019, %r7013, 65535;
	mad.lo.s32 	%r13020, %r13019, -10000, %r13020;
$L__BB0_3565:
	st.local.u16 	[%rd478], %r13020;
	@%p10291 bra 	$L__BB0_3567;
	ld.local.u16 	%rs12518, [%rd477+-2];
	ld.local.u16 	%rs12517, [%rd474+2];
	bra.uni 	$L__BB0_3568;
$L__BB0_3567:
	ld.local.u16 	%rs12518, [%rd475+2];
	ld.local.u16 	%rs12517, [%rd476+-2];
$L__BB0_3568:
	mul.wide.u16 	%r7015, %rs12518, %rs12517;
	add.s32 	%r13022, %r7015, %r13019;
	setp.lt.u32 	%p5196, %r13022, 10000;
	mov.b32 	%r13021, 0;
	@%p5196 bra 	$L__BB0_3570;
	mul.hi.u32 	%r7016, %r13022, -776530087;
	shr.u32 	%r7017, %r7016, 13;
	and.b32  	%r13021, %r7017, 65535;
	mad.lo.s32 	%r13022, %r13021, -10000, %r13022;
$L__BB0_3570:
	st.local.u16 	[%rd478+-2], %r13022;
	@%p10291 bra 	$L__BB0_3572;
	ld.local.u16 	%rs12520, [%rd477+-4];
	ld.local.u16 	%rs12519, [%rd474+2];
	bra.uni 	$L__BB0_3573;
$L__BB0_3572:
	ld.local.u16 	%rs12520, [%rd475+2];
	ld.local.u16 	%rs12519, [%rd476+-4];
$L__BB0_3573:
	mul.wide.u16 	%r7018, %rs12520, %rs12519;
	add.s32 	%r13023, %r7018, %r13021;
	setp.lt.u32 	%p5197, %r13023, 10000;
	mov.b16 	%rs12512, 0;
	@%p5197 bra 	$L__BB0_3575;
	mul.hi.u32 	%r7019, %r13023, -776530087;
	shr.u32 	%r7020, %r7019, 13;
	cvt.u16.u32 	%rs12512, %r7020;
	and.b32  	%r7021, %r7020, 65535;
	mad.lo.s32 	%r13023, %r7021, -10000, %r13023;
$L__BB0_3575:
	st.local.u16 	[%rd478+-4], %r13023;
	add.s32 	%r13024, %r13024, -4;
	add.s32 	%r13016, %r13016, 4;
	setp.ne.s32 	%p5198, %r13016, %r1123;
	@%p5198 bra 	$L__BB0_3555;
$L__BB0_3576:
	setp.eq.s32 	%p5199, %r1121, 0;
	@%p5199 bra 	$L__BB0_3595;
	mul.wide.s32 	%rd2384, %r13024, 2;
	add.s64 	%rd479, %rd14, %rd2384;
	add.s64 	%rd480, %rd15, %rd2384;
	@%p10291 bra 	$L__BB0_3579;
	ld.local.u16 	%rs12525, [%rd480+2];
	ld.local.u16 	%rs12524, [%rd474+2];
	bra.uni 	$L__BB0_3580;
$L__BB0_3579:
	ld.local.u16 	%rs12525, [%rd475+2];
	ld.local.u16 	%rs12524, [%rd479+2];
$L__BB0_3580:
	mul.wide.u16 	%r7022, %rs12525, %rs12524;
	cvt.u32.u16 	%r7023, %rs12512;
	add.s32 	%r13025, %r7022, %r7023;
	setp.lt.u32 	%p5200, %r13025, 10000;
	mov.b16 	%rs12512, 0;
	@%p5200 bra 	$L__BB0_3582;
	mul.hi.u32 	%r7024, %r13025, -776530087;
	shr.u32 	%r7025, %r7024, 13;
	cvt.u16.u32 	%rs12512, %r7025;
	and.b32  	%r7026, %r7025, 65535;
	mad.lo.s32 	%r13025, %r7026, -10000, %r13025;
$L__BB0_3582:
	setp.eq.s32 	%p5201, %r1121, 1;
	add.s32 	%r7027, %r1125, %r13024;
	mul.wide.s32 	%rd2385, %r7027, 2;
	add.s64 	%rd481, %rd17, %rd2385;
	st.local.u16 	[%rd481+2], %r13025;
	@%p5201 bra 	$L__BB0_3595;
	@%p10291 bra 	$L__BB0_3585;
	ld.local.u16 	%rs12528, [%rd480];
	ld.local.u16 	%rs12527, [%rd474+2];
	bra.uni 	$L__BB0_3586;
$L__BB0_3585:
	ld.local.u16 	%rs12528, [%rd475+2];
	ld.local.u16 	%rs12527, [%rd479];
$L__BB0_3586:
	mul.wide.u16 	%r7028, %rs12528, %rs12527;
	cvt.u32.u16 	%r7029, %rs12512;
	add.s32 	%r13026, %r7028, %r7029;
	setp.lt.u32 	%p5202, %r13026, 10000;
	mov.b16 	%rs12512, 0;
	@%p5202 bra 	$L__BB0_3588;
	mul.hi.u32 	%r7030, %r13026, -776530087;
	shr.u32 	%r7031, %r7030, 13;
	cvt.u16.u32 	%rs12512, %r7031;
	and.b32  	%r7032, %r7031, 65535;
	mad.lo.s32 	%r13026, %r7032, -10000, %r13026;
$L__BB0_3588:
	setp.eq.s32 	%p5203, %r1121, 2;
	st.local.u16 	[%rd481], %r13026;
	@%p5203 bra 	$L__BB0_3595;
	@%p10291 bra 	$L__BB0_3591;
	ld.local.u16 	%rs12531, [%rd480+-2];
	ld.local.u16 	%rs12530, [%rd474+2];
	bra.uni 	$L__BB0_3592;
$L__BB0_3591:
	ld.local.u16 	%rs12531, [%rd475+2];
	ld.local.u16 	%rs12530, [%rd479+-2];
$L__BB0_3592:
	mul.wide.u16 	%r7033, %rs12531, %rs12530;
	cvt.u32.u16 	%r7034, %rs12512;
	add.s32 	%r13027, %r7033, %r7034;
	setp.lt.u32 	%p5204, %r13027, 10000;
	mov.b16 	%rs12512, 0;
	@%p5204 bra 	$L__BB0_3594;
	mul.hi.u32 	%r7035, %r13027, -776530087;
	shr.u32 	%r7036, %r7035, 13;
	cvt.u16.u32 	%rs12512, %r7036;
	and.b32  	%r7037, %r7036, 65535;
	mad.lo.s32 	%r13027, %r7037, -10000, %r13027;
$L__BB0_3594:
	st.local.u16 	[%rd481+-2], %r13027;
$L__BB0_3595:
	setp.eq.s16 	%p5205, %rs12512, 0;
	@%p5205 bra 	$L__BB0_3597;
	add.s32 	%r7038, %r1125, %r1119;
	mul.wide.s32 	%rd2386, %r7038, 2;
	add.s64 	%rd2387, %rd17, %rd2386;
	st.local.u16 	[%rd2387+2], %rs12512;
$L__BB0_3597:
	mov.b16 	%rs9101, 0;
	st.local.u16 	[%rd16+2], %rs9101;
	ld.local.u16 	%rs9102, [%rd17+2];
	or.b16  	%rs9103, %rs12509, %rs9102;
	or.b16  	%rs9104, %rs9103, %rs12508;
	st.local.u16 	[%rd16+4], %rs9101;
	mov.pred 	%p10294, 0;
	setp.ne.s16 	%p5207, %rs9104, 0;
	@%p5207 bra 	$L__BB0_3599;
	ld.local.u16 	%rs9105, [%rd17+4];
	setp.eq.s16 	%p10294, %rs9105, 0;
$L__BB0_3599:
	mov.b16 	%rs9106, 0;
	st.local.u16 	[%rd16+6], %rs9106;
	setp.ne.s16 	%p5209, %rs12507, 0;
	not.pred 	%p5210, %p10294;
	mov.pred 	%p10295, 0;
	or.pred  	%p5211, %p5210, %p5209;
	@%p5211 bra 	$L__BB0_3601;
	ld.local.u16 	%rs9107, [%rd17+6];
	setp.eq.s16 	%p10295, %rs9107, 0;
$L__BB0_3601:
	mov.b16 	%rs9108, 0;
	st.local.u16 	[%rd16+8], %rs9108;
	setp.ne.s16 	%p5213, %rs12506, 0;
	not.pred 	%p5214, %p10295;
	mov.pred 	%p10296, 0;
	or.pred  	%p5215, %p5214, %p5213;
	@%p5215 bra 	$L__BB0_3603;
	ld.local.u16 	%rs9109, [%rd17+8];
	setp.eq.s16 	%p10296, %rs9109, 0;
$L__BB0_3603:
	mov.b16 	%rs9110, 0;
	st.local.u16 	[%rd16+10], %rs9110;
	setp.ne.s16 	%p5217, %rs12505, 0;
	not.pred 	%p5218, %p10296;
	mov.pred 	%p10297, 0;
	or.pred  	%p5219, %p5218, %p5217;
	@%p5219 bra 	$L__BB0_3605;
	ld.local.u16 	%rs9111, [%rd17+10];
	setp.eq.s16 	%p10297, %rs9111, 0;
$L__BB0_3605:
	mov.b16 	%rs9112, 0;
	st.local.u16 	[%rd16+12], %rs9112;
	setp.ne.s16 	%p5221, %rs12504, 0;
	not.pred 	%p5222, %p10297;
	mov.pred 	%p10298, 0;
	or.pred  	%p5223, %p5222, %p5221;
	@%p5223 bra 	$L__BB0_3607;
	ld.local.u16 	%rs9113, [%rd17+12];
	setp.eq.s16 	%p10298, %rs9113, 0;
$L__BB0_3607:
	mov.b16 	%rs9114, 0;
	st.local.u16 	[%rd16+14], %rs9114;
	setp.ne.s16 	%p5225, %rs12503, 0;
	not.pred 	%p5226, %p10298;
	mov.pred 	%p10299, 0;
	or.pred  	%p5227, %p5226, %p5225;
	@%p5227 bra 	$L__BB0_3609;
	ld.local.u16 	%rs9115, [%rd17+14];
	setp.eq.s16 	%p10299, %rs9115, 0;
$L__BB0_3609:
	mov.b16 	%rs9116, 0;
	st.local.u16 	[%rd16+16], %rs9116;
	setp.ne.s16 	%p5229, %rs12502, 0;
	not.pred 	%p5230, %p10299;
	mov.pred 	%p10300, 0;
	or.pred  	%p5231, %p5230, %p5229;
	@%p5231 bra 	$L__BB0_3611;
	ld.local.u16 	%rs9117, [%rd17+16];
	setp.eq.s16 	%p10300, %rs9117, 0;
$L__BB0_3611:
	mov.b16 	%rs9118, 0;
	st.local.u16 	[%rd16+18], %rs9118;
	setp.ne.s16 	%p5233, %rs12501, 0;
	not.pred 	%p5234, %p10300;
	mov.pred 	%p10301, 0;
	or.pred  	%p5235, %p5234, %p5233;
	@%p5235 bra 	$L__BB0_3613;
	ld.local.u16 	%rs9119, [%rd17+18];
	setp.eq.s16 	%p10301, %rs9119, 0;
$L__BB0_3613:
	mov.b16 	%rs9120, 0;
	st.local.u16 	[%rd16+20], %rs9120;
	setp.ne.s16 	%p5237, %rs12500, 0;
	not.pred 	%p5238, %p10301;
	mov.pred 	%p10302, 0;
	or.pred  	%p5239, %p5238, %p5237;
	@%p5239 bra 	$L__BB0_3615;
	ld.local.u16 	%rs9121, [%rd17+20];
	setp.eq.s16 	%p10302, %rs9121, 0;
$L__BB0_3615:
	mov.b16 	%rs9122, 0;
	st.local.u16 	[%rd16+22], %rs9122;
	setp.ne.s16 	%p5241, %rs12499, 0;
	not.pred 	%p5242, %p10302;
	mov.pred 	%p10303, 0;
	or.pred  	%p5243, %p5242, %p5241;
	@%p5243 bra 	$L__BB0_3617;
	ld.local.u16 	%rs9123, [%rd17+22];
	setp.eq.s16 	%p10303, %rs9123, 0;
$L__BB0_3617:
	mov.b16 	%rs9124, 0;
	st.local.u16 	[%rd16+24], %rs9124;
	setp.ne.s16 	%p5245, %rs12498, 0;
	not.pred 	%p5246, %p10303;
	mov.pred 	%p10304, 0;
	or.pred  	%p5247, %p5246, %p5245;
	@%p5247 bra 	$L__BB0_3619;
	ld.local.u16 	%rs9125, [%rd17+24];
	setp.eq.s16 	%p10304, %rs9125, 0;
$L__BB0_3619:
	mov.b16 	%rs9126, 0;
	st.local.u16 	[%rd16+26], %rs9126;
	setp.ne.s16 	%p5249, %rs12497, 0;
	not.pred 	%p5250, %p10304;
	mov.pred 	%p10305, 0;
	or.pred  	%p5251, %p5250, %p5249;
	@%p5251 bra 	$L__BB0_3621;
	ld.local.u16 	%rs9127, [%rd17+26];
	setp.eq.s16 	%p10305, %rs9127, 0;
$L__BB0_3621:
	mov.b16 	%rs9128, 0;
	st.local.u16 	[%rd16+28], %rs9128;
	setp.ne.s16 	%p5253, %rs12496, 0;
	not.pred 	%p5254, %p10305;
	mov.pred 	%p10306, 0;
	or.pred  	%p5255, %p5254, %p5253;
	@%p5255 bra 	$L__BB0_3623;
	ld.local.u16 	%rs9129, [%rd17+28];
	setp.eq.s16 	%p10306, %rs9129, 0;
$L__BB0_3623:
	mov.b16 	%rs9130, 0;
	st.local.u16 	[%rd16+30], %rs9130;
	setp.ne.s16 	%p5257, %rs12495, 0;
	not.pred 	%p5258, %p10306;
	mov.pred 	%p10307, 0;
	or.pred  	%p5259, %p5258, %p5257;
	@%p5259 bra 	$L__BB0_3625;
	ld.local.u16 	%rs9131, [%rd17+30];
	setp.eq.s16 	%p10307, %rs9131, 0;
$L__BB0_3625:
	mov.b16 	%rs9132, 0;
	st.local.u16 	[%rd16+32], %rs9132;
	setp.ne.s16 	%p5261, %rs12494, 0;
	not.pred 	%p5262, %p10307;
	mov.pred 	%p10308, 0;
	or.pred  	%p5263, %p5262, %p5261;
	@%p5263 bra 	$L__BB0_3627;
	ld.local.u16 	%rs9133, [%rd17+32];
	setp.eq.s16 	%p10308, %rs9133, 0;
$L__BB0_3627:
	mov.b16 	%rs9134, 0;
	st.local.u16 	[%rd16+34], %rs9134;
	setp.ne.s16 	%p5265, %rs12493, 0;
	not.pred 	%p5266, %p10308;
	mov.pred 	%p10309, 0;
	or.pred  	%p5267, %p5266, %p5265;
	@%p5267 bra 	$L__BB0_3629;
	ld.local.u16 	%rs9135, [%rd17+34];
	setp.eq.s16 	%p10309, %rs9135, 0;
$L__BB0_3629:
	mov.b16 	%rs9136, 0;
	st.local.u16 	[%rd16+36], %rs9136;
	setp.ne.s16 	%p5269, %rs12492, 0;
	not.pred 	%p5270, %p10309;
	mov.pred 	%p10310, 0;
	or.pred  	%p5271, %p5270, %p5269;
	@%p5271 bra 	$L__BB0_3631;
	ld.local.u16 	%rs9137, [%rd17+36];
	setp.eq.s16 	%p10310, %rs9137, 0;
$L__BB0_3631:
	mov.b16 	%rs9138, 0;
	st.local.u16 	[%rd16+38], %rs9138;
	setp.ne.s16 	%p5273, %rs12491, 0;
	not.pred 	%p5274, %p10310;
	mov.pred 	%p10311, 0;
	or.pred  	%p5275, %p5274, %p5273;
	@%p5275 bra 	$L__BB0_3633;
	ld.local.u16 	%rs9139, [%rd17+38];
	setp.eq.s16 	%p10311, %rs9139, 0;
$L__BB0_3633:
	mov.b16 	%rs9140, 0;
	st.local.u16 	[%rd16+40], %rs9140;
	setp.ne.s16 	%p5277, %rs12490, 0;
	not.pred 	%p5278, %p10311;
	mov.pred 	%p10312, 0;
	or.pred  	%p5279, %p5278, %p5277;
	@%p5279 bra 	$L__BB0_3635;
	ld.local.u16 	%rs9141, [%rd17+40];
	setp.eq.s16 	%p10312, %rs9141, 0;
$L__BB0_3635:
	mov.b16 	%rs9142, 0;
	st.local.u16 	[%rd16+42], %rs9142;
	setp.ne.s16 	%p5281, %rs12489, 0;
	not.pred 	%p5282, %p10312;
	mov.pred 	%p10313, 0;
	or.pred  	%p5283, %p5282, %p5281;
	@%p5283 bra 	$L__BB0_3637;
	ld.local.u16 	%rs9143, [%rd17+42];
	setp.eq.s16 	%p10313, %rs9143, 0;
$L__BB0_3637:
	mov.b16 	%rs9144, 0;
	st.local.u16 	[%rd16+44], %rs9144;
	setp.ne.s16 	%p5285, %rs12488, 0;
	not.pred 	%p5286, %p10313;
	mov.pred 	%p10314, 0;
	or.pred  	%p5287, %p5286, %p5285;
	@%p5287 bra 	$L__BB0_3639;
	ld.local.u16 	%rs9145, [%rd17+44];
	setp.eq.s16 	%p10314, %rs9145, 0;
$L__BB0_3639:
	mov.b16 	%rs9146, 0;
	st.local.u16 	[%rd16+46], %rs9146;
	setp.ne.s16 	%p5289, %rs12487, 0;
	not.pred 	%p5290, %p10314;
	mov.pred 	%p10315, 0;
	or.pred  	%p5291, %p5290, %p5289;
	@%p5291 bra 	$L__BB0_3641;
	ld.local.u16 	%rs9147, [%rd17+46];
	setp.eq.s16 	%p10315, %rs9147, 0;
$L__BB0_3641:
	mov.b16 	%rs9148, 0;
	st.local.u16 	[%rd16+48], %rs9148;
	setp.ne.s16 	%p5293, %rs12486, 0;
	not.pred 	%p5294, %p10315;
	mov.pred 	%p10316, 0;
	or.pred  	%p5295, %p5294, %p5293;
	@%p5295 bra 	$L__BB0_3643;
	ld.local.u16 	%rs9149, [%rd17+48];
	setp.eq.s16 	%p10316, %rs9149, 0;
$L__BB0_3643:
	mov.b16 	%rs9150, 0;
	st.local.u16 	[%rd16+50], %rs9150;
	setp.ne.s16 	%p5297, %rs12485, 0;
	not.pred 	%p5298, %p10316;
	mov.pred 	%p10317, 0;
	or.pred  	%p5299, %p5298, %p5297;
	@%p5299 bra 	$L__BB0_3645;
	ld.local.u16 	%rs9151, [%rd17+50];
	setp.eq.s16 	%p10317, %rs9151, 0;
$L__BB0_3645:
	mov.b16 	%rs9152, 0;
	st.local.u16 	[%rd16+52], %rs9152;
	setp.ne.s16 	%p5301, %rs12484, 0;
	not.pred 	%p5302, %p10317;
	mov.pred 	%p10318, 0;
	or.pred  	%p5303, %p5302, %p5301;
	@%p5303 bra 	$L__BB0_3647;
	ld.local.u16 	%rs9153, [%rd17+52];
	setp.eq.s16 	%p10318, %rs9153, 0;
$L__BB0_3647:
	mov.b16 	%rs9154, 0;
	st.local.u16 	[%rd16+54], %rs9154;
	setp.ne.s16 	%p5305, %rs12483, 0;
	not.pred 	%p5306, %p10318;
	mov.pred 	%p10319, 0;
	or.pred  	%p5307, %p5306, %p5305;
	@%p5307 bra 	$L__BB0_3649;
	ld.local.u16 	%rs9155, [%rd17+54];
	setp.eq.s16 	%p10319, %rs9155, 0;
$L__BB0_3649:
	mov.b16 	%rs9156, 0;
	st.local.u16 	[%rd16+56], %rs9156;
	setp.ne.s16 	%p5309, %rs12482, 0;
	not.pred 	%p5310, %p10319;
	mov.pred 	%p10320, 0;
	or.pred  	%p5311, %p5310, %p5309;
	@%p5311 bra 	$L__BB0_3651;
	ld.local.u16 	%rs9157, [%rd17+56];
	setp.eq.s16 	%p10320, %rs9157, 0;
$L__BB0_3651:
	mov.b16 	%rs9158, 0;
	st.local.u16 	[%rd16+58], %rs9158;
	setp.ne.s16 	%p5313, %rs12481, 0;
	not.pred 	%p5314, %p10320;
	mov.pred 	%p10321, 0;
	or.pred  	%p5315, %p5314, %p5313;
	@%p5315 bra 	$L__BB0_3653;
	ld.local.u16 	%rs9159, [%rd17+58];
	setp.eq.s16 	%p10321, %rs9159, 0;
$L__BB0_3653:
	mov.b16 	%rs9160, 0;
	st.local.u16 	[%rd16+60], %rs9160;
	setp.ne.s16 	%p5317, %rs12480, 0;
	not.pred 	%p5318, %p10321;
	mov.pred 	%p10322, 0;
	or.pred  	%p5319, %p5318, %p5317;
	@%p5319 bra 	$L__BB0_3655;
	ld.local.u16 	%rs9161, [%rd17+60];
	setp.eq.s16 	%p10322, %rs9161, 0;
$L__BB0_3655:
	mov.b16 	%rs9162, 0;
	st.local.u16 	[%rd16+62], %rs9162;
	setp.ne.s16 	%p5321, %rs12479, 0;
	not.pred 	%p5322, %p10322;
	mov.pred 	%p10323, 0;
	or.pred  	%p5323, %p5322, %p5321;
	@%p5323 bra 	$L__BB0_3657;
	ld.local.u16 	%rs9163, [%rd17+62];
	setp.eq.s16 	%p10323, %rs9163, 0;
$L__BB0_3657:
	mov.b16 	%rs9164, 0;
	st.local.u16 	[%rd16+64], %rs9164;
	setp.ne.s16 	%p5325, %rs12478, 0;
	not.pred 	%p5326, %p10323;
	mov.pred 	%p10324, 0;
	or.pred  	%p5327, %p5326, %p5325;
	@%p5327 bra 	$L__BB0_3659;
	ld.local.u16 	%rs9165, [%rd17+64];
	setp.eq.s16 	%p10324, %rs9165, 0;
$L__BB0_3659:
	mov.b16 	%rs9166, 0;
	st.local.u16 	[%rd16+66], %rs9166;
	setp.ne.s16 	%p5329, %rs12477, 0;
	not.pred 	%p5330, %p10324;
	mov.pred 	%p10325, 0;
	or.pred  	%p5331, %p5330, %p5329;
	@%p5331 bra 	$L__BB0_3661;
	ld.local.u16 	%rs9167, [%rd17+66];
	setp.eq.s16 	%p10325, %rs9167, 0;
$L__BB0_3661:
	mov.b16 	%rs9168, 0;
	st.local.u16 	[%rd16+68], %rs9168;
	setp.ne.s16 	%p5333, %rs12476, 0;
	not.pred 	%p5334, %p10325;
	mov.pred 	%p10326, 0;
	or.pred  	%p5335, %p5334, %p5333;
	@%p5335 bra 	$L__BB0_3663;
	ld.local.u16 	%rs9169, [%rd17+68];
	setp.eq.s16 	%p10326, %rs9169, 0;
$L__BB0_3663:
	mov.b16 	%rs9170, 0;
	st.local.u16 	[%rd16+70], %rs9170;
	setp.ne.s16 	%p5337, %rs12475, 0;
	not.pred 	%p5338, %p10326;
	mov.pred 	%p10327, 0;
	or.pred  	%p5339, %p5338, %p5337;
	@%p5339 bra 	$L__BB0_3665;
	ld.local.u16 	%rs9171, [%rd17+70];
	setp.eq.s16 	%p10327, %rs9171, 0;
$L__BB0_3665:
	mov.b16 	%rs9172, 0;
	st.local.u16 	[%rd16+72], %rs9172;
	setp.ne.s16 	%p5341, %rs12474, 0;
	not.pred 	%p5342, %p10327;
	mov.pred 	%p10328, 0;
	or.pred  	%p5343, %p5342, %p5341;
	@%p5343 bra 	$L__BB0_3667;
	ld.local.u16 	%rs9173, [%rd17+72];
	setp.eq.s16 	%p10328, %rs9173, 0;
$L__BB0_3667:
	mov.b16 	%rs9174, 0;
	st.local.u16 	[%rd16+74], %rs9174;
	setp.ne.s16 	%p5345, %rs12473, 0;
	not.pred 	%p5346, %p10328;
	mov.pred 	%p10329, 0;
	or.pred  	%p5347, %p5346, %p5345;
	@%p5347 bra 	$L__BB0_3669;
	ld.local.u16 	%rs9175, [%rd17+74];
	setp.eq.s16 	%p10329, %rs9175, 0;
$L__BB0_3669:
	mov.b16 	%rs9176, 0;
	st.local.u16 	[%rd16+76], %rs9176;
	setp.ne.s16 	%p5349, %rs12472, 0;
	not.pred 	%p5350, %p10329;
	mov.pred 	%p10330, 0;
	or.pred  	%p5351, %p5350, %p5349;
	@%p5351 bra 	$L__BB0_3671;
	ld.local.u16 	%rs9177, [%rd17+76];
	setp.eq.s16 	%p10330, %rs9177, 0;
$L__BB0_3671:
	mov.b16 	%rs9178, 0;
	st.local.u16 	[%rd16+78], %rs9178;
	setp.ne.s16 	%p5353, %rs12471, 0;
	not.pred 	%p5354, %p10330;
	mov.pred 	%p10331, 0;
	or.pred  	%p5355, %p5354, %p5353;
	@%p5355 bra 	$L__BB0_3673;
	ld.local.u16 	%rs9179, [%rd17+78];
	setp.eq.s16 	%p10331, %rs9179, 0;
$L__BB0_3673:
	mov.b16 	%rs9180, 0;
	st.local.u16 	[%rd16+80], %rs9180;
	setp.ne.s16 	%p5357, %rs12470, 0;
	not.pred 	%p5358, %p10331;
	mov.pred 	%p10332, 0;
	or.pred  	%p5359, %p5358, %p5357;
	@%p5359 bra 	$L__BB0_3675;
	ld.local.u16 	%rs9181, [%rd17+80];
	setp.eq.s16 	%p10332, %rs9181, 0;
$L__BB0_3675:
	mov.b16 	%rs9182, 0;
	st.local.u16 	[%rd16+82], %rs9182;
	setp.ne.s16 	%p5361, %rs12469, 0;
	not.pred 	%p5362, %p10332;
	mov.pred 	%p10333, 0;
	or.pred  	%p5363, %p5362, %p5361;
	@%p5363 bra 	$L__BB0_3677;
	ld.local.u16 	%rs9183, [%rd17+82];
	setp.eq.s16 	%p10333, %rs9183, 0;
$L__BB0_3677:
	mov.b16 	%rs9184, 0;
	st.local.u16 	[%rd16+84], %rs9184;
	setp.ne.s16 	%p5365, %rs12468, 0;
	not.pred 	%p5366, %p10333;
	mov.pred 	%p10334, 0;
	or.pred  	%p5367, %p5366, %p5365;
	@%p5367 bra 	$L__BB0_3679;
	ld.local.u16 	%rs9185, [%rd17+84];
	setp.eq.s16 	%p10334, %rs9185, 0;
$L__BB0_3679:
	mov.b16 	%rs9186, 0;
	st.local.u16 	[%rd16+86], %rs9186;
	setp.ne.s16 	%p5369, %rs12467, 0;
	not.pred 	%p5370, %p10334;
	mov.pred 	%p10335, 0;
	or.pred  	%p5371, %p5370, %p5369;
	@%p5371 bra 	$L__BB0_3681;
	ld.local.u16 	%rs9187, [%rd17+86];
	setp.eq.s16 	%p10335, %rs9187, 0;
$L__BB0_3681:
	mov.b16 	%rs9188, 0;
	st.local.u16 	[%rd16+88], %rs9188;
	setp.ne.s16 	%p5373, %rs12466, 0;
	not.pred 	%p5374, %p10335;
	mov.pred 	%p10336, 0;
	or.pred  	%p5375, %p5374, %p5373;
	@%p5375 bra 	$L__BB0_3683;
	ld.local.u16 	%rs9189, [%rd17+88];
	setp.eq.s16 	%p10336, %rs9189, 0;
$L__BB0_3683:
	mov.b16 	%rs9190, 0;
	st.local.u16 	[%rd16+90], %rs9190;
	setp.ne.s16 	%p5377, %rs12465, 0;
	not.pred 	%p5378, %p10336;
	mov.pred 	%p10337, 0;
	or.pred  	%p5379, %p5378, %p5377;
	@%p5379 bra 	$L__BB0_3685;
	ld.local.u16 	%rs9191, [%rd17+90];
	setp.eq.s16 	%p10337, %rs9191, 0;
$L__BB0_3685:
	mov.b16 	%rs9192, 0;
	st.local.u16 	[%rd16+92], %rs9192;
	setp.ne.s16 	%p5381, %rs12464, 0;
	not.pred 	%p5382, %p10337;
	mov.pred 	%p10338, 0;
	or.pred  	%p5383, %p5382, %p5381;
	@%p5383 bra 	$L__BB0_3687;
	ld.local.u16 	%rs9193, [%rd17+92];
	setp.eq.s16 	%p10338, %rs9193, 0;
$L__BB0_3687:
	mov.b16 	%rs9194, 0;
	st.local.u16 	[%rd16+94], %rs9194;
	setp.ne.s16 	%p5385, %rs12463, 0;
	not.pred 	%p5386, %p10338;
	mov.pred 	%p10339, 0;
	or.pred  	%p5387, %p5386, %p5385;
	@%p5387 bra 	$L__BB0_3689;
	ld.local.u16 	%rs9195, [%rd17+94];
	setp.eq.s16 	%p10339, %rs9195, 0;
$L__BB0_3689:
	mov.b16 	%rs9196, 0;
	st.local.u16 	[%rd16+96], %rs9196;
	setp.ne.s16 	%p5389, %rs12462, 0;
	not.pred 	%p5390, %p10339;
	mov.pred 	%p10340, 0;
	or.pred  	%p5391, %p5390, %p5389;
	@%p5391 bra 	$L__BB0_3691;
	ld.local.u16 	%rs9197, [%rd17+96];
	setp.eq.s16 	%p10340, %rs9197, 0;
$L__BB0_3691:
	mov.b16 	%rs9198, 0;
	st.local.u16 	[%rd16+98], %rs9198;
	setp.ne.s16 	%p5393, %rs12461, 0;
	not.pred 	%p5394, %p10340;
	mov.pred 	%p10341, -1;
	or.pred  	%p5395, %p5394, %p5393;
	@%p5395 bra 	$L__BB0_3693;
	ld.local.u16 	%rs9199, [%rd17+98];
	setp.ne.s16 	%p10341, %rs9199, 0;
$L__BB0_3693:
	mov.b16 	%rs12534, 0;
	st.local.u16 	[%rd16+100], %rs12534;
	setp.eq.s16 	%p5396, %rs12510, 0;
	not.pred 	%p5397, %p10341;
	and.pred  	%p5398, %p5397, %p5396;
	ld.local.u16 	%rs9201, [%rd17+100];
	setp.eq.s16 	%p5399, %rs9201, 0;
	and.pred  	%p5400, %p5398, %p5399;
	mov.u16 	%rs12535, %rs12534;
	mov.u16 	%rs12536, %rs12534;
	mov.u16 	%rs12537, %rs12534;
	mov.u16 	%rs12538, %rs12534;
	mov.u16 	%rs12539, %rs12534;
	mov.u16 	%rs12540, %rs12534;
	mov.u16 	%rs12541, %rs12534;
	mov.u16 	%rs12542, %rs12534;
	mov.u16 	%rs12543, %rs12534;
	mov.u16 	%rs12544, %rs12534;
	mov.u16 	%rs12545, %rs12534;
	mov.u16 	%rs12546, %rs12534;
	mov.u16 	%rs12547, %rs12534;
	mov.u16 	%rs12548, %rs12534;
	mov.u16 	%rs12549, %rs12534;
	mov.u16 	%rs12550, %rs12534;
	mov.u16 	%rs12551, %rs12534;
	mov.u16 	%rs12552, %rs12534;
	mov.u16 	%rs12553, %rs12534;
	mov.u16 	%rs12554, %rs12534;
	mov.u16 	%rs12555, %rs12534;
	mov.u16 	%rs12556, %rs12534;
	mov.u16 	%rs12557, %rs12534;
	mov.u16 	%rs12558, %rs12534;
	mov.u16 	%rs12559, %rs12534;
	mov.u16 	%rs12560, %rs12534;
	mov.u16 	%rs12561, %rs12534;
	mov.u16 	%rs12562, %rs12534;
	mov.u16 	%rs12563, %rs12534;
	mov.u16 	%rs12564, %rs12534;
	mov.u16 	%rs12565, %rs12534;
	mov.u16 	%rs12566, %rs12534;
	mov.u16 	%rs12567, %rs12534;
	mov.u16 	%rs12568, %rs12534;
	mov.u16 	%rs12569, %rs12534;
	mov.u16 	%rs12570, %rs12534;
	mov.u16 	%rs12571, %rs12534;
	mov.u16 	%rs12572, %rs12534;
	mov.u16 	%rs12573, %rs12534;
	mov.u16 	%rs12574, %rs12534;
	mov.u16 	%rs12575, %rs12534;
	mov.u16 	%rs12576, %rs12534;
	mov.u16 	%rs12577, %rs12534;
	mov.u16 	%rs12578, %rs12534;
	mov.u16 	%rs12579, %rs12534;
	mov.u16 	%rs12580, %rs12534;
	mov.u16 	%rs12581, %rs12534;
	mov.u16 	%rs12582, %rs12534;
	mov.u16 	%rs12583, %rs12534;
	@%p5400 bra 	$L__BB0_3695;
	cvt.u32.u16 	%r7039, %rs12510;
	cvt.u32.u16 	%r7040, %rs9201;
	add.s32 	%r7041, %r7039, %r7040;
	setp.gt.u32 	%p5401, %r7041, 9999;
	add.s32 	%r7042, %r7041, 55536;
	selp.u32 	%r7043, 1, 0, %p5401;
	selp.b32 	%r7044, %r7042, %r7041, %p5401;
	cvt.u16.u32 	%rs12534, %r7044;
	st.local.u16 	[%rd16+100], %rs12534;
	cvt.u32.u16 	%r7045, %rs12461;
	ld.local.u16 	%r7046, [%rd17+98];
	add.s32 	%r7047, %r7043, %r7045;
	add.s32 	%r7048, %r7047, %r7046;
	setp.gt.u32 	%p5402, %r7048, 9999;
	add.s32 	%r7049, %r7048, 55536;
	selp.u32 	%r7050, 1, 0, %p5402;
	selp.b32 	%r7051, %r7049, %r7048, %p5402;
	cvt.u16.u32 	%rs12535, %r7051;
	st.local.u16 	[%rd16+98], %rs12535;
	cvt.u32.u16 	%r7052, %rs12462;
	ld.local.u16 	%r7053, [%rd17+96];
	add.s32 	%r7054, %r7050, %r7052;
	add.s32 	%r7055, %r7054, %r7053;
	setp.gt.u32 	%p5403, %r7055, 9999;
	add.s32 	%r7056, %r7055, 55536;
	selp.u32 	%r7057, 1, 0, %p5403;
	selp.b32 	%r7058, %r7056, %r7055, %p5403;
	cvt.u16.u32 	%rs12536, %r7058;
	st.local.u16 	[%rd16+96], %rs12536;
	cvt.u32.u16 	%r7059, %rs12463;
	ld.local.u16 	%r7060, [%rd17+94];
	add.s32 	%r7061, %r7057, %r7059;
	add.s32 	%r7062, %r7061, %r7060;
	setp.gt.u32 	%p5404, %r7062, 9999;
	add.s32 	%r7063, %r7062, 55536;
	selp.u32 	%r7064, 1, 0, %p5404;
	selp.b32 	%r7065, %r7063, %r7062, %p5404;
	cvt.u16.u32 	%rs12537, %r7065;
	st.local.u16 	[%rd16+94], %rs12537;
	cvt.u32.u16 	%r7066, %rs12464;
	ld.local.u16 	%r7067, [%rd17+92];
	add.s32 	%r7068, %r7064, %r7066;
	add.s32 	%r7069, %r7068, %r7067;
	setp.gt.u32 	%p5405, %r7069, 9999;
	add.s32 	%r7070, %r7069, 55536;
	selp.u32 	%r7071, 1, 0, %p5405;
	selp.b32 	%r7072, %r7070, %r7069, %p5405;
	cvt.u16.u32 	%rs12538, %r7072;
	st.local.u16 	[%rd16+92], %rs12538;
	cvt.u32.u16 	%r7073, %rs12465;
	ld.local.u16 	%r7074, [%rd17+90];
	add.s32 	%r7075, %r7071, %r7073;
	add.s32 	%r7076, %r7075, %r7074;
	setp.gt.u32 	%p5406, %r7076, 9999;
	add.s32 	%r7077, %r7076, 55536;
	selp.u32 	%r7078, 1, 0, %p5406;
	selp.b32 	%r7079, %r7077, %r7076, %p5406;
	cvt.u16.u32 	%rs12539, %r7079;
	st.local.u16 	[%rd16+90], %rs12539;
	cvt.u32.u16 	%r7080, %rs12466;
	ld.local.u16 	%r7081, [%rd17+88];
	add.s32 	%r7082, %r7078, %r7080;
	add.s32 	%r7083, %r7082, %r7081;
	setp.gt.u32 	%p5407, %r7083, 9999;
	add.s32 	%r7084, %r7083, 55536;
	selp.u32 	%r7085, 1, 0, %p5407;
	selp.b32 	%r7086, %r7084, %r7083, %p5407;
	cvt.u16.u32 	%rs12540, %r7086;
	st.local.u16 	[%rd16+88], %rs12540;
	cvt.u32.u16 	%r7087, %rs12467;
	ld.local.u16 	%r7088, [%rd17+86];
	add.s32 	%r7089, %r7085, %r7087;
	add.s32 	%r7090, %r7089, %r7088;
	setp.gt.u32 	%p5408, %r7090, 9999;
	add.s32 	%r7091, %r7090, 55536;
	selp.u32 	%r7092, 1, 0, %p5408;
	selp.b32 	%r7093, %r7091, %r7090, %p5408;
	cvt.u16.u32 	%rs12541, %r7093;
	st.local.u16 	[%rd16+86], %rs12541;
	cvt.u32.u16 	%r7094, %rs12468;
	ld.local.u16 	%r7095, [%rd17+84];
	add.s32 	%r7096, %r7092, %r7094;
	add.s32 	%r7097, %r7096, %r7095;
	setp.gt.u32 	%p5409, %r7097, 9999;
	add.s32 	%r7098, %r7097, 55536;
	selp.u32 	%r7099, 1, 0, %p5409;
	selp.b32 	%r7100, %r7098, %r7097, %p5409;
	cvt.u16.u32 	%rs12542, %r7100;
	st.local.u16 	[%rd16+84], %rs12542;
	cvt.u32.u16 	%r7101, %rs12469;
	ld.local.u16 	%r7102, [%rd17+82];
	add.s32 	%r7103, %r7099, %r7101;
	add.s32 	%r7104, %r7103, %r7102;
	setp.gt.u32 	%p5410, %r7104, 9999;
	add.s32 	%r7105, %r7104, 55536;
	selp.u32 	%r7106, 1, 0, %p5410;
	selp.b32 	%r7107, %r7105, %r7104, %p5410;
	cvt.u16.u32 	%rs12543, %r7107;
	st.local.u16 	[%rd16+82], %rs12543;
	cvt.u32.u16 	%r7108, %rs12470;
	ld.local.u16 	%r7109, [%rd17+80];
	add.s32 	%r7110, %r7106, %r7108;
	add.s32 	%r7111, %r7110, %r7109;
	setp.gt.u32 	%p5411, %r7111, 9999;
	add.s32 	%r7112, %r7111, 55536;
	selp.u32 	%r7113, 1, 0, %p5411;
	selp.b32 	%r7114, %r7112, %r7111, %p5411;
	cvt.u16.u32 	%rs12544, %r7114;
	st.local.u16 	[%rd16+80], %rs12544;
	cvt.u32.u16 	%r7115, %rs12471;
	ld.local.u16 	%r7116, [%rd17+78];
	add.s32 	%r7117, %r7113, %r7115;
	add.s32 	%r7118, %r7117, %r7116;
	setp.gt.u32 	%p5412, %r7118, 9999;
	add.s32 	%r7119, %r7118, 55536;
	selp.u32 	%r7120, 1, 0, %p5412;
	selp.b32 	%r7121, %r7119, %r7118, %p5412;
	cvt.u16.u32 	%rs12545, %r7121;
	st.local.u16 	[%rd16+78], %rs12545;
	cvt.u32.u16 	%r7122, %rs12472;
	ld.local.u16 	%r7123, [%rd17+76];
	add.s32 	%r7124, %r7120, %r7122;
	add.s32 	%r7125, %r7124, %r7123;
	setp.gt.u32 	%p5413, %r7125, 9999;
	add.s32 	%r7126, %r7125, 55536;
	selp.u32 	%r7127, 1, 0, %p5413;
	selp.b32 	%r7128, %r7126, %r7125, %p5413;
	cvt.u16.u32 	%rs12546, %r7128;
	st.local.u16 	[%rd16+76], %rs12546;
	cvt.u32.u16 	%r7129, %rs12473;
	ld.local.u16 	%r7130, [%rd17+74];
	add.s32 	%r7131, %r7127, %r7129;
	add.s32 	%r7132, %r7131, %r7130;
	setp.gt.u32 	%p5414, %r7132, 9999;
	add.s32 	%r7133, %r7132, 55536;
	selp.u32 	%r7134, 1, 0, %p5414;
	selp.b32 	%r7135, %r7133, %r7132, %p5414;
	cvt.u16.u32 	%rs12547, %r7135;
	st.local.u16 	[%rd16+74], %rs12547;
	cvt.u32.u16 	%r7136, %rs12474;
	ld.local.u16 	%r7137, [%rd17+72];
	add.s32 	%r7138, %r7134, %r7136;
	add.s32 	%r7139, %r7138, %r7137;
	setp.gt.u32 	%p5415, %r7139, 9999;
	add.s32 	%r7140, %r7139, 55536;
	selp.u32 	%r7141, 1, 0, %p5415;
	selp.b32 	%r7142, %r7140, %r7139, %p5415;
	cvt.u16.u32 	%rs12548, %r7142;
	st.local.u16 	[%rd16+72], %rs12548;
	cvt.u32.u16 	%r7143, %rs12475;
	ld.local.u16 	%r7144, [%rd17+70];
	add.s32 	%r7145, %r7141, %r7143;
	add.s32 	%r7146, %r7145, %r7144;
	setp.gt.u32 	%p5416, %r7146, 9999;
	add.s32 	%r7147, %r7146, 55536;
	selp.u32 	%r7148, 1, 0, %p5416;
	selp.b32 	%r7149, %r7147, %r7146, %p5416;
	cvt.u16.u32 	%rs12549, %r7149;
	st.local.u16 	[%rd16+70], %rs12549;
	cvt.u32.u16 	%r7150, %rs12476;
	ld.local.u16 	%r7151, [%rd17+68];
	add.s32 	%r7152, %r7148, %r7150;
	add.s32 	%r7153, %r7152, %r7151;
	setp.gt.u32 	%p5417, %r7153, 9999;
	add.s32 	%r7154, %r7153, 55536;
	selp.u32 	%r7155, 1, 0, %p5417;
	selp.b32 	%r7156, %r7154, %r7153, %p5417;
	cvt.u16.u32 	%rs12550, %r7156;
	st.local.u16 	[%rd16+68], %rs12550;
	cvt.u32.u16 	%r7157, %rs12477;
	ld.local.u16 	%r7158, [%rd17+66];
	add.s32 	%r7159, %r7155, %r7157;
	add.s32 	%r7160, %r7159, %r7158;
	setp.gt.u32 	%p5418, %r7160, 9999;
	add.s32 	%r7161, %r7160, 55536;
	selp.u32 	%r7162, 1, 0, %p5418;
	selp.b32 	%r7163, %r7161, %r7160, %p5418;
	cvt.u16.u32 	%rs12551, %r7163;
	st.local.u16 	[%rd16+66], %rs12551;
	cvt.u32.u16 	%r7164, %rs12478;
	ld.local.u16 	%r7165, [%rd17+64];
	add.s32 	%r7166, %r7162, %r7164;
	add.s32 	%r7167, %r7166, %r7165;
	setp.gt.u32 	%p5419, %r7167, 9999;
	add.s32 	%r7168, %r7167, 55536;
	selp.u32 	%r7169, 1, 0, %p5419;
	selp.b32 	%r7170, %r7168, %r7167, %p5419;
	cvt.u16.u32 	%rs12552, %r7170;
	st.local.u16 	[%rd16+64], %rs12552;
	cvt.u32.u16 	%r7171, %rs12479;
	ld.local.u16 	%r7172, [%rd17+62];
	add.s32 	%r7173, %r7169, %r7171;
	add.s32 	%r7174, %r7173, %r7172;
	setp.gt.u32 	%p5420, %r7174, 9999;
	add.s32 	%r7175, %r7174, 55536;
	selp.u32 	%r7176, 1, 0, %p5420;
	selp.b32 	%r7177, %r7175, %r7174, %p5420;
	cvt.u16.u32 	%rs12553, %r7177;
	st.local.u16 	[%rd16+62], %rs12553;
	cvt.u32.u16 	%r7178, %rs12480;
	ld.local.u16 	%r7179, [%rd17+60];
	add.s32 	%r7180, %r7176, %r7178;
	add.s32 	%r7181, %r7180, %r7179;
	setp.gt.u32 	%p5421, %r7181, 9999;
	add.s32 	%r7182, %r7181, 55536;
	selp.u32 	%r7183, 1, 0, %p5421;
	selp.b32 	%r7184, %r7182, %r7181, %p5421;
	cvt.u16.u32 	%rs12554, %r7184;
	st.local.u16 	[%rd16+60], %rs12554;
	cvt.u32.u16 	%r7185, %rs12481;
	ld.local.u16 	%r7186, [%rd17+58];
	add.s32 	%r7187, %r7183, %r7185;
	add.s32 	%r7188, %r7187, %r7186;
	setp.gt.u32 	%p5422, %r7188, 9999;
	add.s32 	%r7189, %r7188, 55536;
	selp.u32 	%r7190, 1, 0, %p5422;
	selp.b32 	%r7191, %r7189, %r7188, %p5422;
	cvt.u16.u32 	%rs12555, %r7191;
	st.local.u16 	[%rd16+58], %rs12555;
	cvt.u32.u16 	%r7192, %rs12482;
	ld.local.u16 	%r7193, [%rd17+56];
	add.s32 	%r7194, %r7190, %r7192;
	add.s32 	%r7195, %r7194, %r7193;
	setp.gt.u32 	%p5423, %r7195, 9999;
	add.s32 	%r7196, %r7195, 55536;
	selp.u32 	%r7197, 1, 0, %p5423;
	selp.b32 	%r7198, %r7196, %r7195, %p5423;
	cvt.u16.u32 	%rs12556, %r7198;
	st.local.u16 	[%rd16+56], %rs12556;
	cvt.u32.u16 	%r7199, %rs12483;
	ld.local.u16 	%r7200, [%rd17+54];
	add.s32 	%r7201, %r7197, %r7199;
	add.s32 	%r7202, %r7201, %r7200;
	setp.gt.u32 	%p5424, %r7202, 9999;
	add.s32 	%r7203, %r7202, 55536;
	selp.u32 	%r7204, 1, 0, %p5424;
	selp.b32 	%r7205, %r7203, %r7202, %p5424;
	cvt.u16.u32 	%rs12557, %r7205;
	st.local.u16 	[%rd16+54], %rs12557;
	cvt.u32.u16 	%r7206, %rs12484;
	ld.local.u16 	%r7207, [%rd17+52];
	add.s32 	%r7208, %r7204, %r7206;
	add.s32 	%r7209, %r7208, %r7207;
	setp.gt.u32 	%p5425, %r7209, 9999;
	add.s32 	%r7210, %r7209, 55536;
	selp.u32 	%r7211, 1, 0, %p5425;
	selp.b32 	%r7212, %r7210, %r7209, %p5425;
	cvt.u16.u32 	%rs12558, %r7212;
	st.local.u16 	[%rd16+52], %rs12558;
	cvt.u32.u16 	%r7213, %rs12485;
	ld.local.u16 	%r7214, [%rd17+50];
	add.s32 	%r7215, %r7211, %r7213;
	add.s32 	%r7216, %r7215, %r7214;
	setp.gt.u32 	%p5426, %r7216, 9999;
	add.s32 	%r7217, %r7216, 55536;
	selp.u32 	%r7218, 1, 0, %p5426;
	selp.b32 	%r7219, %r7217, %r7216, %p5426;
	cvt.u16.u32 	%rs12559, %r7219;
	st.local.u16 	[%rd16+50], %rs12559;
	cvt.u32.u16 	%r7220, %rs12486;
	ld.local.u16 	%r7221, [%rd17+48];
	add.s32 	%r7222, %r7218, %r7220;
	add.s32 	%r7223, %r7222, %r7221;
	setp.gt.u32 	%p5427, %r7223, 9999;
	add.s32 	%r7224, %r7223, 55536;
	selp.u32 	%r7225, 1, 0, %p5427;
	selp.b32 	%r7226, %r7224, %r7223, %p5427;
	cvt.u16.u32 	%rs12560, %r7226;
	st.local.u16 	[%rd16+48], %rs12560;
	cvt.u32.u16 	%r7227, %rs12487;
	ld.local.u16 	%r7228, [%rd17+46];
	add.s32 	%r7229, %r7225, %r7227;
	add.s32 	%r7230, %r7229, %r7228;
	setp.gt.u32 	%p5428, %r7230, 9999;
	add.s32 	%r7231, %r7230, 55536;
	selp.u32 	%r7232, 1, 0, %p5428;
	selp.b32 	%r7233, %r7231, %r7230, %p5428;
	cvt.u16.u32 	%rs12561, %r7233;
	st.local.u16 	[%rd16+46], %rs12561;
	cvt.u32.u16 	%r7234, %rs12488;
	ld.local.u16 	%r7235, [%rd17+44];
	add.s32 	%r7236, %r7232, %r7234;
	add.s32 	%r7237, %r7236, %r7235;
	setp.gt.u32 	%p5429, %r7237, 9999;
	add.s32 	%r7238, %r7237, 55536;
	selp.u32 	%r7239, 1, 0, %p5429;
	selp.b32 	%r7240, %r7238, %r7237, %p5429;
	cvt.u16.u32 	%rs12562, %r7240;
	st.local.u16 	[%rd16+44], %rs12562;
	cvt.u32.u16 	%r7241, %rs12489;
	ld.local.u16 	%r7242, [%rd17+42];
	add.s32 	%r7243, %r7239, %r7241;
	add.s32 	%r7244, %r7243, %r7242;
	setp.gt.u32 	%p5430, %r7244, 9999;
	add.s32 	%r7245, %r7244, 55536;
	selp.u32 	%r7246, 1, 0, %p5430;
	selp.b32 	%r7247, %r7245, %r7244, %p5430;
	cvt.u16.u32 	%rs12563, %r7247;
	st.local.u16 	[%rd16+42], %rs12563;
	cvt.u32.u16 	%r7248, %rs12490;
	ld.local.u16 	%r7249, [%rd17+40];
	add.s32 	%r7250, %r7246, %r7248;
	add.s32 	%r7251, %r7250, %r7249;
	setp.gt.u32 	%p5431, %r7251, 9999;
	add.s32 	%r7252, %r7251, 55536;
	selp.u32 	%r7253, 1, 0, %p5431;
	selp.b32 	%r7254, %r7252, %r7251, %p5431;
	cvt.u16.u32 	%rs12564, %r7254;
	st.local.u16 	[%rd16+40], %rs12564;
	cvt.u32.u16 	%r7255, %rs12491;
	ld.local.u16 	%r7256, [%rd17+38];
	add.s32 	%r7257, %r7253, %r7255;
	add.s32 	%r7258, %r7257, %r7256;
	setp.gt.u32 	%p5432, %r7258, 9999;
	add.s32 	%r7259, %r7258, 55536;
	selp.u32 	%r7260, 1, 0, %p5432;
	selp.b32 	%r7261, %r7259, %r7258, %p5432;
	cvt.u16.u32 	%rs12565, %r7261;
	st.local.u16 	[%rd16+38], %rs12565;
	cvt.u32.u16 	%r7262, %rs12492;
	ld.local.u16 	%r7263, [%rd17+36];
	add.s32 	%r7264, %r7260, %r7262;
	add.s32 	%r7265, %r7264, %r7263;
	setp.gt.u32 	%p5433, %r7265, 9999;
	add.s32 	%r7266, %r7265, 55536;
	selp.u32 	%r7267, 1, 0, %p5433;
	selp.b32 	%r7268, %r7266, %r7265, %p5433;
	cvt.u16.u32 	%rs12566, %r7268;
	st.local.u16 	[%rd16+36], %rs12566;
	cvt.u32.u16 	%r7269, %rs12493;
	ld.local.u16 	%r7270, [%rd17+34];
	add.s32 	%r7271, %r7267, %r7269;
	add.s32 	%r7272, %r7271, %r7270;
	setp.gt.u32 	%p5434, %r7272, 9999;
	add.s32 	%r7273, %r7272, 55536;
	selp.u32 	%r7274, 1, 0, %p5434;
	selp.b32 	%r7275, %r7273, %r7272, %p5434;
	cvt.u16.u32 	%rs12567, %r7275;
	st.local.u16 	[%rd16+34], %rs12567;
	cvt.u32.u16 	%r7276, %rs12494;
	ld.local.u16 	%r7277, [%rd17+32];
	add.s32 	%r7278, %r7274, %r7276;
	add.s32 	%r7279, %r7278, %r7277;
	setp.gt.u32 	%p5435, %r7279, 9999;
	add.s32 	%r7280, %r7279, 55536;
	selp.u32 	%r7281, 1, 0, %p5435;
	selp.b32 	%r7282, %r7280, %r7279, %p5435;
	cvt.u16.u32 	%rs12568, %r7282;
	st.local.u16 	[%rd16+32], %rs12568;
	cvt.u32.u16 	%r7283, %rs12495;
	ld.local.u16 	%r7284, [%rd17+30];
	add.s32 	%r7285, %r7281, %r7283;
	add.s32 	%r7286, %r7285, %r7284;
	setp.gt.u32 	%p5436, %r7286, 9999;
	add.s32 	%r7287, %r7286, 55536;
	selp.u32 	%r7288, 1, 0, %p5436;
	selp.b32 	%r7289, %r7287, %r7286, %p5436;
	cvt.u16.u32 	%rs12569, %r7289;
	st.local.u16 	[%rd16+30], %rs12569;
	cvt.u32.u16 	%r7290, %rs12496;
	ld.local.u16 	%r7291, [%rd17+28];
	add.s32 	%r7292, %r7288, %r7290;
	add.s32 	%r7293, %r7292, %r7291;
	setp.gt.u32 	%p5437, %r7293, 9999;
	add.s32 	%r7294, %r7293, 55536;
	selp.u32 	%r7295, 1, 0, %p5437;
	selp.b32 	%r7296, %r7294, %r7293, %p5437;
	cvt.u16.u32 	%rs12570, %r7296;
	st.local.u16 	[%rd16+28], %rs12570;
	cvt.u32.u16 	%r7297, %rs12497;
	ld.local.u16 	%r7298, [%rd17+26];
	add.s32 	%r7299, %r7295, %r7297;
	add.s32 	%r7300, %r7299, %r7298;
	setp.gt.u32 	%p5438, %r7300, 9999;
	add.s32 	%r7301, %r7300, 55536;
	selp.u32 	%r7302, 1, 0, %p5438;
	selp.b32 	%r7303, %r7301, %r7300, %p5438;
	cvt.u16.u32 	%rs12571, %r7303;
	st.local.u16 	[%rd16+26], %rs12571;
	cvt.u32.u16 	%r7304, %rs12498;
	ld.local.u16 	%r7305, [%rd17+24];
	add.s32 	%r7306, %r7302, %r7304;
	add.s32 	%r7307, %r7306, %r7305;
	setp.gt.u32 	%p5439, %r7307, 9999;
	add.s32 	%r7308, %r7307, 55536;
	selp.u32 	%r7309, 1, 0, %p5439;
	selp.b32 	%r7310, %r7308, %r7307, %p5439;
	cvt.u16.u32 	%rs12572, %r7310;
	st.local.u16 	[%rd16+24], %rs12572;
	cvt.u32.u16 	%r7311, %rs12499;
	ld.local.u16 	%r7312, [%rd17+22];
	add.s32 	%r7313, %r7309, %r7311;
	add.s32 	%r7314, %r7313, %r7312;
	setp.gt.u32 	%p5440, %r7314, 9999;
	add.s32 	%r7315, %r7314, 55536;
	selp.u32 	%r7316, 1, 0, %p5440;
	selp.b32 	%r7317, %r7315, %r7314, %p5440;
	cvt.u16.u32 	%rs12573, %r7317;
	st.local.u16 	[%rd16+22], %rs12573;
	cvt.u32.u16 	%r7318, %rs12500;
	ld.local.u16 	%r7319, [%rd17+20];
	add.s32 	%r7320, %r7316, %r7318;
	add.s32 	%r7321, %r7320, %r7319;
	setp.gt.u32 	%p5441, %r7321, 9999;
	add.s32 	%r7322, %r7321, 55536;
	selp.u32 	%r7323, 1, 0, %p5441;
	selp.b32 	%r7324, %r7322, %r7321, %p5441;
	cvt.u16.u32 	%rs12574, %r7324;
	st.local.u16 	[%rd16+20], %rs12574;
	cvt.u32.u16 	%r7325, %rs12501;
	ld.local.u16 	%r7326, [%rd17+18];
	add.s32 	%r7327, %r7323, %r7325;
	add.s32 	%r7328, %r7327, %r7326;
	setp.gt.u32 	%p5442, %r7328, 9999;
	add.s32 	%r7329, %r7328, 55536;
	selp.u32 	%r7330, 1, 0, %p5442;
	selp.b32 	%r7331, %r7329, %r7328, %p5442;
	cvt.u16.u32 	%rs12575, %r7331;
	st.local.u16 	[%rd16+18], %rs12575;
	cvt.u32.u16 	%r7332, %rs12502;
	ld.local.u16 	%r7333, [%rd17+16];
	add.s32 	%r7334, %r7330, %r7332;
	add.s32 	%r7335, %r7334, %r7333;
	setp.gt.u32 	%p5443, %r7335, 9999;
	add.s32 	%r7336, %r7335, 55536;
	selp.u32 	%r7337, 1, 0, %p5443;
	selp.b32 	%r7338, %r7336, %r7335, %p5443;
	cvt.u16.u32 	%rs12576, %r7338;
	st.local.u16 	[%rd16+16], %rs12576;
	cvt.u32.u16 	%r7339, %rs12503;
	ld.local.u16 	%r7340, [%rd17+14];
	add.s32 	%r7341, %r7337, %r7339;
	add.s32 	%r7342, %r7341, %r7340;
	setp.gt.u32 	%p5444, %r7342, 9999;
	add.s32 	%r7343, %r7342, 55536;
	selp.u32 	%r7344, 1, 0, %p5444;
	selp.b32 	%r7345, %r7343, %r7342, %p5444;
	cvt.u16.u32 	%rs12577, %r7345;
	st.local.u16 	[%rd16+14], %rs12577;
	cvt.u32.u16 	%r7346, %rs12504;
	ld.local.u16 	%r7347, [%rd17+12];
	add.s32 	%r7348, %r7344, %r7346;
	add.s32 	%r7349, %r7348, %r7347;
	setp.gt.u32 	%p5445, %r7349, 9999;
	add.s32 	%r7350, %r7349, 55536;
	selp.u32 	%r7351, 1, 0, %p5445;
	selp.b32 	%r7352, %r7350, %r7349, %p5445;
	cvt.u16.u32 	%rs12578, %r7352;
	st.local.u16 	[%rd16+12], %rs12578;
	cvt.u32.u16 	%r7353, %rs12505;
	ld.local.u16 	%r7354, [%rd17+10];
	add.s32 	%r7355, %r7351, %r7353;
	add.s32 	%r7356, %r7355, %r7354;
	setp.gt.u32 	%p5446, %r7356, 9999;
	add.s32 	%r7357, %r7356, 55536;
	selp.u32 	%r7358, 1, 0, %p5446;
	selp.b32 	%r7359, %r7357, %r7356, %p5446;
	cvt.u16.u32 	%rs12579, %r7359;
	st.local.u16 	[%rd16+10], %rs12579;
	cvt.u32.u16 	%r7360, %rs12506;
	ld.local.u16 	%r7361, [%rd17+8];
	add.s32 	%r7362, %r7358, %r7360;
	add.s32 	%r7363, %r7362, %r7361;
	setp.gt.u32 	%p5447, %r7363, 9999;
	add.s32 	%r7364, %r7363, 55536;
	selp.u32 	%r7365, 1, 0, %p5447;
	selp.b32 	%r7366, %r7364, %r7363, %p5447;
	cvt.u16.u32 	%rs12580, %r7366;
	st.local.u16 	[%rd16+8], %rs12580;
	cvt.u32.u16 	%r7367, %rs12507;
	ld.local.u16 	%r7368, [%rd17+6];
	add.s32 	%r7369, %r7365, %r7367;
	add.s32 	%r7370, %r7369, %r7368;
	setp.gt.u32 	%p5448, %r7370, 9999;
	add.s32 	%r7371, %r7370, 55536;
	selp.u32 	%r7372, 1, 0, %p5448;
	selp.b32 	%r7373, %r7371, %r7370, %p5448;
	cvt.u16.u32 	%rs12581, %r7373;
	st.local.u16 	[%rd16+6], %rs12581;
	cvt.u32.u16 	%r7374, %rs12508;
	ld.local.u16 	%r7375, [%rd17+4];
	add.s32 	%r7376, %r7372, %r7374;
	add.s32 	%r7377, %r7376, %r7375;
	setp.gt.u32 	%p5449, %r7377, 9999;
	add.s32 	%r7378, %r7377, 55536;
	selp.u32 	%r7379, 1, 0, %p5449;
	selp.b32 	%r7380, %r7378, %r7377, %p5449;
	cvt.u16.u32 	%rs12582, %r7380;
	st.local.u16 	[%rd16+4], %rs12582;
	cvt.u32.u16 	%r7381, %rs12509;
	cvt.u32.u16 	%r7382, %rs9102;
	add.s32 	%r7383, %r7379, %r7381;
	add.s32 	%r7384, %r7383, %r7382;
	setp.gt.u32 	%p5450, %r7384, 9999;
	add.s32 	%r7385, %r7384, 55536;
	selp.b32 	%r7386, %r7385, %r7384, %p5450;
	cvt.u16.u32 	%rs12583, %r7386;
	st.local.u16 	[%rd16+2], %rs12583;
$L__BB0_3695:
	add.s32 	%r13014, %r13014, -1;
	setp.gt.s32 	%p5451, %r13014, %r1120;
	mov.u16 	%rs12461, %rs12535;
	mov.u16 	%rs12462, %rs12536;
	mov.u16 	%rs12463, %rs12537;
	mov.u16 	%rs12464, %rs12538;
	mov.u16 	%rs12465, %rs12539;
	mov.u16 	%rs12466, %rs12540;
	mov.u16 	%rs12467, %rs12541;
	mov.u16 	%rs12468, %rs12542;
	mov.u16 	%rs12469, %rs12543;
	mov.u16 	%rs12470, %rs12544;
	mov.u16 	%rs12471, %rs12545;
	mov.u16 	%rs12472, %rs12546;
	mov.u16 	%rs12473, %rs12547;
	mov.u16 	%rs12474, %rs12548;
	mov.u16 	%rs12475, %rs12549;
	mov.u16 	%rs12476, %rs12550;
	mov.u16 	%rs12477, %rs12551;
	mov.u16 	%rs12478, %rs12552;
	mov.u16 	%rs12479, %rs12553;
	mov.u16 	%rs12480, %rs12554;
	mov.u16 	%rs12481, %rs12555;
	mov.u16 	%rs12482, %rs12556;
	mov.u16 	%rs12483, %rs12557;
	mov.u16 	%rs12484, %rs12558;
	mov.u16 	%rs12485, %rs12559;
	mov.u16 	%rs12486, %rs12560;
	mov.u16 	%rs12487, %rs12561;
	mov.u16 	%rs12488, %rs12562;
	mov.u16 	%rs12489, %rs12563;
	mov.u16 	%rs12490, %rs12564;
	mov.u16 	%rs12491, %rs12565;
	mov.u16 	%rs12492, %rs12566;
	mov.u16 	%rs12493, %rs12567;
	mov.u16 	%rs12494, %rs12568;
	mov.u16 	%rs12495, %rs12569;
	mov.u16 	%rs12496, %rs12570;
	mov.u16 	%rs12497, %rs12571;
	mov.u16 	%rs12498, %rs12572;
	mov.u16 	%rs12499, %rs12573;
	mov.u16 	%rs12500, %rs12574;
	mov.u16 	%rs12501, %rs12575;
	mov.u16 	%rs12502, %rs12576;
	mov.u16 	%rs12503, %rs12577;
	mov.u16 	%rs12504, %rs12578;
	mov.u16 	%rs12505, %rs12579;
	mov.u16 	%rs12506, %rs12580;
	mov.u16 	%rs12507, %rs12581;
	mov.u16 	%rs12508, %rs12582;
	mov.u16 	%rs12509, %rs12583;
	mov.u16 	%rs12510, %rs12534;
	@%p5451 bra 	$L__BB0_3553;
	mov.b16 	%rs9202, 1;
	st.local.u8 	[%rd16], %rs9202;
$L__BB0_3697:
	add.s32 	%r1159, %r13011, %r13010;
	mov.b16 	%rs9205, 1;
	st.local.u8 	[%rd19], %rs9205;
	mul.wide.s32 	%rd2388, %r1159, 2;
	add.s64 	%rd2389, %rd16, %rd2388;
	ld.local.u16 	%rs12651, [%rd2389+2];
	st.local.u16 	[%rd19+2], %rs12651;
	ld.local.u16 	%rs12650, [%rd2389+4];
	st.local.u16 	[%rd19+4], %rs12650;
	setp.gt.s32 	%p5452, %r1159, 47;
	mov.b16 	%rs12649, 0;
	@%p5452 bra 	$L__BB0_3699;
	add.s32 	%r7387, %r1159, 2;
	mul.wide.u32 	%rd2390, %r7387, 2;
	add.s64 	%rd2391, %rd16, %rd2390;
	ld.local.u16 	%rs12649, [%rd2391+2];
$L__BB0_3699:
	st.local.u16 	[%rd19+6], %rs12649;
	setp.gt.s32 	%p5453, %r1159, 46;
	mov.b16 	%rs12648, 0;
	@%p5453 bra 	$L__BB0_3701;
	add.s32 	%r7388, %r1159, 3;
	mul.wide.u32 	%rd2392, %r7388, 2;
	add.s64 	%rd2393, %rd16, %rd2392;
	ld.local.u16 	%rs12648, [%rd2393+2];
$L__BB0_3701:
	st.local.u16 	[%rd19+8], %rs12648;
	setp.gt.s32 	%p5454, %r1159, 45;
	mov.b16 	%rs12647, 0;
	@%p5454 bra 	$L__BB0_3703;
	add.s32 	%r7389, %r1159, 4;
	mul.wide.u32 	%rd2394, %r7389, 2;
	add.s64 	%rd2395, %rd16, %rd2394;
	ld.local.u16 	%rs12647, [%rd2395+2];
$L__BB0_3703:
	st.local.u16 	[%rd19+10], %rs12647;
	setp.gt.s32 	%p5455, %r1159, 44;
	mov.b16 	%rs12646, 0;
	@%p5455 bra 	$L__BB0_3705;
	add.s32 	%r7390, %r1159, 5;
	mul.wide.u32 	%rd2396, %r7390, 2;
	add.s64 	%rd2397, %rd16, %rd2396;
	ld.local.u16 	%rs12646, [%rd2397+2];
$L__BB0_3705:
	st.local.u16 	[%rd19+12], %rs12646;
	setp.gt.s32 	%p5456, %r1159, 43;
	mov.b16 	%rs12645, 0;
	@%p5456 bra 	$L__BB0_3707;
	add.s32 	%r7391, %r1159, 6;
	mul.wide.u32 	%rd2398, %r7391, 2;
	add.s64 	%rd2399, %rd16, %rd2398;
	ld.local.u16 	%rs12645, [%rd2399+2];
$L__BB0_3707:
	st.local.u16 	[%rd19+14], %rs12645;
	setp.gt.s32 	%p5457, %r1159, 42;
	mov.b16 	%rs12644, 0;
	@%p5457 bra 	$L__BB0_3709;
	add.s32 	%r7392, %r1159, 7;
	mul.wide.u32 	%rd2400, %r7392, 2;
	add.s64 	%rd2401, %rd16, %rd2400;
	ld.local.u16 	%rs12644, [%rd2401+2];
$L__BB0_3709:
	st.local.u16 	[%rd19+16], %rs12644;
	setp.gt.s32 	%p5458, %r1159, 41;
	mov.b16 	%rs12643, 0;
	@%p5458 bra 	$L__BB0_3711;
	add.s32 	%r7393, %r1159, 8;
	mul.wide.u32 	%rd2402, %r7393, 2;
	add.s64 	%rd2403, %rd16, %rd2402;
	ld.local.u16 	%rs12643, [%rd2403+2];
$L__BB0_3711:
	st.local.u16 	[%rd19+18], %rs12643;
	setp.gt.s32 	%p5459, %r1159, 40;
	mov.b16 	%rs12642, 0;
	@%p5459 bra 	$L__BB0_3713;
	add.s32 	%r7394, %r1159, 9;
	mul.wide.u32 	%rd2404, %r7394, 2;
	add.s64 	%rd2405, %rd16, %rd2404;
	ld.local.u16 	%rs12642, [%rd2405+2];
$L__BB0_3713:
	st.local.u16 	[%rd19+20], %rs12642;
	setp.gt.s32 	%p5460, %r1159, 39;
	mov.b16 	%rs12641, 0;
	@%p5460 bra 	$L__BB0_3715;
	add.s32 	%r7395, %r1159, 10;
	mul.wide.u32 	%rd2406, %r7395, 2;
	add.s64 	%rd2407, %rd16, %rd2406;
	ld.local.u16 	%rs12641, [%rd2407+2];
$L__BB0_3715:
	st.local.u16 	[%rd19+22], %rs12641;
	setp.gt.s32 	%p5461, %r1159, 38;
	mov.b16 	%rs12640, 0;
	@%p5461 bra 	$L__BB0_3717;
	add.s32 	%r7396, %r1159, 11;
	mul.wide.u32 	%rd2408, %r7396, 2;
	add.s64 	%rd2409, %rd16, %rd2408;
	ld.local.u16 	%rs12640, [%rd2409+2];
$L__BB0_3717:
	st.local.u16 	[%rd19+24], %rs12640;
	setp.gt.s32 	%p5462, %r1159, 37;
	mov.b16 	%rs12639, 0;
	@%p5462 bra 	$L__BB0_3719;
	add.s32 	%r7397, %r1159, 12;
	mul.wide.u32 	%rd2410, %r7397, 2;
	add.s64 	%rd2411, %rd16, %rd2410;
	ld.local.u16 	%rs12639, [%rd2411+2];
$L__BB0_3719:
	st.local.u16 	[%rd19+26], %rs12639;
	setp.gt.s32 	%p5463, %r1159, 36;
	mov.b16 	%rs12638, 0;
	@%p5463 bra 	$L__BB0_3721;
	add.s32 	%r7398, %r1159, 13;
	mul.wide.u32 	%rd2412, %r7398, 2;
	add.s64 	%rd2413, %rd16, %rd2412;
	ld.local.u16 	%rs12638, [%rd2413+2];
$L__BB0_3721:
	st.local.u16 	[%rd19+28], %rs12638;
	setp.gt.s32 	%p5464, %r1159, 35;
	mov.b16 	%rs12637, 0;
	@%p5464 bra 	$L__BB0_3723;
	add.s32 	%r7399, %r1159, 14;
	mul.wide.u32 	%rd2414, %r7399, 2;
	add.s64 	%rd2415, %rd16, %rd2414;
	ld.local.u16 	%rs12637, [%rd2415+2];
$L__BB0_3723:
	st.local.u16 	[%rd19+30], %rs12637;
	setp.gt.s32 	%p5465, %r1159, 34;
	mov.b16 	%rs12636, 0;
	@%p5465 bra 	$L__BB0_3725;
	add.s32 	%r7400, %r1159, 15;
	mul.wide.u32 	%rd2416, %r7400, 2;
	add.s64 	%rd2417, %rd16, %rd2416;
	ld.local.u16 	%rs12636, [%rd2417+2];
$L__BB0_3725:
	st.local.u16 	[%rd19+32], %rs12636;
	setp.gt.s32 	%p5466, %r1159, 33;
	mov.b16 	%rs12635, 0;
	@%p5466 bra 	$L__BB0_3727;
	add.s32 	%r7401, %r1159, 16;
	mul.wide.u32 	%rd2418, %r7401, 2;
	add.s64 	%rd2419, %rd16, %rd2418;
	ld.local.u16 	%rs12635, [%rd2419+2];
$L__BB0_3727:
	st.local.u16 	[%rd19+34], %rs12635;
	setp.gt.s32 	%p5467, %r1159, 32;
	mov.b16 	%rs12634, 0;
	@%p5467 bra 	$L__BB0_3729;
	add.s32 	%r7402, %r1159, 17;
	mul.wide.u32 	%rd2420, %r7402, 2;
	add.s64 	%rd2421, %rd16, %rd2420;
	ld.local.u16 	%rs12634, [%rd2421+2];
$L__BB0_3729:
	st.local.u16 	[%rd19+36], %rs12634;
	setp.gt.s32 	%p5468, %r1159, 31;
	mov.b16 	%rs12633, 0;
	@%p5468 bra 	$L__BB0_3731;
	add.s32 	%r7403, %r1159, 18;
	mul.wide.u32 	%rd2422, %r7403, 2;
	add.s64 	%rd2423, %rd16, %rd2422;
	ld.local.u16 	%rs12633, [%rd2423+2];
$L__BB0_3731:
	st.local.u16 	[%rd19+38], %rs12633;
	setp.gt.s32 	%p5469, %r1159, 30;
	mov.b16 	%rs12632, 0;
	@%p5469 bra 	$L__BB0_3733;
	add.s32 	%r7404, %r1159, 19;
	mul.wide.u32 	%rd2424, %r7404, 2;
	add.s64 	%rd2425, %rd16, %rd2424;
	ld.local.u16 	%rs12632, [%rd2425+2];
$L__BB0_3733:
	st.local.u16 	[%rd19+40], %rs12632;
	setp.gt.s32 	%p5470, %r1159, 29;
	mov.b16 	%rs12631, 0;
	@%p5470 bra 	$L__BB0_3735;
	add.s32 	%r7405, %r1159, 20;
	mul.wide.u32 	%rd2426, %r7405, 2;
	add.s64 	%rd2427, %rd16, %rd2426;
	ld.local.u16 	%rs12631, [%rd2427+2];
$L__BB0_3735:
	st.local.u16 	[%rd19+42], %rs12631;
	setp.gt.s32 	%p5471, %r1159, 28;
	mov.b16 	%rs12630, 0;
	@%p5471 bra 	$L__BB0_3737;
	add.s32 	%r7406, %r1159, 21;
	mul.wide.u32 	%rd2428, %r7406, 2;
	add.s64 	%rd2429, %rd16, %rd2428;
	ld.local.u16 	%rs12630, [%rd2429+2];
$L__BB0_3737:
	st.local.u16 	[%rd19+44], %rs12630;
	setp.gt.s32 	%p5472, %r1159, 27;
	mov.b16 	%rs12629, 0;
	@%p5472 bra 	$L__BB0_3739;
	add.s32 	%r7407, %r1159, 22;
	mul.wide.u32 	%rd2430, %r7407, 2;
	add.s64 	%rd2431, %rd16, %rd2430;
	ld.local.u16 	%rs12629, [%rd2431+2];
$L__BB0_3739:
	st.local.u16 	[%rd19+46], %rs12629;
	setp.gt.s32 	%p5473, %r1159, 26;
	mov.b16 	%rs12628, 0;
	@%p5473 bra 	$L__BB0_3741;
	add.s32 	%r7408, %r1159, 23;
	mul.wide.u32 	%rd2432, %r7408, 2;
	add.s64 	%rd2433, %rd16, %rd2432;
	ld.local.u16 	%rs12628, [%rd2433+2];
$L__BB0_3741:
	st.local.u16 	[%rd19+48], %rs12628;
	setp.gt.s32 	%p5474, %r1159, 25;
	mov.b16 	%rs3363, 0;
	@%p5474 bra 	$L__BB0_3743;
	add.s32 	%r7409, %r1159, 24;
	mul.wide.u32 	%rd2434, %r7409, 2;
	add.s64 	%rd2435, %rd16, %rd2434;
	ld.local.u16 	%rs3363, [%rd2435+2];
$L__BB0_3743:
	st.local.u16 	[%rd19+50], %rs3363;
	ld.local.u32 	%r7411, [%rd13+52];
	shl.b32 	%r1160, %r7411, 1;
	st.local.u32 	[%rd19+52], %r1160;
	setp.ne.s16 	%p5475, %rs12651, 0;
	mov.b32 	%r13028, 0;
	@%p5475 bra 	$L__BB0_3768;
	setp.ne.s16 	%p5476, %rs12650, 0;
	mov.b32 	%r13028, 1;
	@%p5476 bra 	$L__BB0_3768;
	setp.ne.s16 	%p5477, %rs12649, 0;
	mov.b32 	%r13028, 2;
	@%p5477 bra 	$L__BB0_3768;
	setp.ne.s16 	%p5478, %rs12648, 0;
	mov.b32 	%r13028, 3;
	@%p5478 bra 	$L__BB0_3768;
	setp.ne.s16 	%p5479, %rs12647, 0;
	mov.b32 	%r13028, 4;
	@%p5479 bra 	$L__BB0_3768;
	setp.ne.s16 	%p5480, %rs12646, 0;
	mov.b32 	%r13028, 5;
	@%p5480 bra 	$L__BB0_3768;
	setp.ne.s16 	%p5481, %rs12645, 0;
	mov.b32 	%r13028, 6;
	@%p5481 bra 	$L__BB0_3768;
	setp.ne.s16 	%p5482, %rs12644, 0;
	mov.b32 	%r13028, 7;
	@%p5482 bra 	$L__BB0_3768;
	setp.ne.s16 	%p5483, %rs12643, 0;
	mov.b32 	%r13028, 8;
	@%p5483 bra 	$L__BB0_3768;
	setp.ne.s16 	%p5484, %rs12642, 0;
	mov.b32 	%r13028, 9;
	@%p5484 bra 	$L__BB0_3768;
	setp.ne.s16 	%p5485, %rs12641, 0;
	mov.b32 	%r13028, 10;
	@%p5485 bra 	$L__BB0_3768;
	setp.ne.s16 	%p5486, %rs12640, 0;
	mov.b32 	%r13028, 11;
	@%p5486 bra 	$L__BB0_3768;
	setp.ne.s16 	%p5487, %rs12639, 0;
	mov.b32 	%r13028, 12;
	@%p5487 bra 	$L__BB0_3768;
	setp.ne.s16 	%p5488, %rs12638, 0;
	mov.b32 	%r13028, 13;
	@%p5488 bra 	$L__BB0_3768;
	setp.ne.s16 	%p5489, %rs12637, 0;
	mov.b32 	%r13028, 14;
	@%p5489 bra 	$L__BB0_3768;
	setp.ne.s16 	%p5490, %rs12636, 0;
	mov.b32 	%r13028, 15;
	@%p5490 bra 	$L__BB0_3768;
	setp.ne.s16 	%p5491, %rs12635, 0;
	mov.b32 	%r13028, 16;
	@%p5491 bra 	$L__BB0_3768;
	setp.ne.s16 	%p5492, %rs12634, 0;
	mov.b32 	%r13028, 17;
	@%p5492 bra 	$L__BB0_3768;
	setp.ne.s16 	%p5493, %rs12633, 0;
	mov.b32 	%r13028, 18;
	@%p5493 bra 	$L__BB0_3768;
	setp.ne.s16 	%p5494, %rs12632, 0;
	mov.b32 	%r13028, 19;
	@%p5494 bra 	$L__BB0_3768;
	setp.ne.s16 	%p5495, %rs12631, 0;
	mov.b32 	%r13028, 20;
	@%p5495 bra 	$L__BB0_3768;
	setp.ne.s16 	%p5496, %rs12630, 0;
	mov.b32 	%r13028, 21;
	@%p5496 bra 	$L__BB0_3768;
	setp.ne.s16 	%p5497, %rs12629, 0;
	mov.b32 	%r13028, 22;
	@%p5497 bra 	$L__BB0_3768;
	setp.ne.s16 	%p5498, %rs12628, 0;
	mov.b32 	%r13028, 23;
	@%p5498 bra 	$L__BB0_3768;
	mov.b32 	%r7437, 0;
	st.local.u32 	[%rd19+52], %r7437;
	mov.b16 	%rs9250, 1;
	st.local.u8 	[%rd19], %rs9250;
	mov.b16 	%rs12628, 0;
	mov.u16 	%rs12629, %rs12628;
	mov.u16 	%rs12630, %rs12628;
	mov.u16 	%rs12631, %rs12628;
	mov.u16 	%rs12632, %rs12628;
	mov.u16 	%rs12633, %rs12628;
	mov.u16 	%rs12634, %rs12628;
	mov.u16 	%rs12635, %rs12628;
	mov.u16 	%rs12636, %rs12628;
	mov.u16 	%rs12637, %rs12628;
	mov.u16 	%rs12638, %rs12628;
	mov.u16 	%rs12639, %rs12628;
	mov.u16 	%rs12640, %rs12628;
	mov.u16 	%rs12641, %rs12628;
	mov.u16 	%rs12642, %rs12628;
	mov.u16 	%rs12643, %rs12628;
	mov.u16 	%rs12644, %rs12628;
	mov.u16 	%rs12645, %rs12628;
	mov.u16 	%rs12646, %rs12628;
	mov.u16 	%rs12647, %rs12628;
	mov.u16 	%rs12648, %rs12628;
	mov.u16 	%rs12649, %rs12628;
	mov.u16 	%rs12650, %rs12628;
	mov.u16 	%rs12651, %rs12628;
	bra.uni 	$L__BB0_3812;
$L__BB0_3768:
	min.s32 	%r1162, %r13028, %r1160;
	setp.lt.s32 	%p5499, %r1162, 1;
	@%p5499 bra 	$L__BB0_3812;
	mul.wide.u32 	%rd2436, %r1162, 2;
	add.s64 	%rd482, %rd19, %rd2436;
	ld.local.u16 	%rs12651, [%rd482+2];
	st.local.u16 	[%rd19+2], %rs12651;
	ld.local.u16 	%rs12650, [%rd482+4];
	st.local.u16 	[%rd19+4], %rs12650;
	setp.gt.u32 	%p5500, %r1162, 22;
	mov.b16 	%rs12649, 0;
	@%p5500 bra 	$L__BB0_3771;
	ld.local.u16 	%rs12649, [%rd482+6];
$L__BB0_3771:
	st.local.u16 	[%rd19+6], %rs12649;
	setp.gt.u32 	%p5501, %r1162, 21;
	mov.b16 	%rs12648, 0;
	@%p5501 bra 	$L__BB0_3773;
	ld.local.u16 	%rs12648, [%rd482+8];
$L__BB0_3773:
	st.local.u16 	[%rd19+8], %rs12648;
	setp.gt.u32 	%p5502, %r1162, 20;
	mov.b16 	%rs12647, 0;
	@%p5502 bra 	$L__BB0_3775;
	ld.local.u16 	%rs12647, [%rd482+10];
$L__BB0_3775:
	st.local.u16 	[%rd19+10], %rs12647;
	setp.gt.u32 	%p5503, %r1162, 19;
	mov.b16 	%rs12646, 0;
	@%p5503 bra 	$L__BB0_3777;
	ld.local.u16 	%rs12646, [%rd482+12];
$L__BB0_3777:
	st.local.u16 	[%rd19+12], %rs12646;
	setp.gt.u32 	%p5504, %r1162, 18;
	mov.b16 	%rs12645, 0;
	@%p5504 bra 	$L__BB0_3779;
	ld.local.u16 	%rs12645, [%rd482+14];
$L__BB0_3779:
	st.local.u16 	[%rd19+14], %rs12645;
	setp.gt.u32 	%p5505, %r1162, 17;
	mov.b16 	%rs12644, 0;
	@%p5505 bra 	$L__BB0_3781;
	ld.local.u16 	%rs12644, [%rd482+16];
$L__BB0_3781:
	st.local.u16 	[%rd19+16], %rs12644;
	setp.gt.u32 	%p5506, %r1162, 16;
	mov.b16 	%rs12643, 0;
	@%p5506 bra 	$L__BB0_3783;
	ld.local.u16 	%rs12643, [%rd482+18];
$L__BB0_3783:
	st.local.u16 	[%rd19+18], %rs12643;
	setp.gt.u32 	%p5507, %r1162, 15;
	mov.b16 	%rs12642, 0;
	@%p5507 bra 	$L__BB0_3785;
	ld.local.u16 	%rs12642, [%rd482+20];
$L__BB0_3785:
	st.local.u16 	[%rd19+20], %rs12642;
	setp.gt.u32 	%p5508, %r1162, 14;
	mov.b16 	%rs12641, 0;
	@%p5508 bra 	$L__BB0_3787;
	ld.local.u16 	%rs12641, [%rd482+22];
$L__BB0_3787:
	st.local.u16 	[%rd19+22], %rs12641;
	setp.gt.u32 	%p5509, %r1162, 13;
	mov.b16 	%rs12640, 0;
	@%p5509 bra 	$L__BB0_3789;
	ld.local.u16 	%rs12640, [%rd482+24];
$L__BB0_3789:
	st.local.u16 	[%rd19+24], %rs12640;
	setp.gt.u32 	%p5510, %r1162, 12;
	mov.b16 	%rs12639, 0;
	@%p5510 bra 	$L__BB0_3791;
	ld.local.u16 	%rs12639, [%rd482+26];
$L__BB0_3791:
	st.local.u16 	[%rd19+26], %rs12639;
	setp.gt.u32 	%p5511, %r1162, 11;
	mov.b16 	%rs12638, 0;
	@%p5511 bra 	$L__BB0_3793;
	ld.local.u16 	%rs12638, [%rd482+28];
$L__BB0_3793:
	st.local.u16 	[%rd19+28], %rs12638;
	setp.gt.u32 	%p5512, %r1162, 10;
	mov.b16 	%rs12637, 0;
	@%p5512 bra 	$L__BB0_3795;
	ld.local.u16 	%rs12637, [%rd482+30];
$L__BB0_3795:
	st.local.u16 	[%rd19+30], %rs12637;
	setp.gt.u32 	%p5513, %r1162, 9;
	mov.b16 	%rs12636, 0;
	@%p5513 bra 	$L__BB0_3797;
	ld.local.u16 	%rs12636, [%rd482+32];
$L__BB0_3797:
	st.local.u16 	[%rd19+32], %rs12636;
	setp.gt.u32 	%p5514, %r1162, 8;
	mov.b16 	%rs12635, 0;
	@%p5514 bra 	$L__BB0_3799;
	ld.local.u16 	%rs12635, [%rd482+34];
$L__BB0_3799:
	st.local.u16 	[%rd19+34], %rs12635;
	setp.gt.u32 	%p5515, %r1162, 7;
	mov.b16 	%rs12634, 0;
	@%p5515 bra 	$L__BB0_3801;
	ld.local.u16 	%rs12634, [%rd482+36];
$L__BB0_3801:
	st.local.u16 	[%rd19+36], %rs12634;
	setp.gt.u32 	%p5516, %r1162, 6;
	mov.b16 	%rs12633, 0;
	@%p5516 bra 	$L__BB0_3803;
	ld.local.u16 	%rs12633, [%rd482+38];
$L__BB0_3803:
	st.local.u16 	[%rd19+38], %rs12633;
	setp.gt.u32 	%p5517, %r1162, 5;
	mov.b16 	%rs12632, 0;
	@%p5517 bra 	$L__BB0_3805;
	ld.local.u16 	%rs12632, [%rd482+40];
$L__BB0_3805:
	st.local.u16 	[%rd19+40], %rs12632;
	setp.gt.u32 	%p5518, %r1162, 4;
	mov.b16 	%rs12631, 0;
	@%p5518 bra 	$L__BB0_3807;
	ld.local.u16 	%rs12631, [%rd482+42];
$L__BB0_3807:
	st.local.u16 	[%rd19+42], %rs12631;
	setp.gt.u32 	%p5519, %r1162, 3;
	mov.b16 	%rs12630, 0;
	@%p5519 bra 	$L__BB0_3809;
	ld.local.u16 	%rs12630, [%rd482+44];
$L__BB0_3809:
	st.local.u16 	[%rd19+44], %rs12630;
	setp.gt.u32 	%p5520, %r1162, 2;
	mov.b16 	%rs12629, 0;
	@%p5520 bra 	$L__BB0_3811;
	ld.local.u16 	%rs12629, [%rd482+46];
$L__BB0_3811:
	st.local.u16 	[%rd19+46], %rs12629;
	setp.eq.s32 	%p5521, %r1162, 1;
	selp.b16 	%rs12628, %rs3363, 0, %p5521;
	st.local.u16 	[%rd19+48], %rs12628;
	sub.s32 	%r7435, %r1160, %r1162;
	max.s32 	%r7436, %r7435, 0;
	st.local.u32 	[%rd19+52], %r7436;
$L__BB0_3812:
	ld.local.u8 	%rs9251, [%rd13];
	setp.ne.s16 	%p5522, %rs9251, 0;
	@%p5522 bra 	$L__BB0_3814;
	mov.b16 	%rs9252, 1;
	st.local.u8 	[%rd19], %rs9252;
$L__BB0_3814:
	add.s64 	%rd483, %rd18, 6;
	add.s64 	%rd484, %rd18, 14;
	add.s64 	%rd485, %rd18, 10;
	add.s64 	%rd486, %rd18, 22;
	add.s64 	%rd487, %rd18, 18;
	add.s64 	%rd488, %rd18, 30;
	add.s64 	%rd489, %rd18, 38;
	add.s64 	%rd490, %rd18, 34;
	add.s64 	%rd491, %rd18, 26;
	add.s64 	%rd492, %rd18, 42;
	ld.local.u8 	%rs3388, [%rd18];
	setp.ne.s16 	%p5523, %rs3388, 0;
	@%p5523 bra 	$L__BB0_4019;
	mov.b16 	%rs9306, 0;
	st.local.u16 	[%rd20+2], %rs9306;
	ld.local.u16 	%rs9307, [%rd18+2];
	or.b16  	%rs9308, %rs12651, %rs9307;
	or.b16  	%rs9309, %rs9308, %rs12650;
	st.local.u16 	[%rd20+4], %rs9306;
	mov.pred 	%p10342, 0;
	setp.ne.s16 	%p5605, %rs9309, 0;
	@%p5605 bra 	$L__BB0_3817;
	ld.local.u16 	%rs9310, [%rd18+4];
	setp.eq.s16 	%p10342, %rs9310, 0;
$L__BB0_3817:
	mov.b16 	%rs9311, 0;
	st.local.u16 	[%rd20+6], %rs9311;
	setp.ne.s16 	%p5607, %rs12649, 0;
	not.pred 	%p5608, %p10342;
	mov.pred 	%p10343, 0;
	or.pred  	%p5609, %p5608, %p5607;
	@%p5609 bra 	$L__BB0_3819;
	ld.local.u16 	%rs9312, [%rd483];
	setp.eq.s16 	%p10343, %rs9312, 0;
$L__BB0_3819:
	mov.b16 	%rs9313, 0;
	st.local.u16 	[%rd20+8], %rs9313;
	setp.ne.s16 	%p5611, %rs12648, 0;
	not.pred 	%p5612, %p10343;
	mov.pred 	%p10344, 0;
	or.pred  	%p5613, %p5612, %p5611;
	@%p5613 bra 	$L__BB0_3821;
	ld.local.u16 	%rs9314, [%rd18+8];
	setp.eq.s16 	%p10344, %rs9314, 0;
$L__BB0_3821:
	mov.b16 	%rs9315, 0;
	st.local.u16 	[%rd20+10], %rs9315;
	setp.ne.s16 	%p5615, %rs12647, 0;
	not.pred 	%p5616, %p10344;
	mov.pred 	%p10345, 0;
	or.pred  	%p5617, %p5616, %p5615;
	@%p5617 bra 	$L__BB0_3823;
	ld.local.u16 	%rs9316, [%rd485];
	setp.eq.s16 	%p10345, %rs9316, 0;
$L__BB0_3823:
	mov.b16 	%rs9317, 0;
	st.local.u16 	[%rd20+12], %rs9317;
	setp.ne.s16 	%p5619, %rs12646, 0;
	not.pred 	%p5620, %p10345;
	mov.pred 	%p10346, 0;
	or.pred  	%p5621, %p5620, %p5619;
	@%p5621 bra 	$L__BB0_3825;
	ld.local.u16 	%rs9318, [%rd18+12];
	setp.eq.s16 	%p10346, %rs9318, 0;
$L__BB0_3825:
	mov.b16 	%rs9319, 0;
	st.local.u16 	[%rd20+14], %rs9319;
	setp.ne.s16 	%p5623, %rs12645, 0;
	not.pred 	%p5624, %p10346;
	mov.pred 	%p10347, 0;
	or.pred  	%p5625, %p5624, %p5623;
	@%p5625 bra 	$L__BB0_3827;
	ld.local.u16 	%rs9320, [%rd484];
	setp.eq.s16 	%p10347, %rs9320, 0;
$L__BB0_3827:
	mov.b16 	%rs9321, 0;
	st.local.u16 	[%rd20+16], %rs9321;
	setp.ne.s16 	%p5627, %rs12644, 0;
	not.pred 	%p5628, %p10347;
	mov.pred 	%p10348, 0;
	or.pred  	%p5629, %p5628, %p5627;
	@%p5629 bra 	$L__BB0_3829;
	ld.local.u16 	%rs9322, [%rd18+16];
	setp.eq.s16 	%p10348, %rs9322, 0;
$L__BB0_3829:
	mov.b16 	%rs9323, 0;
	st.local.u16 	[%rd20+18], %rs9323;
	setp.ne.s16 	%p5631, %rs12643, 0;
	not.pred 	%p5632, %p10348;
	mov.pred 	%p10349, 0;
	or.pred  	%p5633, %p5632, %p5631;
	@%p5633 bra 	$L__BB0_3831;
	ld.local.u16 	%rs9324, [%rd487];
	setp.eq.s16 	%p10349, %rs9324, 0;
$L__BB0_3831:
	mov.b16 	%rs9325, 0;
	st.local.u16 	[%rd20+20], %rs9325;
	setp.ne.s16 	%p5635, %rs12642, 0;
	not.pred 	%p5636, %p10349;
	mov.pred 	%p10350, 0;
	or.pred  	%p5637, %p5636, %p5635;
	@%p5637 bra 	$L__BB0_3833;
	ld.local.u16 	%rs9326, [%rd18+20];
	setp.eq.s16 	%p10350, %rs9326, 0;
$L__BB0_3833:
	mov.b16 	%rs9327, 0;
	st.local.u16 	[%rd20+22], %rs9327;
	setp.ne.s16 	%p5639, %rs12641, 0;
	not.pred 	%p5640, %p10350;
	mov.pred 	%p10351, 0;
	or.pred  	%p5641, %p5640, %p5639;
	@%p5641 bra 	$L__BB0_3835;
	ld.local.u16 	%rs9328, [%rd486];
	setp.eq.s16 	%p10351, %rs9328, 0;
$L__BB0_3835:
	mov.b16 	%rs9329, 0;
	st.local.u16 	[%rd20+24], %rs9329;
	setp.ne.s16 	%p5643, %rs12640, 0;
	not.pred 	%p5644, %p10351;
	mov.pred 	%p10352, 0;
	or.pred  	%p5645, %p5644, %p5643;
	@%p5645 bra 	$L__BB0_3837;
	ld.local.u16 	%rs9330, [%rd18+24];
	setp.eq.s16 	%p10352, %rs9330, 0;
$L__BB0_3837:
	mov.b16 	%rs9331, 0;
	st.local.u16 	[%rd20+26], %rs9331;
	setp.ne.s16 	%p5647, %rs12639, 0;
	not.pred 	%p5648, %p10352;
	mov.pred 	%p10353, 0;
	or.pred  	%p5649, %p5648, %p5647;
	@%p5649 bra 	$L__BB0_3839;
	ld.local.u16 	%rs9332, [%rd491];
	setp.eq.s16 	%p10353, %rs9332, 0;
$L__BB0_3839:
	mov.b16 	%rs9333, 0;
	st.local.u16 	[%rd20+28], %rs9333;
	setp.ne.s16 	%p5651, %rs12638, 0;
	not.pred 	%p5652, %p10353;
	mov.pred 	%p10354, 0;
	or.pred  	%p5653, %p5652, %p5651;
	@%p5653 bra 	$L__BB0_3841;
	ld.local.u16 	%rs9334, [%rd18+28];
	setp.eq.s16 	%p10354, %rs9334, 0;
$L__BB0_3841:
	mov.b16 	%rs9335, 0;
	st.local.u16 	[%rd20+30], %rs9335;
	setp.ne.s16 	%p5655, %rs12637, 0;
	not.pred 	%p5656, %p10354;
	mov.pred 	%p10355, 0;
	or.pred  	%p5657, %p5656, %p5655;
	@%p5657 bra 	$L__BB0_3843;
	ld.local.u16 	%rs9336, [%rd488];
	setp.eq.s16 	%p10355, %rs9336, 0;
$L__BB0_3843:
	mov.b16 	%rs9337, 0;
	st.local.u16 	[%rd20+32], %rs9337;
	setp.ne.s16 	%p5659, %rs12636, 0;
	not.pred 	%p5660, %p10355;
	mov.pred 	%p10356, 0;
	or.pred  	%p5661, %p5660, %p5659;
	@%p5661 bra 	$L__BB0_3845;
	ld.local.u16 	%rs9338, [%rd18+32];
	setp.eq.s16 	%p10356, %rs9338, 0;
$L__BB0_3845:
	mov.b16 	%rs9339, 0;
	st.local.u16 	[%rd20+34], %rs9339;
	setp.ne.s16 	%p5663, %rs12635, 0;
	not.pred 	%p5664, %p10356;
	mov.pred 	%p10357, 0;
	or.pred  	%p5665, %p5664, %p5663;
	@%p5665 bra 	$L__BB0_3847;
	ld.local.u16 	%rs9340, [%rd490];
	setp.eq.s16 	%p10357, %rs9340, 0;
$L__BB0_3847:
	mov.b16 	%rs9341, 0;
	st.local.u16 	[%rd20+36], %rs9341;
	setp.ne.s16 	%p5667, %rs12634, 0;
	not.pred 	%p5668, %p10357;
	mov.pred 	%p10358, 0;
	or.pred  	%p5669, %p5668, %p5667;
	@%p5669 bra 	$L__BB0_3849;
	ld.local.u16 	%rs9342, [%rd18+36];
	setp.eq.s16 	%p10358, %rs9342, 0;
$L__BB0_3849:
	mov.b16 	%rs9343, 0;
	st.local.u16 	[%rd20+38], %rs9343;
	setp.ne.s16 	%p5671, %rs12633, 0;
	not.pred 	%p5672, %p10358;
	mov.pred 	%p10359, 0;
	or.pred  	%p5673, %p5672, %p5671;
	@%p5673 bra 	$L__BB0_3851;
	ld.local.u16 	%rs9344, [%rd489];
	setp.eq.s16 	%p10359, %rs9344, 0;
$L__BB0_3851:
	mov.b16 	%rs9345, 0;
	st.local.u16 	[%rd20+40], %rs9345;
	setp.ne.s16 	%p5675, %rs12632, 0;
	not.pred 	%p5676, %p10359;
	mov.pred 	%p10360, 0;
	or.pred  	%p5677, %p5676, %p5675;
	@%p5677 bra 	$L__BB0_3853;
	ld.local.u16 	%rs9346, [%rd18+40];
	setp.eq.s16 	%p10360, %rs9346, 0;
$L__BB0_3853:
	mov.b16 	%rs9347, 0;
	st.local.u16 	[%rd20+42], %rs9347;
	setp.ne.s16 	%p5679, %rs12631, 0;
	not.pred 	%p5680, %p10360;
	mov.pred 	%p10361, 0;
	or.pred  	%p5681, %p5680, %p5679;
	@%p5681 bra 	$L__BB0_3855;
	ld.local.u16 	%rs9348, [%rd492];
	setp.eq.s16 	%p10361, %rs9348, 0;
$L__BB0_3855:
	mov.b16 	%rs9349, 0;
	st.local.u16 	[%rd20+44], %rs9349;
	setp.ne.s16 	%p5683, %rs12630, 0;
	not.pred 	%p5684, %p10361;
	mov.pred 	%p10362, 0;
	or.pred  	%p5685, %p5684, %p5683;
	@%p5685 bra 	$L__BB0_3857;
	ld.local.u16 	%rs9350, [%rd18+44];
	setp.eq.s16 	%p10362, %rs9350, 0;
$L__BB0_3857:
	mov.b16 	%rs9351, 0;
	st.local.u16 	[%rd20+46], %rs9351;
	setp.ne.s16 	%p5687, %rs12629, 0;
	not.pred 	%p5688, %p10362;
	mov.pred 	%p10363, 0;
	or.pred  	%p5689, %p5688, %p5687;
	@%p5689 bra 	$L__BB0_3859;
	ld.local.u16 	%rs9352, [%rd18+46];
	setp.eq.s16 	%p10363, %rs9352, 0;
$L__BB0_3859:
	mov.b16 	%rs9353, 0;
	st.local.u16 	[%rd20+48], %rs9353;
	setp.ne.s16 	%p5691, %rs12628, 0;
	not.pred 	%p5692, %p10363;
	mov.pred 	%p10364, -1;
	or.pred  	%p5693, %p5692, %p5691;
	@%p5693 bra 	$L__BB0_3861;
	ld.local.u16 	%rs9354, [%rd18+48];
	setp.ne.s16 	%p10364, %rs9354, 0;
$L__BB0_3861:
	mov.b16 	%rs9355, 0;
	st.local.u16 	[%rd20+50], %rs9355;
	setp.ne.s16 	%p5694, %rs3363, 0;
	or.pred  	%p5695, %p10364, %p5694;
	ld.local.u16 	%rs12679, [%rd18+50];
	setp.ne.s16 	%p5696, %rs12679, 0;
	or.pred  	%p5697, %p5695, %p5696;
	@%p5697 bra 	$L__BB0_3889;
	mov.b16 	%rs9357, 1;
	st.local.u8 	[%rd20], %rs9357;
	mov.b32 	%r7600, 0;
	st.local.u32 	[%rd20+52], %r7600;
	bra.uni 	$L__BB0_4175;
$L__BB0_3863:
	add.s64 	%rd4293, %rd19, 4;
	ld.local.u16 	%rs12677, [%rd18+4];
	setp.ne.s16 	%p5702, %rs12650, %rs12677;
	@%p5702 bra 	$L__BB0_3888;
	add.s64 	%rd4293, %rd19, 6;
	ld.local.u16 	%rs12677, [%rd483];
	setp.ne.s16 	%p5703, %rs12649, %rs12677;
	@%p5703 bra 	$L__BB0_3888;
	add.s64 	%rd4293, %rd19, 8;
	ld.local.u16 	%rs12677, [%rd18+8];
	setp.ne.s16 	%p5704, %rs12648, %rs12677;
	@%p5704 bra 	$L__BB0_3888;
	add.s64 	%rd4293, %rd19, 10;
	ld.local.u16 	%rs12677, [%rd485];
	setp.ne.s16 	%p5705, %rs12647, %rs12677;
	@%p5705 bra 	$L__BB0_3888;
	add.s64 	%rd4293, %rd19, 12;
	ld.local.u16 	%rs12677, [%rd18+12];
	setp.ne.s16 	%p5706, %rs12646, %rs12677;
	@%p5706 bra 	$L__BB0_3888;
	add.s64 	%rd4293, %rd19, 14;
	ld.local.u16 	%rs12677, [%rd484];
	setp.ne.s16 	%p5707, %rs12645, %rs12677;
	@%p5707 bra 	$L__BB0_3888;
	add.s64 	%rd4293, %rd19, 16;
	ld.local.u16 	%rs12677, [%rd18+16];
	setp.ne.s16 	%p5708, %rs12644, %rs12677;
	@%p5708 bra 	$L__BB0_3888;
	add.s64 	%rd4293, %rd19, 18;
	ld.local.u16 	%rs12677, [%rd487];
	setp.ne.s16 	%p5709, %rs12643, %rs12677;
	@%p5709 bra 	$L__BB0_3888;
	add.s64 	%rd4293, %rd19, 20;
	ld.local.u16 	%rs12677, [%rd18+20];
	setp.ne.s16 	%p5710, %rs12642, %rs12677;
	@%p5710 bra 	$L__BB0_3888;
	add.s64 	%rd4293, %rd19, 22;
	ld.local.u16 	%rs12677, [%rd486];
	setp.ne.s16 	%p5711, %rs12641, %rs12677;
	@%p5711 bra 	$L__BB0_3888;
	add.s64 	%rd4293, %rd19, 24;
	ld.local.u16 	%rs12677, [%rd18+24];
	setp.ne.s16 	%p5712, %rs12640, %rs12677;
	@%p5712 bra 	$L__BB0_3888;
	add.s64 	%rd4293, %rd19, 26;
	ld.local.u16 	%rs12677, [%rd491];
	setp.ne.s16 	%p5713, %rs12639, %rs12677;
	@%p5713 bra 	$L__BB0_3888;
	add.s64 	%rd4293, %rd19, 28;
	ld.local.u16 	%rs12677, [%rd18+28];
	setp.ne.s16 	%p5714, %rs12638, %rs12677;
	@%p5714 bra 	$L__BB0_3888;
	add.s64 	%rd4293, %rd19, 30;
	ld.local.u16 	%rs12677, [%rd488];
	setp.ne.s16 	%p5715, %rs12637, %rs12677;
	@%p5715 bra 	$L__BB0_3888;
	add.s64 	%rd4293, %rd19, 32;
	ld.local.u16 	%rs12677, [%rd18+32];
	setp.ne.s16 	%p5716, %rs12636, %rs12677;
	@%p5716 bra 	$L__BB0_3888;
	add.s64 	%rd4293, %rd19, 34;
	ld.local.u16 	%rs12677, [%rd490];
	setp.ne.s16 	%p5717, %rs12635, %rs12677;
	@%p5717 bra 	$L__BB0_3888;
	add.s64 	%rd4293, %rd19, 36;
	ld.local.u16 	%rs12677, [%rd18+36];
	setp.ne.s16 	%p5718, %rs12634, %rs12677;
	@%p5718 bra 	$L__BB0_3888;
	add.s64 	%rd4293, %rd19, 38;
	ld.local.u16 	%rs12677, [%rd489];
	setp.ne.s16 	%p5719, %rs12633, %rs12677;
	@%p5719 bra 	$L__BB0_3888;
	add.s64 	%rd4293, %rd19, 40;
	ld.local.u16 	%rs12677, [%rd18+40];
	setp.ne.s16 	%p5720, %rs12632, %rs12677;
	@%p5720 bra 	$L__BB0_3888;
	add.s64 	%rd4293, %rd19, 42;
	ld.local.u16 	%rs12677, [%rd492];
	setp.ne.s16 	%p5721, %rs12631, %rs12677;
	@%p5721 bra 	$L__BB0_3888;
	add.s64 	%rd4293, %rd19, 44;
	ld.local.u16 	%rs12677, [%rd18+44];
	setp.ne.s16 	%p5722, %rs12630, %rs12677;
	@%p5722 bra 	$L__BB0_3888;
	add.s64 	%rd4293, %rd19, 46;
	ld.local.u16 	%rs12677, [%rd18+46];
	setp.ne.s16 	%p5723, %rs12629, %rs12677;
	@%p5723 bra 	$L__BB0_3888;
	add.s64 	%rd4293, %rd19, 48;
	ld.local.u16 	%rs12677, [%rd18+48];
	setp.ne.s16 	%p5724, %rs12628, %rs12677;
	@%p5724 bra 	$L__BB0_3888;
	add.s64 	%rd4293, %rd19, 50;
	setp.eq.s16 	%p5725, %rs3363, %rs12679;
	mov.u16 	%rs12677, %rs12679;
	mov.u16 	%rs12678, %rs3363;
	@%p5725 bra 	$L__BB0_3891;
	bra.uni 	$L__BB0_3888;
$L__BB0_3887:
	add.s64 	%rd4293, %rd19, 2;
	setp.eq.s16 	%p5701, %rs12651, %rs9307;
	mov.u16 	%rs12677, %rs9307;
	@%p5701 bra 	$L__BB0_3863;
$L__BB0_3888:
	ld.local.u16 	%rs9359, [%rd4293];
	setp.gt.u16 	%p5727, %rs9359, %rs12677;
	mov.pred 	%p10365, -1;
	mov.u16 	%rs12678, %rs12679;
	@%p5727 bra 	$L__BB0_3892;
	bra.uni 	$L__BB0_3891;
$L__BB0_3889:
	mov.b16 	%rs9358, 1;
	st.local.u8 	[%rd20], %rs9358;
	ld.local.u32 	%r1163, [%rd19+52];
	ld.local.u32 	%r1164, [%rd18+52];
	max.s32 	%r1165, %r1163, %r1164;
	st.local.u32 	[%rd20+52], %r1165;
	sub.s32 	%r1166, %r1163, %r1164;
	setp.eq.s32 	%p5698, %r1163, %r1164;
	@%p5698 bra 	$L__BB0_3887;
	setp.gt.s32 	%p5700, %r1163, %r1164;
	mov.pred 	%p10365, -1;
	mov.u16 	%rs12678, %rs12679;
	@%p5700 bra 	$L__BB0_3892;
$L__BB0_3891:
	mov.b16 	%rs9360, 0;
	st.local.u8 	[%rd20], %rs9360;
	mov.pred 	%p10365, 0;
	mov.u16 	%rs12679, %rs12678;
$L__BB0_3892:
	abs.s32 	%r1167, %r1166;
	sub.s32 	%r1168, 24, %r1167;
	selp.b16 	%rs3417, %rs3363, %rs12679, %p10365;
	setp.gt.u32 	%p5729, %r1167, 24;
	mov.b32 	%r13029, 0;
	@%p5729 bra 	$L__BB0_3897;
	not.pred 	%p5730, %p10365;
	@%p5730 bra 	$L__BB0_3895;
	mul.wide.u32 	%rd2539, %r1168, 2;
	add.s64 	%rd2540, %rd18, %rd2539;
	ld.local.u16 	%rs12680, [%rd2540+2];
	bra.uni 	$L__BB0_3896;
$L__BB0_3895:
	mul.wide.u32 	%rd2537, %r1168, 2;
	add.s64 	%rd2538, %rd19, %rd2537;
	ld.local.u16 	%rs12680, [%rd2538+2];
$L__BB0_3896:
	cvt.u32.u16 	%r13029, %rs12680;
$L__BB0_3897:
	cvt.u32.u16 	%r7603, %rs3417;
	sub.s32 	%r1171, %r7603, %r13029;
	setp.lt.s32 	%p5731, %r1171, 0;
	add.s32 	%r7604, %r1171, 10000;
	selp.b32 	%r7605, %r7604, %r1171, %p5731;
	st.local.u16 	[%rd20+50], %r7605;
	sub.s32 	%r1172, 23, %r1167;
	ld.local.u16 	%rs9361, [%rd18+48];
	selp.b16 	%rs3421, %rs12628, %rs9361, %p10365;
	setp.gt.u32 	%p5732, %r1167, 23;
	mov.b32 	%r13030, 0;
	@%p5732 bra 	$L__BB0_3902;
	@%p10365 bra 	$L__BB0_3900;
	mul.wide.u32 	%rd2541, %r1172, 2;
	add.s64 	%rd2542, %rd19, %rd2541;
	ld.local.u16 	%rs12681, [%rd2542+2];
	bra.uni 	$L__BB0_3901;
$L__BB0_3900:
	mul.wide.u32 	%rd2543, %r1172, 2;
	add.s64 	%rd2544, %rd18, %rd2543;
	ld.local.u16 	%rs12681, [%rd2544+2];
$L__BB0_3901:
	cvt.u32.u16 	%r13030, %rs12681;
$L__BB0_3902:
	shr.u32 	%r7607, %r1171, 31;
	add.s32 	%r7608, %r7607, %r13030;
	cvt.u32.u16 	%r7609, %rs3421;
	sub.s32 	%r1175, %r7609, %r7608;
	setp.lt.s32 	%p5733, %r1175, 0;
	add.s32 	%r7610, %r1175, 10000;
	selp.b32 	%r7611, %r7610, %r1175, %p5733;
	cvt.u16.u32 	%rs3425, %r7611;
	st.local.u16 	[%rd20+48], %rs3425;
	sub.s32 	%r1176, 22, %r1167;
	ld.local.u16 	%rs9362, [%rd18+46];
	selp.b16 	%rs3426, %rs12629, %rs9362, %p10365;
	setp.gt.u32 	%p5734, %r1167, 22;
	mov.b32 	%r13031, 0;
	@%p5734 bra 	$L__BB0_3907;
	@%p10365 bra 	$L__BB0_3905;
	mul.wide.u32 	%rd2545, %r1176, 2;
	add.s64 	%rd2546, %rd19, %rd2545;
	ld.local.u16 	%rs12682, [%rd2546+2];
	bra.uni 	$L__BB0_3906;
$L__BB0_3905:
	mul.wide.u32 	%rd2547, %r1176, 2;
	add.s64 	%rd2548, %rd18, %rd2547;
	ld.local.u16 	%rs12682, [%rd2548+2];
$L__BB0_3906:
	cvt.u32.u16 	%r13031, %rs12682;
$L__BB0_3907:
	shr.u32 	%r7613, %r1175, 31;
	add.s32 	%r7614, %r7613, %r13031;
	cvt.u32.u16 	%r7615, %rs3426;
	sub.s32 	%r1179, %r7615, %r7614;
	setp.lt.s32 	%p5735, %r1179, 0;
	add.s32 	%r7616, %r1179, 10000;
	selp.b32 	%r7617, %r7616, %r1179, %p5735;
	cvt.u16.u32 	%rs3430, %r7617;
	st.local.u16 	[%rd20+46], %rs3430;
	sub.s32 	%r1180, 21, %r1167;
	ld.local.u16 	%rs9363, [%rd18+44];
	selp.b16 	%rs3431, %rs12630, %rs9363, %p10365;
	setp.gt.u32 	%p5736, %r1167, 21;
	mov.b32 	%r13032, 0;
	@%p5736 bra 	$L__BB0_3912;
	@%p10365 bra 	$L__BB0_3910;
	mul.wide.u32 	%rd2549, %r1180, 2;
	add.s64 	%rd2550, %rd19, %rd2549;
	ld.local.u16 	%rs12683, [%rd2550+2];
	bra.uni 	$L__BB0_3911;
$L__BB0_3910:
	mul.wide.u32 	%rd2551, %r1180, 2;
	add.s64 	%rd2552, %rd18, %rd2551;
	ld.local.u16 	%rs12683, [%rd2552+2];
$L__BB0_3911:
	cvt.u32.u16 	%r13032, %rs12683;
$L__BB0_3912:
	shr.u32 	%r7619, %r1179, 31;
	add.s32 	%r7620, %r7619, %r13032;
	cvt.u32.u16 	%r7621, %rs3431;
	sub.s32 	%r1183, %r7621, %r7620;
	setp.lt.s32 	%p5737, %r1183, 0;
	add.s32 	%r7622, %r1183, 10000;
	selp.b32 	%r7623, %r7622, %r1183, %p5737;
	cvt.u16.u32 	%rs3435, %r7623;
	st.local.u16 	[%rd20+44], %rs3435;
	sub.s32 	%r1184, 20, %r1167;
	ld.local.u16 	%rs9364, [%rd492];
	selp.b16 	%rs3436, %rs12631, %rs9364, %p10365;
	setp.gt.u32 	%p5738, %r1167, 20;
	mov.b32 	%r13033, 0;
	@%p5738 bra 	$L__BB0_3917;
	@%p10365 bra 	$L__BB0_3915;
	mul.wide.u32 	%rd2553, %r1184, 2;
	add.s64 	%rd2554, %rd19, %rd2553;
	ld.local.u16 	%rs12684, [%rd2554+2];
	bra.uni 	$L__BB0_3916;
$L__BB0_3915:
	mul.wide.u32 	%rd2555, %r1184, 2;
	add.s64 	%rd2556, %rd18, %rd2555;
	ld.local.u16 	%rs12684, [%rd2556+2];
$L__BB0_3916:
	cvt.u32.u16 	%r13033, %rs12684;
$L__BB0_3917:
	shr.u32 	%r7625, %r1183, 31;
	add.s32 	%r7626, %r7625, %r13033;
	cvt.u32.u16 	%r7627, %rs3436;
	sub.s32 	%r1187, %r7627, %r7626;
	setp.lt.s32 	%p5739, %r1187, 0;
	add.s32 	%r7628, %r1187, 10000;
	selp.b32 	%r7629, %r7628, %r1187, %p5739;
	cvt.u16.u32 	%rs3440, %r7629;
	st.local.u16 	[%rd20+42], %rs3440;
	sub.s32 	%r1188, 19, %r1167;
	ld.local.u16 	%rs9365, [%rd18+40];
	selp.b16 	%rs3441, %rs12632, %rs9365, %p10365;
	setp.gt.u32 	%p5740, %r1167, 19;
	mov.b32 	%r13034, 0;
	@%p5740 bra 	$L__BB0_3922;
	@%p10365 bra 	$L__BB0_3920;
	mul.wide.u32 	%rd2557, %r1188, 2;
	add.s64 	%rd2558, %rd19, %rd2557;
	ld.local.u16 	%rs12685, [%rd2558+2];
	bra.uni 	$L__BB0_3921;
$L__BB0_3920:
	mul.wide.u32 	%rd2559, %r1188, 2;
	add.s64 	%rd2560, %rd18, %rd2559;
	ld.local.u16 	%rs12685, [%rd2560+2];
$L__BB0_3921:
	cvt.u32.u16 	%r13034, %rs12685;
$L__BB0_3922:
	shr.u32 	%r7631, %r1187, 31;
	add.s32 	%r7632, %r7631, %r13034;
	cvt.u32.u16 	%r7633, %rs3441;
	sub.s32 	%r1191, %r7633, %r7632;
	setp.lt.s32 	%p5741, %r1191, 0;
	add.s32 	%r7634, %r1191, 10000;
	selp.b32 	%r7635, %r7634, %r1191, %p5741;
	cvt.u16.u32 	%rs3445, %r7635;
	st.local.u16 	[%rd20+40], %rs3445;
	sub.s32 	%r1192, 18, %r1167;
	ld.local.u16 	%rs9366, [%rd489];
	selp.b16 	%rs3446, %rs12633, %rs9366, %p10365;
	setp.gt.u32 	%p5742, %r1167, 18;
	mov.b32 	%r13035, 0;
	@%p5742 bra 	$L__BB0_3927;
	@%p10365 bra 	$L__BB0_3925;
	mul.wide.u32 	%rd2561, %r1192, 2;
	add.s64 	%rd2562, %rd19, %rd2561;
	ld.local.u16 	%rs12686, [%rd2562+2];
	bra.uni 	$L__BB0_3926;
$L__BB0_3925:
	mul.wide.u32 	%rd2563, %r1192, 2;
	add.s64 	%rd2564, %rd18, %rd2563;
	ld.local.u16 	%rs12686, [%rd2564+2];
$L__BB0_3926:
	cvt.u32.u16 	%r13035, %rs12686;
$L__BB0_3927:
	shr.u32 	%r7637, %r1191, 31;
	add.s32 	%r7638, %r7637, %r13035;
	cvt.u32.u16 	%r7639, %rs3446;
	sub.s32 	%r1195, %r7639, %r7638;
	setp.lt.s32 	%p5743, %r1195, 0;
	add.s32 	%r7640, %r1195, 10000;
	selp.b32 	%r7641, %r7640, %r1195, %p5743;
	cvt.u16.u32 	%rs3450, %r7641;
	st.local.u16 	[%rd20+38], %rs3450;
	sub.s32 	%r1196, 17, %r1167;
	ld.local.u16 	%rs9367, [%rd18+36];
	selp.b16 	%rs3451, %rs12634, %rs9367, %p10365;
	setp.gt.u32 	%p5744, %r1167, 17;
	mov.b32 	%r13036, 0;
	@%p5744 bra 	$L__BB0_3932;
	@%p10365 bra 	$L__BB0_3930;
	mul.wide.u32 	%rd2565, %r1196, 2;
	add.s64 	%rd2566, %rd19, %rd2565;
	ld.local.u16 	%rs12687, [%rd2566+2];
	bra.uni 	$L__BB0_3931;
$L__BB0_3930:
	mul.wide.u32 	%rd2567, %r1196, 2;
	add.s64 	%rd2568, %rd18, %rd2567;
	ld.local.u16 	%rs12687, [%rd2568+2];
$L__BB0_3931:
	cvt.u32.u16 	%r13036, %rs12687;
$L__BB0_3932:
	shr.u32 	%r7643, %r1195, 31;
	add.s32 	%r7644, %r7643, %r13036;
	cvt.u32.u16 	%r7645, %rs3451;
	sub.s32 	%r1199, %r7645, %r7644;
	setp.lt.s32 	%p5745, %r1199, 0;
	add.s32 	%r7646, %r1199, 10000;
	selp.b32 	%r7647, %r7646, %r1199, %p5745;
	cvt.u16.u32 	%rs3455, %r7647;
	st.local.u16 	[%rd20+36], %rs3455;
	sub.s32 	%r1200, 16, %r1167;
	ld.local.u16 	%rs9368, [%rd490];
	selp.b16 	%rs3456, %rs12635, %rs9368, %p10365;
	setp.gt.u32 	%p5746, %r1167, 16;
	mov.b32 	%r13037, 0;
	@%p5746 bra 	$L__BB0_3937;
	@%p10365 bra 	$L__BB0_3935;
	mul.wide.u32 	%rd2569, %r1200, 2;
	add.s64 	%rd2570, %rd19, %rd2569;
	ld.local.u16 	%rs12688, [%rd2570+2];
	bra.uni 	$L__BB0_3936;
$L__BB0_3935:
	mul.wide.u32 	%rd2571, %r1200, 2;
	add.s64 	%rd2572, %rd18, %rd2571;
	ld.local.u16 	%rs12688, [%rd2572+2];
$L__BB0_3936:
	cvt.u32.u16 	%r13037, %rs12688;
$L__BB0_3937:
	shr.u32 	%r7649, %r1199, 31;
	add.s32 	%r7650, %r7649, %r13037;
	cvt.u32.u16 	%r7651, %rs3456;
	sub.s32 	%r1203, %r7651, %r7650;
	setp.lt.s32 	%p5747, %r1203, 0;
	add.s32 	%r7652, %r1203, 10000;
	selp.b32 	%r7653, %r7652, %r1203, %p5747;
	cvt.u16.u32 	%rs3460, %r7653;
	st.local.u16 	[%rd20+34], %rs3460;
	sub.s32 	%r1204, 15, %r1167;
	ld.local.u16 	%rs9369, [%rd18+32];
	selp.b16 	%rs3461, %rs12636, %rs9369, %p10365;
	setp.gt.u32 	%p5748, %r1167, 15;
	mov.b32 	%r13038, 0;
	@%p5748 bra 	$L__BB0_3942;
	@%p10365 bra 	$L__BB0_3940;
	mul.wide.u32 	%rd2573, %r1204, 2;
	add.s64 	%rd2574, %rd19, %rd2573;
	ld.local.u16 	%rs12689, [%rd2574+2];
	bra.uni 	$L__BB0_3941;
$L__BB0_3940:
	mul.wide.u32 	%rd2575, %r1204, 2;
	add.s64 	%rd2576, %rd18, %rd2575;
	ld.local.u16 	%rs12689, [%rd2576+2];
$L__BB0_3941:
	cvt.u32.u16 	%r13038, %rs12689;
$L__BB0_3942:
	shr.u32 	%r7655, %r1203, 31;
	add.s32 	%r7656, %r7655, %r13038;
	cvt.u32.u16 	%r7657, %rs3461;
	sub.s32 	%r1207, %r7657, %r7656;
	setp.lt.s32 	%p5749, %r1207, 0;
	add.s32 	%r7658, %r1207, 10000;
	selp.b32 	%r7659, %r7658, %r1207, %p5749;
	cvt.u16.u32 	%rs3465, %r7659;
	st.local.u16 	[%rd20+32], %rs3465;
	sub.s32 	%r1208, 14, %r1167;
	ld.local.u16 	%rs9370, [%rd488];
	selp.b16 	%rs3466, %rs12637, %rs9370, %p10365;
	setp.gt.u32 	%p5750, %r1167, 14;
	mov.b32 	%r13039, 0;
	@%p5750 bra 	$L__BB0_3947;
	@%p10365 bra 	$L__BB0_3945;
	mul.wide.u32 	%rd2577, %r1208, 2;
	add.s64 	%rd2578, %rd19, %rd2577;
	ld.local.u16 	%rs12690, [%rd2578+2];
	bra.uni 	$L__BB0_3946;
$L__BB0_3945:
	mul.wide.u32 	%rd2579, %r1208, 2;
	add.s64 	%rd2580, %rd18, %rd2579;
	ld.local.u16 	%rs12690, [%rd2580+2];
$L__BB0_3946:
	cvt.u32.u16 	%r13039, %rs12690;
$L__BB0_3947:
	shr.u32 	%r7661, %r1207, 31;
	add.s32 	%r7662, %r7661, %r13039;
	cvt.u32.u16 	%r7663, %rs3466;
	sub.s32 	%r1211, %r7663, %r7662;
	setp.lt.s32 	%p5751, %r1211, 0;
	add.s32 	%r7664, %r1211, 10000;
	selp.b32 	%r7665, %r7664, %r1211, %p5751;
	cvt.u16.u32 	%rs3470, %r7665;
	st.local.u16 	[%rd20+30], %rs3470;
	sub.s32 	%r1212, 13, %r1167;
	ld.local.u16 	%rs9371, [%rd18+28];
	selp.b16 	%rs3471, %rs12638, %rs9371, %p10365;
	setp.gt.u32 	%p5752, %r1167, 13;
	mov.b32 	%r13040, 0;
	@%p5752 bra 	$L__BB0_3952;
	@%p10365 bra 	$L__BB0_3950;
	mul.wide.u32 	%rd2581, %r1212, 2;
	add.s64 	%rd2582, %rd19, %rd2581;
	ld.local.u16 	%rs12691, [%rd2582+2];
	bra.uni 	$L__BB0_3951;
$L__BB0_3950:
	mul.wide.u32 	%rd2583, %r1212, 2;
	add.s64 	%rd2584, %rd18, %rd2583;
	ld.local.u16 	%rs12691, [%rd2584+2];
$L__BB0_3951:
	cvt.u32.u16 	%r13040, %rs12691;
$L__BB0_3952:
	shr.u32 	%r7667, %r1211, 31;
	add.s32 	%r7668, %r7667, %r13040;
	cvt.u32.u16 	%r7669, %rs3471;
	sub.s32 	%r1215, %r7669, %r7668;
	setp.lt.s32 	%p5753, %r1215, 0;
	add.s32 	%r7670, %r1215, 10000;
	selp.b32 	%r7671, %r7670, %r1215, %p5753;
	cvt.u16.u32 	%rs3475, %r7671;
	st.local.u16 	[%rd20+28], %rs3475;
	sub.s32 	%r1216, 12, %r1167;
	ld.local.u16 	%rs9372, [%rd491];
	selp.b16 	%rs3476, %rs12639, %rs9372, %p10365;
	setp.gt.u32 	%p5754, %r1167, 12;
	mov.b32 	%r13041, 0;
	@%p5754 bra 	$L__BB0_3957;
	@%p10365 bra 	$L__BB0_3955;
	mul.wide.u32 	%rd2585, %r1216, 2;
	add.s64 	%rd2586, %rd19, %rd2585;
	ld.local.u16 	%rs12692, [%rd2586+2];
	bra.uni 	$L__BB0_3956;
$L__BB0_3955:
	mul.wide.u32 	%rd2587, %r1216, 2;
	add.s64 	%rd2588, %rd18, %rd2587;
	ld.local.u16 	%rs12692, [%rd2588+2];
$L__BB0_3956:
	cvt.u32.u16 	%r13041, %rs12692;
$L__BB0_3957:
	shr.u32 	%r7673, %r1215, 31;
	add.s32 	%r7674, %r7673, %r13041;
	cvt.u32.u16 	%r7675, %rs3476;
	sub.s32 	%r1219, %r7675, %r7674;
	setp.lt.s32 	%p5755, %r1219, 0;
	add.s32 	%r7676, %r1219, 10000;
	selp.b32 	%r7677, %r7676, %r1219, %p5755;
	cvt.u16.u32 	%rs3480, %r7677;
	st.local.u16 	[%rd20+26], %rs3480;
	sub.s32 	%r1220, 11, %r1167;
	ld.local.u16 	%rs9373, [%rd18+24];
	selp.b16 	%rs3481, %rs12640, %rs9373, %p10365;
	setp.gt.u32 	%p5756, %r1167, 11;
	mov.b32 	%r13042, 0;
	@%p5756 bra 	$L__BB0_3962;
	@%p10365 bra 	$L__BB0_3960;
	mul.wide.u32 	%rd2589, %r1220, 2;
	add.s64 	%rd2590, %rd19, %rd2589;
	ld.local.u16 	%rs12693, [%rd2590+2];
	bra.uni 	$L__BB0_3961;
$L__BB0_3960:
	mul.wide.u32 	%rd2591, %r1220, 2;
	add.s64 	%rd2592, %rd18, %rd2591;
	ld.local.u16 	%rs12693, [%rd2592+2];
$L__BB0_3961:
	cvt.u32.u16 	%r13042, %rs12693;
$L__BB0_3962:
	shr.u32 	%r7679, %r1219, 31;
	add.s32 	%r7680, %r7679, %r13042;
	cvt.u32.u16 	%r7681, %rs3481;
	sub.s32 	%r1223, %r7681, %r7680;
	setp.lt.s32 	%p5757, %r1223, 0;
	add.s32 	%r7682, %r1223, 10000;
	selp.b32 	%r7683, %r7682, %r1223, %p5757;
	cvt.u16.u32 	%rs3485, %r7683;
	st.local.u16 	[%rd20+24], %rs3485;
	sub.s32 	%r1224, 10, %r1167;
	ld.local.u16 	%rs9374, [%rd486];
	selp.b16 	%rs3486, %rs12641, %rs9374, %p10365;
	setp.gt.u32 	%p5758, %r1167, 10;
	mov.b32 	%r13043, 0;
	@%p5758 bra 	$L__BB0_3967;
	@%p10365 bra 	$L__BB0_3965;
	mul.wide.u32 	%rd2593, %r1224, 2;
	add.s64 	%rd2594, %rd19, %rd2593;
	ld.local.u16 	%rs12694, [%rd2594+2];
	bra.uni 	$L__BB0_3966;
$L__BB0_3965:
	mul.wide.u32 	%rd2595, %r1224, 2;
	add.s64 	%rd2596, %rd18, %rd2595;
	ld.local.u16 	%rs12694, [%rd2596+2];
$L__BB0_3966:
	cvt.u32.u16 	%r13043, %rs12694;
$L__BB0_3967:
	shr.u32 	%r7685, %r1223, 31;
	add.s32 	%r7686, %r7685, %r13043;
	cvt.u32.u16 	%r7687, %rs3486;
	sub.s32 	%r1227, %r7687, %r7686;
	setp.lt.s32 	%p5759, %r1227, 0;
	add.s32 	%r7688, %r1227, 10000;
	selp.b32 	%r7689, %r7688, %r1227, %p5759;
	cvt.u16.u32 	%rs3490, %r7689;
	st.local.u16 	[%rd20+22], %rs3490;
	sub.s32 	%r1228, 9, %r1167;
	ld.local.u16 	%rs9375, [%rd18+20];
	selp.b16 	%rs3491, %rs12642, %rs9375, %p10365;
	setp.gt.u32 	%p5760, %r1167, 9;
	mov.b32 	%r13044, 0;
	@%p5760 bra 	$L__BB0_3972;
	@%p10365 bra 	$L__BB0_3970;
	mul.wide.u32 	%rd2597, %r1228, 2;
	add.s64 	%rd2598, %rd19, %rd2597;
	ld.local.u16 	%rs12695, [%rd2598+2];
	bra.uni 	$L__BB0_3971;
$L__BB0_3970:
	mul.wide.u32 	%rd2599, %r1228, 2;
	add.s64 	%rd2600, %rd18, %rd2599;
	ld.local.u16 	%rs12695, [%rd2600+2];
$L__BB0_3971:
	cvt.u32.u16 	%r13044, %rs12695;
$L__BB0_3972:
	shr.u32 	%r7691, %r1227, 31;
	add.s32 	%r7692, %r7691, %r13044;
	cvt.u32.u16 	%r7693, %rs3491;
	sub.s32 	%r1231, %r7693, %r7692;
	setp.lt.s32 	%p5761, %r1231, 0;
	add.s32 	%r7694, %r1231, 10000;
	selp.b32 	%r7695, %r7694, %r1231, %p5761;
	cvt.u16.u32 	%rs3495, %r7695;
	st.local.u16 	[%rd20+20], %rs3495;
	sub.s32 	%r1232, 8, %r1167;
	ld.local.u16 	%rs9376, [%rd487];
	selp.b16 	%rs3496, %rs12643, %rs9376, %p10365;
	setp.gt.u32 	%p5762, %r1167, 8;
	mov.b32 	%r13045, 0;
	@%p5762 bra 	$L__BB0_3977;
	@%p10365 bra 	$L__BB0_3975;
	mul.wide.u32 	%rd2601, %r1232, 2;
	add.s64 	%rd2602, %rd19, %rd2601;
	ld.local.u16 	%rs12696, [%rd2602+2];
	bra.uni 	$L__BB0_3976;
$L__BB0_3975:
	mul.wide.u32 	%rd2603, %r1232, 2;
	add.s64 	%rd2604, %rd18, %rd2603;
	ld.local.u16 	%rs12696, [%rd2604+2];
$L__BB0_3976:
	cvt.u32.u16 	%r13045, %rs12696;
$L__BB0_3977:
	shr.u32 	%r7697, %r1231, 31;
	add.s32 	%r7698, %r7697, %r13045;
	cvt.u32.u16 	%r7699, %rs3496;
	sub.s32 	%r1235, %r7699, %r7698;
	setp.lt.s32 	%p5763, %r1235, 0;
	add.s32 	%r7700, %r1235, 10000;
	selp.b32 	%r7701, %r7700, %r1235, %p5763;
	cvt.u16.u32 	%rs3500, %r7701;
	st.local.u16 	[%rd20+18], %rs3500;
	sub.s32 	%r1236, 7, %r1167;
	ld.local.u16 	%rs9377, [%rd18+16];
	selp.b16 	%rs3501, %rs12644, %rs9377, %p10365;
	setp.gt.u32 	%p5764, %r1167, 7;
	mov.b32 	%r13046, 0;
	@%p5764 bra 	$L__BB0_3982;
	@%p10365 bra 	$L__BB0_3980;
	mul.wide.u32 	%rd2605, %r1236, 2;
	add.s64 	%rd2606, %rd19, %rd2605;
	ld.local.u16 	%rs12697, [%rd2606+2];
	bra.uni 	$L__BB0_3981;
$L__BB0_3980:
	mul.wide.u32 	%rd2607, %r1236, 2;
	add.s64 	%rd2608, %rd18, %rd2607;
	ld.local.u16 	%rs12697, [%rd2608+2];
$L__BB0_3981:
	cvt.u32.u16 	%r13046, %rs12697;
$L__BB0_3982:
	shr.u32 	%r7703, %r1235, 31;
	add.s32 	%r7704, %r7703, %r13046;
	cvt.u32.u16 	%r7705, %rs3501;
	sub.s32 	%r1239, %r7705, %r7704;
	setp.lt.s32 	%p5765, %r1239, 0;
	add.s32 	%r7706, %r1239, 10000;
	selp.b32 	%r7707, %r7706, %r1239, %p5765;
	cvt.u16.u32 	%rs3505, %r7707;
	st.local.u16 	[%rd20+16], %rs3505;
	sub.s32 	%r1240, 6, %r1167;
	ld.local.u16 	%rs9378, [%rd484];
	selp.b16 	%rs3506, %rs12645, %rs9378, %p10365;
	setp.gt.u32 	%p5766, %r1167, 6;
	mov.b32 	%r13047, 0;
	@%p5766 bra 	$L__BB0_3987;
	@%p10365 bra 	$L__BB0_3985;
	mul.wide.u32 	%rd2609, %r1240, 2;
	add.s64 	%rd2610, %rd19, %rd2609;
	ld.local.u16 	%rs12698, [%rd2610+2];
	bra.uni 	$L__BB0_3986;
$L__BB0_3985:
	mul.wide.u32 	%rd2611, %r1240, 2;
	add.s64 	%rd2612, %rd18, %rd2611;
	ld.local.u16 	%rs12698, [%rd2612+2];
$L__BB0_3986:
	cvt.u32.u16 	%r13047, %rs12698;
$L__BB0_3987:
	shr.u32 	%r7709, %r1239, 31;
	add.s32 	%r7710, %r7709, %r13047;
	cvt.u32.u16 	%r7711, %rs3506;
	sub.s32 	%r1243, %r7711, %r7710;
	setp.lt.s32 	%p5767, %r1243, 0;
	add.s32 	%r7712, %r1243, 10000;
	selp.b32 	%r7713, %r7712, %r1243, %p5767;
	cvt.u16.u32 	%rs3510, %r7713;
	st.local.u16 	[%rd20+14], %rs3510;
	sub.s32 	%r1244, 5, %r1167;
	ld.local.u16 	%rs9379, [%rd18+12];
	selp.b16 	%rs3511, %rs12646, %rs9379, %p10365;
	setp.gt.u32 	%p5768, %r1167, 5;
	mov.b32 	%r13048, 0;
	@%p5768 bra 	$L__BB0_3992;
	@%p10365 bra 	$L__BB0_3990;
	mul.wide.u32 	%rd2613, %r1244, 2;
	add.s64 	%rd2614, %rd19, %rd2613;
	ld.local.u16 	%rs12699, [%rd2614+2];
	bra.uni 	$L__BB0_3991;
$L__BB0_3990:
	mul.wide.u32 	%rd2615, %r1244, 2;
	add.s64 	%rd2616, %rd18, %rd2615;
	ld.local.u16 	%rs12699, [%rd2616+2];
$L__BB0_3991:
	cvt.u32.u16 	%r13048, %rs12699;
$L__BB0_3992:
	shr.u32 	%r7715, %r1243, 31;
	add.s32 	%r7716, %r7715, %r13048;
	cvt.u32.u16 	%r7717, %rs3511;
	sub.s32 	%r1247, %r7717, %r7716;
	setp.lt.s32 	%p5769, %r1247, 0;
	add.s32 	%r7718, %r1247, 10000;
	selp.b32 	%r7719, %r7718, %r1247, %p5769;
	cvt.u16.u32 	%rs3515, %r7719;
	st.local.u16 	[%rd20+12], %rs3515;
	sub.s32 	%r1248, 4, %r1167;
	ld.local.u16 	%rs9380, [%rd485];
	selp.b16 	%rs3516, %rs12647, %rs9380, %p10365;
	setp.gt.u32 	%p5770, %r1167, 4;
	mov.b32 	%r13049, 0;
	@%p5770 bra 	$L__BB0_3997;
	@%p10365 bra 	$L__BB0_3995;
	mul.wide.u32 	%rd2617, %r1248, 2;
	add.s64 	%rd2618, %rd19, %rd2617;
	ld.local.u16 	%rs12700, [%rd2618+2];
	bra.uni 	$L__BB0_3996;
$L__BB0_3995:
	mul.wide.u32 	%rd2619, %r1248, 2;
	add.s64 	%rd2620, %rd18, %rd2619;
	ld.local.u16 	%rs12700, [%rd2620+2];
$L__BB0_3996:
	cvt.u32.u16 	%r13049, %rs12700;
$L__BB0_3997:
	shr.u32 	%r7721, %r1247, 31;
	add.s32 	%r7722, %r7721, %r13049;
	cvt.u32.u16 	%r7723, %rs3516;
	sub.s32 	%r1251, %r7723, %r7722;
	setp.lt.s32 	%p5771, %r1251, 0;
	add.s32 	%r7724, %r1251, 10000;
	selp.b32 	%r7725, %r7724, %r1251, %p5771;
	cvt.u16.u32 	%rs3520, %r7725;
	st.local.u16 	[%rd20+10], %rs3520;
	sub.s32 	%r1252, 3, %r1167;
	ld.local.u16 	%rs9381, [%rd18+8];
	selp.b16 	%rs3521, %rs12648, %rs9381, %p10365;
	setp.gt.u32 	%p5772, %r1167, 3;
	mov.b32 	%r13050, 0;
	@%p5772 bra 	$L__BB0_4002;
	@%p10365 bra 	$L__BB0_4000;
	mul.wide.u32 	%rd2621, %r1252, 2;
	add.s64 	%rd2622, %rd19, %rd2621;
	ld.local.u16 	%rs12701, [%rd2622+2];
	bra.uni 	$L__BB0_4001;
$L__BB0_4000:
	mul.wide.u32 	%rd2623, %r1252, 2;
	add.s64 	%rd2624, %rd18, %rd2623;
	ld.local.u16 	%rs12701, [%rd2624+2];
$L__BB0_4001:
	cvt.u32.u16 	%r13050, %rs12701;
$L__BB0_4002:
	shr.u32 	%r7727, %r1251, 31;
	add.s32 	%r7728, %r7727, %r13050;
	cvt.u32.u16 	%r7729, %rs3521;
	sub.s32 	%r1255, %r7729, %r7728;
	setp.lt.s32 	%p5773, %r1255, 0;
	add.s32 	%r7730, %r1255, 10000;
	selp.b32 	%r7731, %r7730, %r1255, %p5773;
	cvt.u16.u32 	%rs3525, %r7731;
	st.local.u16 	[%rd20+8], %rs3525;
	sub.s32 	%r1256, 2, %r1167;
	ld.local.u16 	%rs9382, [%rd483];
	selp.b16 	%rs3526, %rs12649, %rs9382, %p10365;
	setp.gt.u32 	%p5774, %r1167, 2;
	mov.b32 	%r13051, 0;
	@%p5774 bra 	$L__BB0_4007;
	@%p10365 bra 	$L__BB0_4005;
	mul.wide.u32 	%rd2625, %r1256, 2;
	add.s64 	%rd2626, %rd19, %rd2625;
	ld.local.u16 	%rs12702, [%rd2626+2];
	bra.uni 	$L__BB0_4006;
$L__BB0_4005:
	mul.wide.u32 	%rd2627, %r1256, 2;
	add.s64 	%rd2628, %rd18, %rd2627;
	ld.local.u16 	%rs12702, [%rd2628+2];
$L__BB0_4006:
	cvt.u32.u16 	%r13051, %rs12702;
$L__BB0_4007:
	shr.u32 	%r7733, %r1255, 31;
	add.s32 	%r7734, %r7733, %r13051;
	cvt.u32.u16 	%r7735, %rs3526;
	sub.s32 	%r1259, %r7735, %r7734;
	setp.lt.s32 	%p5775, %r1259, 0;
	add.s32 	%r7736, %r1259, 10000;
	selp.b32 	%r7737, %r7736, %r1259, %p5775;
	cvt.u16.u32 	%rs3530, %r7737;
	st.local.u16 	[%rd20+6], %rs3530;
	sub.s32 	%r1260, 1, %r1167;
	ld.local.u16 	%rs9383, [%rd18+4];
	selp.b16 	%rs3531, %rs12650, %rs9383, %p10365;
	setp.gt.u32 	%p5776, %r1167, 1;
	mov.b32 	%r13052, 0;
	@%p5776 bra 	$L__BB0_4012;
	@%p10365 bra 	$L__BB0_4010;
	mul.wide.u32 	%rd2629, %r1260, 2;
	add.s64 	%rd2630, %rd19, %rd2629;
	ld.local.u16 	%rs12703, [%rd2630+2];
	bra.uni 	$L__BB0_4011;
$L__BB0_4010:
	mul.wide.u32 	%rd2631, %r1260, 2;
	add.s64 	%rd2632, %rd18, %rd2631;
	ld.local.u16 	%rs12703, [%rd2632+2];
$L__BB0_4011:
	cvt.u32.u16 	%r13052, %rs12703;
$L__BB0_4012:
	shr.u32 	%r7739, %r1259, 31;
	add.s32 	%r7740, %r7739, %r13052;
	cvt.u32.u16 	%r7741, %rs3531;
	sub.s32 	%r1263, %r7741, %r7740;
	setp.lt.s32 	%p5777, %r1263, 0;
	add.s32 	%r7742, %r1263, 10000;
	selp.b32 	%r7743, %r7742, %r1263, %p5777;
	cvt.u16.u32 	%rs3535, %r7743;
	st.local.u16 	[%rd20+4], %rs3535;
	neg.s32 	%r1264, %r1167;
	selp.b16 	%rs3536, %rs12651, %rs9307, %p10365;
	setp.ne.s32 	%p5778, %r1166, 0;
	mov.b32 	%r13053, 0;
	@%p5778 bra 	$L__BB0_4017;
	@%p10365 bra 	$L__BB0_4015;
	mul.wide.u32 	%rd2633, %r1264, 2;
	add.s64 	%rd2634, %rd19, %rd2633;
	ld.local.u16 	%rs12704, [%rd2634+2];
	bra.uni 	$L__BB0_4016;
$L__BB0_4015:
	mul.wide.u32 	%rd2635, %r1264, 2;
	add.s64 	%rd2636, %rd18, %rd2635;
	ld.local.u16 	%rs12704, [%rd2636+2];
$L__BB0_4016:
	cvt.u32.u16 	%r13053, %rs12704;
$L__BB0_4017:
	shr.u32 	%r7744, %r1263, 31;
	add.s32 	%r7745, %r7744, %r13053;
	cvt.u32.u16 	%r7746, %rs3536;
	sub.s32 	%r7747, %r7746, %r7745;
	setp.lt.s32 	%p5779, %r7747, 0;
	add.s32 	%r7748, %r7747, 10000;
	selp.b32 	%r7749, %r7748, %r7747, %p5779;
	cvt.u16.u32 	%rs9384, %r7749;
	st.local.u16 	[%rd20+2], %rs9384;
	setp.ne.s16 	%p5780, %rs9384, 0;
	setp.lt.s32 	%p5781, %r1165, 1;
	or.pred  	%p5782, %p5780, %p5781;
	@%p5782 bra 	$L__BB0_4175;
	st.local.u16 	[%rd20+2], %rs3535;
	mov.b32 	%r7750, {%rs3530, %rs3525};
	st.local.u32 	[%rd20+4], %r7750;
	mov.b32 	%r7751, {%rs3520, %rs3515};
	st.local.u32 	[%rd20+8], %r7751;
	mov.b32 	%r7752, {%rs3510, %rs3505};
	st.local.u32 	[%rd20+12], %r7752;
	mov.b32 	%r7753, {%rs3500, %rs3495};
	st.local.u32 	[%rd20+16], %r7753;
	mov.b32 	%r7754, {%rs3490, %rs3485};
	st.local.u32 	[%rd20+20], %r7754;
	mov.b32 	%r7755, {%rs3480, %rs3475};
	st.local.u32 	[%rd20+24], %r7755;
	mov.b32 	%r7756, {%rs3470, %rs3465};
	st.local.u32 	[%rd20+28], %r7756;
	mov.b32 	%r7757, {%rs3460, %rs3455};
	st.local.u32 	[%rd20+32], %r7757;
	mov.b32 	%r7758, {%rs3450, %rs3445};
	st.local.u32 	[%rd20+36], %r7758;
	mov.b32 	%r7759, {%rs3440, %rs3435};
	st.local.u32 	[%rd20+40], %r7759;
	mov.b32 	%r7760, {%rs3430, %rs3425};
	st.local.u32 	[%rd20+44], %r7760;
	mov.b16 	%rs9385, 0;
	st.local.u16 	[%rd20+50], %rs9385;
	add.s32 	%r7761, %r1165, -1;
	st.local.u32 	[%rd20+52], %r7761;
	bra.uni 	$L__BB0_4175;
$L__BB0_4019:
	setp.ne.s16 	%p5524, %rs3388, 1;
	@%p5524 bra 	$L__BB0_4175;
	mov.b16 	%rs9253, 0;
	st.local.u16 	[%rd20+2], %rs9253;
	mov.b32 	%r7438, 0;
	st.local.u32 	[%rd20+4], %r7438;
	st.local.u32 	[%rd20+8], %r7438;
	st.local.u32 	[%rd20+12], %r7438;
	st.local.u32 	[%rd20+16], %r7438;
	st.local.u32 	[%rd20+20], %r7438;
	st.local.u32 	[%rd20+24], %r7438;
	st.local.u32 	[%rd20+28], %r7438;
	st.local.u32 	[%rd20+32], %r7438;
	mov.b16 	%rs9254, 1;
	st.local.u8 	[%rd20], %rs9254;
	ld.local.u32 	%r1267, [%rd18+52];
	ld.local.u32 	%r1268, [%rd19+52];
	max.s32 	%r1269, %r1267, %r1268;
	st.local.u32 	[%rd20+52], %r1269;
	sub.s32 	%r1270, %r1267, %r1268;
	setp.eq.s32 	%p5525, %r1267, %r1268;
	@%p5525 bra 	$L__BB0_4046;
	setp.gt.s32 	%p10366, %r1267, %r1268;
	bra.uni 	$L__BB0_4048;
$L__BB0_4022:
	add.s64 	%rd4294, %rd19, 4;
	ld.local.u16 	%rs12705, [%rd18+4];
	setp.ne.s16 	%p5527, %rs12705, %rs12650;
	@%p5527 bra 	$L__BB0_4047;
	add.s64 	%rd4294, %rd19, 6;
	ld.local.u16 	%rs12705, [%rd483];
	setp.ne.s16 	%p5528, %rs12705, %rs12649;
	@%p5528 bra 	$L__BB0_4047;
	add.s64 	%rd4294, %rd19, 8;
	ld.local.u16 	%rs12705, [%rd18+8];
	setp.ne.s16 	%p5529, %rs12705, %rs12648;
	@%p5529 bra 	$L__BB0_4047;
	add.s64 	%rd4294, %rd19, 10;
	ld.local.u16 	%rs12705, [%rd485];
	setp.ne.s16 	%p5530, %rs12705, %rs12647;
	@%p5530 bra 	$L__BB0_4047;
	add.s64 	%rd4294, %rd19, 12;
	ld.local.u16 	%rs12705, [%rd18+12];
	setp.ne.s16 	%p5531, %rs12705, %rs12646;
	@%p5531 bra 	$L__BB0_4047;
	add.s64 	%rd4294, %rd19, 14;
	ld.local.u16 	%rs12705, [%rd484];
	setp.ne.s16 	%p5532, %rs12705, %rs12645;
	@%p5532 bra 	$L__BB0_4047;
	add.s64 	%rd4294, %rd19, 16;
	ld.local.u16 	%rs12705, [%rd18+16];
	setp.ne.s16 	%p5533, %rs12705, %rs12644;
	@%p5533 bra 	$L__BB0_4047;
	add.s64 	%rd4294, %rd19, 18;
	ld.local.u16 	%rs12705, [%rd487];
	setp.ne.s16 	%p5534, %rs12705, %rs12643;
	@%p5534 bra 	$L__BB0_4047;
	add.s64 	%rd4294, %rd19, 20;
	ld.local.u16 	%rs12705, [%rd18+20];
	setp.ne.s16 	%p5535, %rs12705, %rs12642;
	@%p5535 bra 	$L__BB0_4047;
	add.s64 	%rd4294, %rd19, 22;
	ld.local.u16 	%rs12705, [%rd486];
	setp.ne.s16 	%p5536, %rs12705, %rs12641;
	@%p5536 bra 	$L__BB0_4047;
	add.s64 	%rd4294, %rd19, 24;
	ld.local.u16 	%rs12705, [%rd18+24];
	setp.ne.s16 	%p5537, %rs12705, %rs12640;
	@%p5537 bra 	$L__BB0_4047;
	add.s64 	%rd4294, %rd19, 26;
	ld.local.u16 	%rs12705, [%rd491];
	setp.ne.s16 	%p5538, %rs12705, %rs12639;
	@%p5538 bra 	$L__BB0_4047;
	add.s64 	%rd4294, %rd19, 28;
	ld.local.u16 	%rs12705, [%rd18+28];
	setp.ne.s16 	%p5539, %rs12705, %rs12638;
	@%p5539 bra 	$L__BB0_4047;
	add.s64 	%rd4294, %rd19, 30;
	ld.local.u16 	%rs12705, [%rd488];
	setp.ne.s16 	%p5540, %rs12705, %rs12637;
	@%p5540 bra 	$L__BB0_4047;
	add.s64 	%rd4294, %rd19, 32;
	ld.local.u16 	%rs12705, [%rd18+32];
	setp.ne.s16 	%p5541, %rs12705, %rs12636;
	@%p5541 bra 	$L__BB0_4047;
	add.s64 	%rd4294, %rd19, 34;
	ld.local.u16 	%rs12705, [%rd490];
	setp.ne.s16 	%p5542, %rs12705, %rs12635;
	@%p5542 bra 	$L__BB0_4047;
	add.s64 	%rd4294, %rd19, 36;
	ld.local.u16 	%rs12705, [%rd18+36];
	setp.ne.s16 	%p5543, %rs12705, %rs12634;
	@%p5543 bra 	$L__BB0_4047;
	add.s64 	%rd4294, %rd19, 38;
	ld.local.u16 	%rs12705, [%rd489];
	setp.ne.s16 	%p5544, %rs12705, %rs12633;
	@%p5544 bra 	$L__BB0_4047;
	add.s64 	%rd4294, %rd19, 40;
	ld.local.u16 	%rs12705, [%rd18+40];
	setp.ne.s16 	%p5545, %rs12705, %rs12632;
	@%p5545 bra 	$L__BB0_4047;
	add.s64 	%rd4294, %rd19, 42;
	ld.local.u16 	%rs12705, [%rd492];
	setp.ne.s16 	%p5546, %rs12705, %rs12631;
	@%p5546 bra 	$L__BB0_4047;
	add.s64 	%rd4294, %rd19, 44;
	ld.local.u16 	%rs12705, [%rd18+44];
	setp.ne.s16 	%p5547, %rs12705, %rs12630;
	@%p5547 bra 	$L__BB0_4047;
	add.s64 	%rd4294, %rd19, 46;
	ld.local.u16 	%rs12705, [%rd18+46];
	setp.ne.s16 	%p5548, %rs12705, %rs12629;
	@%p5548 bra 	$L__BB0_4047;
	add.s64 	%rd4294, %rd19, 48;
	ld.local.u16 	%rs12705, [%rd18+48];
	setp.ne.s16 	%p5549, %rs12705, %rs12628;
	@%p5549 bra 	$L__BB0_4047;
	add.s64 	%rd4294, %rd19, 50;
	ld.local.u16 	%rs12705, [%rd18+50];
	setp.eq.s16 	%p5551, %rs12705, %rs3363;
	mov.pred 	%p10366, 0;
	@%p5551 bra 	$L__BB0_4048;
	bra.uni 	$L__BB0_4047;
$L__BB0_4046:
	add.s64 	%rd4294, %rd19, 2;
	ld.local.u16 	%rs12705, [%rd18+2];
	setp.eq.s16 	%p5526, %rs12705, %rs12651;
	@%p5526 bra 	$L__BB0_4022;
$L__BB0_4047:
	ld.local.u16 	%rs9255, [%rd4294];
	setp.gt.u16 	%p10366, %rs12705, %rs9255;
$L__BB0_4048:
	abs.s32 	%r1271, %r1270;
	sub.s32 	%r1272, 24, %r1271;
	ld.local.u16 	%rs9256, [%rd18+50];
	selp.b16 	%rs3566, %rs9256, %rs3363, %p10366;
	setp.gt.u32 	%p5552, %r1271, 24;
	mov.b32 	%r13054, 0;
	@%p5552 bra 	$L__BB0_4053;
	not.pred 	%p5553, %p10366;
	@%p5553 bra 	$L__BB0_4051;
	mul.wide.u32 	%rd2439, %r1272, 2;
	add.s64 	%rd2440, %rd19, %rd2439;
	ld.local.u16 	%rs12706, [%rd2440+2];
	bra.uni 	$L__BB0_4052;
$L__BB0_4051:
	mul.wide.u32 	%rd2437, %r1272, 2;
	add.s64 	%rd2438, %rd18, %rd2437;
	ld.local.u16 	%rs12706, [%rd2438+2];
$L__BB0_4052:
	cvt.u32.u16 	%r13054, %rs12706;
$L__BB0_4053:
	cvt.u32.u16 	%r7441, %rs3566;
	add.s32 	%r7442, %r13054, %r7441;
	setp.gt.u32 	%p5554, %r7442, 9999;
	add.s32 	%r7443, %r7442, 55536;
	selp.b32 	%r7444, %r7443, %r7442, %p5554;
	st.local.u16 	[%rd20+50], %r7444;
	sub.s32 	%r1275, 23, %r1271;
	selp.u32 	%r7445, 1, 0, %p5554;
	ld.local.u16 	%rs9257, [%rd18+48];
	selp.b16 	%rs9258, %rs9257, %rs12628, %p10366;
	cvt.u32.u16 	%r7446, %rs9258;
	add.s32 	%r1276, %r7446, %r7445;
	setp.gt.u32 	%p5555, %r1271, 23;
	mov.b32 	%r13055, 0;
	@%p5555 bra 	$L__BB0_4058;
	@%p10366 bra 	$L__BB0_4056;
	mul.wide.u32 	%rd2441, %r1275, 2;
	add.s64 	%rd2442, %rd18, %rd2441;
	ld.local.u16 	%rs12707, [%rd2442+2];
	bra.uni 	$L__BB0_4057;
$L__BB0_4056:
	mul.wide.u32 	%rd2443, %r1275, 2;
	add.s64 	%rd2444, %rd19, %rd2443;
	ld.local.u16 	%rs12707, [%rd2444+2];
$L__BB0_4057:
	cvt.u32.u16 	%r13055, %rs12707;
$L__BB0_4058:
	add.s32 	%r7448, %r1276, %r13055;
	setp.gt.u32 	%p5556, %r7448, 9999;
	add.s32 	%r7449, %r7448, 55536;
	selp.b32 	%r7450, %r7449, %r7448, %p5556;
	st.local.u16 	[%rd20+48], %r7450;
	sub.s32 	%r1279, 22, %r1271;
	selp.u32 	%r7451, 1, 0, %p5556;
	ld.local.u16 	%rs9259, [%rd18+46];
	selp.b16 	%rs9260, %rs9259, %rs12629, %p10366;
	cvt.u32.u16 	%r7452, %rs9260;
	add.s32 	%r1280, %r7452, %r7451;
	setp.gt.u32 	%p5557, %r1271, 22;
	mov.b32 	%r13056, 0;
	@%p5557 bra 	$L__BB0_4063;
	@%p10366 bra 	$L__BB0_4061;
	mul.wide.u32 	%rd2445, %r1279, 2;
	add.s64 	%rd2446, %rd18, %rd2445;
	ld.local.u16 	%rs12708, [%rd2446+2];
	bra.uni 	$L__BB0_4062;
$L__BB0_4061:
	mul.wide.u32 	%rd2447, %r1279, 2;
	add.s64 	%rd2448, %rd19, %rd2447;
	ld.local.u16 	%rs12708, [%rd2448+2];
$L__BB0_4062:
	cvt.u32.u16 	%r13056, %rs12708;
$L__BB0_4063:
	add.s32 	%r7454, %r1280, %r13056;
	setp.gt.u32 	%p5558, %r7454, 9999;
	add.s32 	%r7455, %r7454, 55536;
	selp.b32 	%r7456, %r7455, %r7454, %p5558;
	cvt.u16.u32 	%rs3576, %r7456;
	st.local.u16 	[%rd20+46], %rs3576;
	sub.s32 	%r1283, 21, %r1271;
	selp.u32 	%r7457, 1, 0, %p5558;
	ld.local.u16 	%rs9261, [%rd18+44];
	selp.b16 	%rs9262, %rs9261, %rs12630, %p10366;
	cvt.u32.u16 	%r7458, %rs9262;
	add.s32 	%r1284, %r7458, %r7457;
	setp.gt.u32 	%p5559, %r1271, 21;
	mov.b32 	%r13057, 0;
	@%p5559 bra 	$L__BB0_4068;
	@%p10366 bra 	$L__BB0_4066;
	mul.wide.u32 	%rd2449, %r1283, 2;
	add.s64 	%rd2450, %rd18, %rd2449;
	ld.local.u16 	%rs12709, [%rd2450+2];
	bra.uni 	$L__BB0_4067;
$L__BB0_4066:
	mul.wide.u32 	%rd2451, %r1283, 2;
	add.s64 	%rd2452, %rd19, %rd2451;
	ld.local.u16 	%rs12709, [%rd2452+2];
$L__BB0_4067:
	cvt.u32.u16 	%r13057, %rs12709;
$L__BB0_4068:
	add.s32 	%r7460, %r1284, %r13057;
	setp.gt.u32 	%p5560, %r7460, 9999;
	add.s32 	%r7461, %r7460, 55536;
	selp.b32 	%r7462, %r7461, %r7460, %p5560;
	cvt.u16.u32 	%rs3580, %r7462;
	st.local.u16 	[%rd20+44], %rs3580;
	sub.s32 	%r1287, 20, %r1271;
	selp.u32 	%r7463, 1, 0, %p5560;
	ld.local.u16 	%rs9263, [%rd492];
	selp.b16 	%rs9264, %rs9263, %rs12631, %p10366;
	cvt.u32.u16 	%r7464, %rs9264;
	add.s32 	%r1288, %r7464, %r7463;
	setp.gt.u32 	%p5561, %r1271, 20;
	mov.b32 	%r13058, 0;
	@%p5561 bra 	$L__BB0_4073;
	@%p10366 bra 	$L__BB0_4071;
	mul.wide.u32 	%rd2453, %r1287, 2;
	add.s64 	%rd2454, %rd18, %rd2453;
	ld.local.u16 	%rs12710, [%rd2454+2];
	bra.uni 	$L__BB0_4072;
$L__BB0_4071:
	mul.wide.u32 	%rd2455, %r1287, 2;
	add.s64 	%rd2456, %rd19, %rd2455;
	ld.local.u16 	%rs12710, [%rd2456+2];
$L__BB0_4072:
	cvt.u32.u16 	%r13058, %rs12710;
$L__BB0_4073:
	add.s32 	%r7466, %r1288, %r13058;
	setp.gt.u32 	%p5562, %r7466, 9999;
	add.s32 	%r7467, %r7466, 55536;
	selp.b32 	%r7468, %r7467, %r7466, %p5562;
	cvt.u16.u32 	%rs3584, %r7468;
	st.local.u16 	[%rd20+42], %rs3584;
	sub.s32 	%r1291, 19, %r1271;
	selp.u32 	%r7469, 1, 0, %p5562;
	ld.local.u16 	%rs9265, [%rd18+40];
	selp.b16 	%rs9266, %rs9265, %rs12632, %p10366;
	cvt.u32.u16 	%r7470, %rs9266;
	add.s32 	%r1292, %r7470, %r7469;
	setp.gt.u32 	%p5563, %r1271, 19;
	mov.b32 	%r13059, 0;
	@%p5563 bra 	$L__BB0_4078;
	@%p10366 bra 	$L__BB0_4076;
	mul.wide.u32 	%rd2457, %r1291, 2;
	add.s64 	%rd2458, %rd18, %rd2457;
	ld.local.u16 	%rs12711, [%rd2458+2];
	bra.uni 	$L__BB0_4077;
$L__BB0_4076:
	mul.wide.u32 	%rd2459, %r1291, 2;
	add.s64 	%rd2460, %rd19, %rd2459;
	ld.local.u16 	%rs12711, [%rd2460+2];
$L__BB0_4077:
	cvt.u32.u16 	%r13059, %rs12711;
$L__BB0_4078:
	add.s32 	%r7472, %r1292, %r13059;
	setp.gt.u32 	%p5564, %r7472, 9999;
	add.s32 	%r7473, %r7472, 55536;
	selp.b32 	%r7474, %r7473, %r7472, %p5564;
	cvt.u16.u32 	%rs3588, %r7474;
	st.local.u16 	[%rd20+40], %rs3588;
	sub.s32 	%r1295, 18, %r1271;
	selp.u32 	%r7475, 1, 0, %p5564;
	ld.local.u16 	%rs9267, [%rd489];
	selp.b16 	%rs9268, %rs9267, %rs12633, %p10366;
	cvt.u32.u16 	%r7476, %rs9268;
	add.s32 	%r1296, %r7476, %r7475;
	setp.gt.u32 	%p5565, %r1271, 18;
	mov.b32 	%r13060, 0;
	@%p5565 bra 	$L__BB0_4083;
	@%p10366 bra 	$L__BB0_4081;
	mul.wide.u32 	%rd2461, %r1295, 2;
	add.s64 	%rd2462, %rd18, %rd2461;
	ld.local.u16 	%rs12712, [%rd2462+2];
	bra.uni 	$L__BB0_4082;
$L__BB0_4081:
	mul.wide.u32 	%rd2463, %r1295, 2;
	add.s64 	%rd2464, %rd19, %rd2463;
	ld.local.u16 	%rs12712, [%rd2464+2];
$L__BB0_4082:
	cvt.u32.u16 	%r13060, %rs12712;
$L__BB0_4083:
	add.s32 	%r7478, %r1296, %r13060;
	setp.gt.u32 	%p5566, %r7478, 9999;
	add.s32 	%r7479, %r7478, 55536;
	selp.b32 	%r7480, %r7479, %r7478, %p5566;
	cvt.u16.u32 	%rs3592, %r7480;
	st.local.u16 	[%rd20+38], %rs3592;
	sub.s32 	%r1299, 17, %r1271;
	selp.u32 	%r7481, 1, 0, %p5566;
	ld.local.u16 	%rs9269, [%rd18+36];
	selp.b16 	%rs9270, %rs9269, %rs12634, %p10366;
	cvt.u32.u16 	%r7482, %rs9270;
	add.s32 	%r1300, %r7482, %r7481;
	setp.gt.u32 	%p5567, %r1271, 17;
	mov.b32 	%r13061, 0;
	@%p5567 bra 	$L__BB0_4088;
	@%p10366 bra 	$L__BB0_4086;
	mul.wide.u32 	%rd2465, %r1299, 2;
	add.s64 	%rd2466, %rd18, %rd2465;
	ld.local.u16 	%rs12713, [%rd2466+2];
	bra.uni 	$L__BB0_4087;
$L__BB0_4086:
	mul.wide.u32 	%rd2467, %r1299, 2;
	add.s64 	%rd2468, %rd19, %rd2467;
	ld.local.u16 	%rs12713, [%rd2468+2];
$L__BB0_4087:
	cvt.u32.u16 	%r13061, %rs12713;
$L__BB0_4088:
	add.s32 	%r7484, %r1300, %r13061;
	setp.gt.u32 	%p5568, %r7484, 9999;
	add.s32 	%r7485, %r7484, 55536;
	selp.b32 	%r7486, %r7485, %r7484, %p5568;
	cvt.u16.u32 	%rs3596, %r7486;
	st.local.u16 	[%rd20+36], %rs3596;
	sub.s32 	%r1303, 16, %r1271;
	selp.u32 	%r7487, 1, 0, %p5568;
	ld.local.u16 	%rs9271, [%rd490];
	selp.b16 	%rs9272, %rs9271, %rs12635, %p10366;
	cvt.u32.u16 	%r7488, %rs9272;
	add.s32 	%r1304, %r7488, %r7487;
	setp.gt.u32 	%p5569, %r1271, 16;
	mov.b32 	%r13062, 0;
	@%p5569 bra 	$L__BB0_4093;
	@%p10366 bra 	$L__BB0_4091;
	mul.wide.u32 	%rd2469, %r1303, 2;
	add.s64 	%rd2470, %rd18, %rd2469;
	ld.local.u16 	%rs12714, [%rd2470+2];
	bra.uni 	$L__BB0_4092;
$L__BB0_4091:
	mul.wide.u32 	%rd2471, %r1303, 2;
	add.s64 	%rd2472, %rd19, %rd2471;
	ld.local.u16 	%rs12714, [%rd2472+2];
$L__BB0_4092:
	cvt.u32.u16 	%r13062, %rs12714;
$L__BB0_4093:
	add.s32 	%r7490, %r1304, %r13062;
	setp.gt.u32 	%p5570, %r7490, 9999;
	add.s32 	%r7491, %r7490, 55536;
	selp.b32 	%r7492, %r7491, %r7490, %p5570;
	cvt.u16.u32 	%rs3600, %r7492;
	st.local.u16 	[%rd20+34], %rs3600;
	sub.s32 	%r1307, 15, %r1271;
	selp.u32 	%r7493, 1, 0, %p5570;
	ld.local.u16 	%rs9273, [%rd18+32];
	selp.b16 	%rs9274, %rs9273, %rs12636, %p10366;
	cvt.u32.u16 	%r7494, %rs9274;
	add.s32 	%r1308, %r7494, %r7493;
	setp.gt.u32 	%p5571, %r1271, 15;
	mov.b32 	%r13063, 0;
	@%p5571 bra 	$L__BB0_4098;
	@%p10366 bra 	$L__BB0_4096;
	mul.wide.u32 	%rd2473, %r1307, 2;
	add.s64 	%rd2474, %rd18, %rd2473;
	ld.local.u16 	%rs12715, [%rd2474+2];
	bra.uni 	$L__BB0_4097;
$L__BB0_4096:
	mul.wide.u32 	%rd2475, %r1307, 2;
	add.s64 	%rd2476, %rd19, %rd2475;
	ld.local.u16 	%rs12715, [%rd2476+2];
$L__BB0_4097:
	cvt.u32.u16 	%r13063, %rs12715;
$L__BB0_4098:
	add.s32 	%r7496, %r1308, %r13063;
	setp.gt.u32 	%p5572, %r7496, 9999;
	add.s32 	%r7497, %r7496, 55536;
	selp.b32 	%r7498, %r7497, %r7496, %p5572;
	cvt.u16.u32 	%rs3604, %r7498;
	st.local.u16 	[%rd20+32], %rs3604;
	sub.s32 	%r1311, 14, %r1271;
	selp.u32 	%r7499, 1, 0, %p5572;
	ld.local.u16 	%rs9275, [%rd488];
	selp.b16 	%rs9276, %rs9275, %rs12637, %p10366;
	cvt.u32.u16 	%r7500, %rs9276;
	add.s32 	%r1312, %r7500, %r7499;
	setp.gt.u32 	%p5573, %r1271, 14;
	mov.b32 	%r13064, 0;
	@%p5573 bra 	$L__BB0_4103;
	@%p10366 bra 	$L__BB0_4101;
	mul.wide.u32 	%rd2477, %r1311, 2;
	add.s64 	%rd2478, %rd18, %rd2477;
	ld.local.u16 	%rs12716, [%rd2478+2];
	bra.uni 	$L__BB0_4102;
$L__BB0_4101:
	mul.wide.u32 	%rd2479, %r1311, 2;
	add.s64 	%rd2480, %rd19, %rd2479;
	ld.local.u16 	%rs12716, [%rd2480+2];
$L__BB0_4102:
	cvt.u32.u16 	%r13064, %rs12716;
$L__BB0_4103:
	add.s32 	%r7502, %r1312, %r13064;
	setp.gt.u32 	%p5574, %r7502, 9999;
	add.s32 	%r7503, %r7502, 55536;
	selp.b32 	%r7504, %r7503, %r7502, %p5574;
	cvt.u16.u32 	%rs3608, %r7504;
	st.local.u16 	[%rd20+30], %rs3608;
	sub.s32 	%r1315, 13, %r1271;
	selp.u32 	%r7505, 1, 0, %p5574;
	ld.local.u16 	%rs9277, [%rd18+28];
	selp.b16 	%rs9278, %rs9277, %rs12638, %p10366;
	cvt.u32.u16 	%r7506, %rs9278;
	add.s32 	%r1316, %r7506, %r7505;
	setp.gt.u32 	%p5575, %r1271, 13;
	mov.b32 	%r13065, 0;
	@%p5575 bra 	$L__BB0_4108;
	@%p10366 bra 	$L__BB0_4106;
	mul.wide.u32 	%rd2481, %r1315, 2;
	add.s64 	%rd2482, %rd18, %rd2481;
	ld.local.u16 	%rs12717, [%rd2482+2];
	bra.uni 	$L__BB0_4107;
$L__BB0_4106:
	mul.wide.u32 	%rd2483, %r1315, 2;
	add.s64 	%rd2484, %rd19, %rd2483;
	ld.local.u16 	%rs12717, [%rd2484+2];
$L__BB0_4107:
	cvt.u32.u16 	%r13065, %rs12717;
$L__BB0_4108:
	add.s32 	%r7508, %r1316, %r13065;
	setp.gt.u32 	%p5576, %r7508, 9999;
	add.s32 	%r7509, %r7508, 55536;
	selp.b32 	%r7510, %r7509, %r7508, %p5576;
	cvt.u16.u32 	%rs3612, %r7510;
	st.local.u16 	[%rd20+28], %rs3612;
	sub.s32 	%r1319, 12, %r1271;
	selp.u32 	%r7511, 1, 0, %p5576;
	ld.local.u16 	%rs9279, [%rd491];
	selp.b16 	%rs9280, %rs9279, %rs12639, %p10366;
	cvt.u32.u16 	%r7512, %rs9280;
	add.s32 	%r1320, %r7512, %r7511;
	setp.gt.u32 	%p5577, %r1271, 12;
	mov.b32 	%r13066, 0;
	@%p5577 bra 	$L__BB0_4113;
	@%p10366 bra 	$L__BB0_4111;
	mul.wide.u32 	%rd2485, %r1319, 2;
	add.s64 	%rd2486, %rd18, %rd2485;
	ld.local.u16 	%rs12718, [%rd2486+2];
	bra.uni 	$L__BB0_4112;
$L__BB0_4111:
	mul.wide.u32 	%rd2487, %r1319, 2;
	add.s64 	%rd2488, %rd19, %rd2487;
	ld.local.u16 	%rs12718, [%rd2488+2];
$L__BB0_4112:
	cvt.u32.u16 	%r13066, %rs12718;
$L__BB0_4113:
	add.s32 	%r7514, %r1320, %r13066;
	setp.gt.u32 	%p5578, %r7514, 9999;
	add.s32 	%r7515, %r7514, 55536;
	selp.b32 	%r7516, %r7515, %r7514, %p5578;
	cvt.u16.u32 	%rs3616, %r7516;
	st.local.u16 	[%rd20+26], %rs3616;
	sub.s32 	%r1323, 11, %r1271;
	selp.u32 	%r7517, 1, 0, %p5578;
	ld.local.u16 	%rs9281, [%rd18+24];
	selp.b16 	%rs9282, %rs9281, %rs12640, %p10366;
	cvt.u32.u16 	%r7518, %rs9282;
	add.s32 	%r1324, %r7518, %r7517;
	setp.gt.u32 	%p5579, %r1271, 11;
	mov.b32 	%r13067, 0;
	@%p5579 bra 	$L__BB0_4118;
	@%p10366 bra 	$L__BB0_4116;
	mul.wide.u32 	%rd2489, %r1323, 2;
	add.s64 	%rd2490, %rd18, %rd2489;
	ld.local.u16 	%rs12719, [%rd2490+2];
	bra.uni 	$L__BB0_4117;
$L__BB0_4116:
	mul.wide.u32 	%rd2491, %r1323, 2;
	add.s64 	%rd2492, %rd19, %rd2491;
	ld.local.u16 	%rs12719, [%rd2492+2];
$L__BB0_4117:
	cvt.u32.u16 	%r13067, %rs12719;
$L__BB0_4118:
	add.s32 	%r7520, %r1324, %r13067;
	setp.gt.u32 	%p5580, %r7520, 9999;
	add.s32 	%r7521, %r7520, 55536;
	selp.b32 	%r7522, %r7521, %r7520, %p5580;
	cvt.u16.u32 	%rs3620, %r7522;
	st.local.u16 	[%rd20+24], %rs3620;
	sub.s32 	%r1327, 10, %r1271;
	selp.u32 	%r7523, 1, 0, %p5580;
	ld.local.u16 	%rs9283, [%rd486];
	selp.b16 	%rs9284, %rs9283, %rs12641, %p10366;
	cvt.u32.u16 	%r7524, %rs9284;
	add.s32 	%r1328, %r7524, %r7523;
	setp.gt.u32 	%p5581, %r1271, 10;
	mov.b32 	%r13068, 0;
	@%p5581 bra 	$L__BB0_4123;
	@%p10366 bra 	$L__BB0_4121;
	mul.wide.u32 	%rd2493, %r1327, 2;
	add.s64 	%rd2494, %rd18, %rd2493;
	ld.local.u16 	%rs12720, [%rd2494+2];
	bra.uni 	$L__BB0_4122;
$L__BB0_4121:
	mul.wide.u32 	%rd2495, %r1327, 2;
	add.s64 	%rd2496, %rd19, %rd2495;
	ld.local.u16 	%rs12720, [%rd2496+2];
$L__BB0_4122:
	cvt.u32.u16 	%r13068, %rs12720;
$L__BB0_4123:
	add.s32 	%r7526, %r1328, %r13068;
	setp.gt.u32 	%p5582, %r7526, 9999;
	add.s32 	%r7527, %r7526, 55536;
	selp.b32 	%r7528, %r7527, %r7526, %p5582;
	cvt.u16.u32 	%rs3624, %r7528;
	st.local.u16 	[%rd20+22], %rs3624;
	sub.s32 	%r1331, 9, %r1271;
	selp.u32 	%r7529, 1, 0, %p5582;
	ld.local.u16 	%rs9285, [%rd18+20];
	selp.b16 	%rs9286, %rs9285, %rs12642, %p10366;
	cvt.u32.u16 	%r7530, %rs9286;
	add.s32 	%r1332, %r7530, %r7529;
	setp.gt.u32 	%p5583, %r1271, 9;
	mov.b32 	%r13069, 0;
	@%p5583 bra 	$L__BB0_4128;
	@%p10366 bra 	$L__BB0_4126;
	mul.wide.u32 	%rd2497, %r1331, 2;
	add.s64 	%rd2498, %rd18, %rd2497;
	ld.local.u16 	%rs12721, [%rd2498+2];
	bra.uni 	$L__BB0_4127;
$L__BB0_4126:
	mul.wide.u32 	%rd2499, %r1331, 2;
	add.s64 	%rd2500, %rd19, %rd2499;
	ld.local.u16 	%rs12721, [%rd2500+2];
$L__BB0_4127:
	cvt.u32.u16 	%r13069, %rs12721;
$L__BB0_4128:
	add.s32 	%r7532, %r1332, %r13069;
	setp.gt.u32 	%p5584, %r7532, 9999;
	add.s32 	%r7533, %r7532, 55536;
	selp.b32 	%r7534, %r7533, %r7532, %p5584;
	cvt.u16.u32 	%rs3628, %r7534;
	st.local.u16 	[%rd20+20], %rs3628;
	sub.s32 	%r1335, 8, %r1271;
	selp.u32 	%r7535, 1, 0, %p5584;
	ld.local.u16 	%rs9287, [%rd487];
	selp.b16 	%rs9288, %rs9287, %rs12643, %p10366;
	cvt.u32.u16 	%r7536, %rs9288;
	add.s32 	%r1336, %r7536, %r7535;
	setp.gt.u32 	%p5585, %r1271, 8;
	mov.b32 	%r13070, 0;
	@%p5585 bra 	$L__BB0_4133;
	@%p10366 bra 	$L__BB0_4131;
	mul.wide.u32 	%rd2501, %r1335, 2;
	add.s64 	%rd2502, %rd18, %rd2501;
	ld.local.u16 	%rs12722, [%rd2502+2];
	bra.uni 	$L__BB0_4132;
$L__BB0_4131:
	mul.wide.u32 	%rd2503, %r1335, 2;
	add.s64 	%rd2504, %rd19, %rd2503;
	ld.local.u16 	%rs12722, [%rd2504+2];
$L__BB0_4132:
	cvt.u32.u16 	%r13070, %rs12722;
$L__BB0_4133:
	add.s32 	%r7538, %r1336, %r13070;
	setp.gt.u32 	%p5586, %r7538, 9999;
	add.s32 	%r7539, %r7538, 55536;
	selp.b32 	%r7540, %r7539, %r7538, %p5586;
	cvt.u16.u32 	%rs3632, %r7540;
	st.local.u16 	[%rd20+18], %rs3632;
	sub.s32 	%r1339, 7, %r1271;
	selp.u32 	%r7541, 1, 0, %p5586;
	ld.local.u16 	%rs9289, [%rd18+16];
	selp.b16 	%rs9290, %rs9289, %rs12644, %p10366;
	cvt.u32.u16 	%r7542, %rs9290;
	add.s32 	%r1340, %r7542, %r7541;
	setp.gt.u32 	%p5587, %r1271, 7;
	mov.b32 	%r13071, 0;
	@%p5587 bra 	$L__BB0_4138;
	@%p10366 bra 	$L__BB0_4136;
	mul.wide.u32 	%rd2505, %r1339, 2;
	add.s64 	%rd2506, %rd18, %rd2505;
	ld.local.u16 	%rs12723, [%rd2506+2];
	bra.uni 	$L__BB0_4137;
$L__BB0_4136:
	mul.wide.u32 	%rd2507, %r1339, 2;
	add.s64 	%rd2508, %rd19, %rd2507;
	ld.local.u16 	%rs12723, [%rd2508+2];
$L__BB0_4137:
	cvt.u32.u16 	%r13071, %rs12723;
$L__BB0_4138:
	add.s32 	%r7544, %r1340, %r13071;
	setp.gt.u32 	%p5588, %r7544, 9999;
	add.s32 	%r7545, %r7544, 55536;
	selp.b32 	%r7546, %r7545, %r7544, %p5588;
	cvt.u16.u32 	%rs3636, %r7546;
	st.local.u16 	[%rd20+16], %rs3636;
	sub.s32 	%r1343, 6, %r1271;
	selp.u32 	%r7547, 1, 0, %p5588;
	ld.local.u16 	%rs9291, [%rd484];
	selp.b16 	%rs9292, %rs9291, %rs12645, %p10366;
	cvt.u32.u16 	%r7548, %rs9292;
	add.s32 	%r1344, %r7548, %r7547;
	setp.gt.u32 	%p5589, %r1271, 6;
	mov.b32 	%r13072, 0;
	@%p5589 bra 	$L__BB0_4143;
	@%p10366 bra 	$L__BB0_4141;
	mul.wide.u32 	%rd2509, %r1343, 2;
	add.s64 	%rd2510, %rd18, %rd2509;
	ld.local.u16 	%rs12724, [%rd2510+2];
	bra.uni 	$L__BB0_4142;
$L__BB0_4141:
	mul.wide.u32 	%rd2511, %r1343, 2;
	add.s64 	%rd2512, %rd19, %rd2511;
	ld.local.u16 	%rs12724, [%rd2512+2];
$L__BB0_4142:
	cvt.u32.u16 	%r13072, %rs12724;
$L__BB0_4143:
	add.s32 	%r7550, %r1344, %r13072;
	setp.gt.u32 	%p5590, %r7550, 9999;
	add.s32 	%r7551, %r7550, 55536;
	selp.b32 	%r7552, %r7551, %r7550, %p5590;
	cvt.u16.u32 	%rs3640, %r7552;
	st.local.u16 	[%rd20+14], %rs3640;
	sub.s32 	%r1347, 5, %r1271;
	selp.u32 	%r7553, 1, 0, %p5590;
	ld.local.u16 	%rs9293, [%rd18+12];
	selp.b16 	%rs9294, %rs9293, %rs12646, %p10366;
	cvt.u32.u16 	%r7554, %rs9294;
	add.s32 	%r1348, %r7554, %r7553;
	setp.gt.u32 	%p5591, %r1271, 5;
	mov.b32 	%r13073, 0;
	@%p5591 bra 	$L__BB0_4148;
	@%p10366 bra 	$L__BB0_4146;
	mul.wide.u32 	%rd2513, %r1347, 2;
	add.s64 	%rd2514, %rd18, %rd2513;
	ld.local.u16 	%rs12725, [%rd2514+2];
	bra.uni 	$L__BB0_4147;
$L__BB0_4146:
	mul.wide.u32 	%rd2515, %r1347, 2;
	add.s64 	%rd2516, %rd19, %rd2515;
	ld.local.u16 	%rs12725, [%rd2516+2];
$L__BB0_4147:
	cvt.u32.u16 	%r13073, %rs12725;
$L__BB0_4148:
	add.s32 	%r7556, %r1348, %r13073;
	setp.gt.u32 	%p5592, %r7556, 9999;
	add.s32 	%r7557, %r7556, 55536;
	selp.b32 	%r7558, %r7557, %r7556, %p5592;
	cvt.u16.u32 	%rs3644, %r7558;
	st.local.u16 	[%rd20+12], %rs3644;
	sub.s32 	%r1351, 4, %r1271;
	selp.u32 	%r7559, 1, 0, %p5592;
	ld.local.u16 	%rs9295, [%rd485];
	selp.b16 	%rs9296, %rs9295, %rs12647, %p10366;
	cvt.u32.u16 	%r7560, %rs9296;
	add.s32 	%r1352, %r7560, %r7559;
	setp.gt.u32 	%p5593, %r1271, 4;
	mov.b32 	%r13074, 0;
	@%p5593 bra 	$L__BB0_4153;
	@%p10366 bra 	$L__BB0_4151;
	mul.wide.u32 	%rd2517, %r1351, 2;
	add.s64 	%rd2518, %rd18, %rd2517;
	ld.local.u16 	%rs12726, [%rd2518+2];
	bra.uni 	$L__BB0_4152;
$L__BB0_4151:
	mul.wide.u32 	%rd2519, %r1351, 2;
	add.s64 	%rd2520, %rd19, %rd2519;
	ld.local.u16 	%rs12726, [%rd2520+2];
$L__BB0_4152:
	cvt.u32.u16 	%r13074, %rs12726;
$L__BB0_4153:
	add.s32 	%r7562, %r1352, %r13074;
	setp.gt.u32 	%p5594, %r7562, 9999;
	add.s32 	%r7563, %r7562, 55536;
	selp.b32 	%r7564, %r7563, %r7562, %p5594;
	cvt.u16.u32 	%rs3648, %r7564;
	st.local.u16 	[%rd20+10], %rs3648;
	sub.s32 	%r1355, 3, %r1271;
	selp.u32 	%r7565, 1, 0, %p5594;
	ld.local.u16 	%rs9297, [%rd18+8];
	selp.b16 	%rs9298, %rs9297, %rs12648, %p10366;
	cvt.u32.u16 	%r7566, %rs9298;
	add.s32 	%r1356, %r7566, %r7565;
	setp.gt.u32 	%p5595, %r1271, 3;
	mov.b32 	%r13075, 0;
	@%p5595 bra 	$L__BB0_4158;
	@%p10366 bra 	$L__BB0_4156;
	mul.wide.u32 	%rd2521, %r1355, 2;
	add.s64 	%rd2522, %rd18, %rd2521;
	ld.local.u16 	%rs12727, [%rd2522+2];
	bra.uni 	$L__BB0_4157;
$L__BB0_4156:
	mul.wide.u32 	%rd2523, %r1355, 2;
	add.s64 	%rd2524, %rd19, %rd2523;
	ld.local.u16 	%rs12727, [%rd2524+2];
$L__BB0_4157:
	cvt.u32.u16 	%r13075, %rs12727;
$L__BB0_4158:
	add.s32 	%r7568, %r1356, %r13075;
	setp.gt.u32 	%p5596, %r7568, 9999;
	add.s32 	%r7569, %r7568, 55536;
	selp.b32 	%r7570, %r7569, %r7568, %p5596;
	cvt.u16.u32 	%rs3652, %r7570;
	st.local.u16 	[%rd20+8], %rs3652;
	sub.s32 	%r1359, 2, %r1271;
	selp.u32 	%r7571, 1, 0, %p5596;
	ld.local.u16 	%rs9299, [%rd483];
	selp.b16 	%rs9300, %rs9299, %rs12649, %p10366;
	cvt.u32.u16 	%r7572, %rs9300;
	add.s32 	%r1360, %r7572, %r7571;
	setp.gt.u32 	%p5597, %r1271, 2;
	mov.b32 	%r13076, 0;
	@%p5597 bra 	$L__BB0_4163;
	@%p10366 bra 	$L__BB0_4161;
	mul.wide.u32 	%rd2525, %r1359, 2;
	add.s64 	%rd2526, %rd18, %rd2525;
	ld.local.u16 	%rs12728, [%rd2526+2];
	bra.uni 	$L__BB0_4162;
$L__BB0_4161:
	mul.wide.u32 	%rd2527, %r1359, 2;
	add.s64 	%rd2528, %rd19, %rd2527;
	ld.local.u16 	%rs12728, [%rd2528+2];
$L__BB0_4162:
	cvt.u32.u16 	%r13076, %rs12728;
$L__BB0_4163:
	add.s32 	%r7574, %r1360, %r13076;
	setp.gt.u32 	%p5598, %r7574, 9999;
	add.s32 	%r7575, %r7574, 55536;
	selp.b32 	%r7576, %r7575, %r7574, %p5598;
	cvt.u16.u32 	%rs3656, %r7576;
	st.local.u16 	[%rd20+6], %rs3656;
	sub.s32 	%r1363, 1, %r1271;
	selp.u32 	%r7577, 1, 0, %p5598;
	ld.local.u16 	%rs9301, [%rd18+4];
	selp.b16 	%rs9302, %rs9301, %rs12650, %p10366;
	cvt.u32.u16 	%r7578, %rs9302;
	add.s32 	%r1364, %r7578, %r7577;
	setp.gt.u32 	%p5599, %r1271, 1;
	mov.b32 	%r13077, 0;
	@%p5599 bra 	$L__BB0_4168;
	@%p10366 bra 	$L__BB0_4166;
	mul.wide.u32 	%rd2529, %r1363, 2;
	add.s64 	%rd2530, %rd18, %rd2529;
	ld.local.u16 	%rs12729, [%rd2530+2];
	bra.uni 	$L__BB0_4167;
$L__BB0_4166:
	mul.wide.u32 	%rd2531, %r1363, 2;
	add.s64 	%rd2532, %rd19, %rd2531;
	ld.local.u16 	%rs12729, [%rd2532+2];
$L__BB0_4167:
	cvt.u32.u16 	%r13077, %rs12729;
$L__BB0_4168:
	add.s32 	%r7580, %r1364, %r13077;
	setp.gt.u32 	%p5600, %r7580, 9999;
	add.s32 	%r7581, %r7580, 55536;
	selp.b32 	%r7582, %r7581, %r7580, %p5600;
	cvt.u16.u32 	%rs3660, %r7582;
	st.local.u16 	[%rd20+4], %rs3660;
	neg.s32 	%r1367, %r1271;
	selp.u32 	%r7583, 1, 0, %p5600;
	ld.local.u16 	%rs9303, [%rd18+2];
	selp.b16 	%rs9304, %rs9303, %rs12651, %p10366;
	cvt.u32.u16 	%r7584, %rs9304;
	add.s32 	%r1368, %r7584, %r7583;
	setp.ne.s32 	%p5601, %r1270, 0;
	mov.b32 	%r13078, 0;
	@%p5601 bra 	$L__BB0_4173;
	@%p10366 bra 	$L__BB0_4171;
	mul.wide.u32 	%rd2533, %r1367, 2;
	add.s64 	%rd2534, %rd18, %rd2533;
	ld.local.u16 	%rs12730, [%rd2534+2];
	bra.uni 	$L__BB0_4172;
$L__BB0_4171:
	mul.wide.u32 	%rd2535, %r1367, 2;
	add.s64 	%rd2536, %rd19, %rd2535;
	ld.local.u16 	%rs12730, [%rd2536+2];
$L__BB0_4172:
	cvt.u32.u16 	%r13078, %rs12730;
$L__BB0_4173:
	add.s32 	%r7585, %r1368, %r13078;
	setp.lt.u32 	%p5602, %r7585, 10000;
	setp.gt.u32 	%p5603, %r7585, 9999;
	add.s32 	%r7586, %r7585, 55536;
	selp.b32 	%r7587, %r7586, %r7585, %p5603;
	cvt.u16.u32 	%rs3664, %r7587;
	st.local.u16 	[%rd20+2], %rs3664;
	@%p5602 bra 	$L__BB0_4175;
	st.local.u16 	[%rd20+48], %rs3576;
	mov.b32 	%r7588, {%rs3584, %rs3580};
	st.local.u32 	[%rd20+44], %r7588;
	mov.b32 	%r7589, {%rs3592, %rs3588};
	st.local.u32 	[%rd20+40], %r7589;
	mov.b32 	%r7590, {%rs3600, %rs3596};
	st.local.u32 	[%rd20+36], %r7590;
	mov.b32 	%r7591, {%rs3608, %rs3604};
	st.local.u32 	[%rd20+32], %r7591;
	mov.b32 	%r7592, {%rs3616, %rs3612};
	st.local.u32 	[%rd20+28], %r7592;
	mov.b32 	%r7593, {%rs3624, %rs3620};
	st.local.u32 	[%rd20+24], %r7593;
	mov.b32 	%r7594, {%rs3632, %rs3628};
	st.local.u32 	[%rd20+20], %r7594;
	mov.b32 	%r7595, {%rs3640, %rs3636};
	st.local.u32 	[%rd20+16], %r7595;
	mov.b32 	%r7596, {%rs3648, %rs3644};
	st.local.u32 	[%rd20+12], %r7596;
	mov.b32 	%r7597, {%rs3656, %rs3652};
	st.local.u32 	[%rd20+8], %r7597;
	mov.b32 	%r7598, {%rs3664, %rs3660};
	st.local.u32 	[%rd20+4], %r7598;
	mov.b16 	%rs9305, 1;
	st.local.u16 	[%rd20+2], %rs9305;
	add.s32 	%r7599, %r1269, 1;
	st.local.u32 	[%rd20+52], %r7599;
$L__BB0_4175:
	ld.local.u32 	%r1371, [%rd20+52];
	setp.eq.s32 	%p5784, %r1371, 0;
	mov.pred 	%p10367, -1;
	@%p5784 bra 	$L__BB0_4177;
	mul.wide.s32 	%rd2637, %r1371, 2;
	add.s64 	%rd2638, %rd20, %rd2637;
	ld.local.u16 	%rs9386, [%rd2638];
	setp.lt.u16 	%p10367, %rs9386, 4;
$L__BB0_4177:
	ld.param.u32 	%r12706, [_Z6kernelPPdPiiiiPtiiS2_iiS2_iiS2_i_param_15];
	setp.ge.s32 	%p5785, %r12989, %r12706;
	not.pred 	%p5786, %p10367;
	or.pred  	%p5787, %p5786, %p5785;
	@%p5787 bra 	$L__BB0_8333;
	mov.b16 	%rs9387, 1;
	st.local.u8 	[%rd18], %rs9387;
	mov.b16 	%rs9388, 0;
	st.local.u16 	[%rd18+2], %rs9388;
	mov.b32 	%r13079, 0;
	st.local.u32 	[%rd18+4], %r13079;
	st.local.u32 	[%rd18+8], %r13079;
	st.local.u32 	[%rd18+12], %r13079;
	st.local.u32 	[%rd18+16], %r13079;
	st.local.u32 	[%rd18+20], %r13079;
	st.local.u32 	[%rd18+24], %r13079;
	st.local.u32 	[%rd18+28], %r13079;
	st.local.u32 	[%rd18+32], %r13079;
	st.local.u32 	[%rd18+36], %r13079;
	st.local.u32 	[%rd18+40], %r13079;
	st.local.u32 	[%rd18+44], %r13079;
	st.local.u32 	[%rd18+48], %r13079;
	ld.local.u8 	%rs9389, [%rd12];
	st.local.u8 	[%rd14], %rs9389;
	st.local.u8 	[%rd15], %rs9389;
	ld.local.u16 	%rs3665, [%rd12+50];
	setp.ne.s16 	%p5788, %rs3665, 0;
	@%p5788 bra 	$L__BB0_4203;
	ld.local.u16 	%rs9390, [%rd12+48];
	setp.ne.s16 	%p5789, %rs9390, 0;
	mov.b32 	%r13079, 1;
	@%p5789 bra 	$L__BB0_4203;
	ld.local.u16 	%rs9391, [%rd12+46];
	setp.ne.s16 	%p5790, %rs9391, 0;
	mov.b32 	%r13079, 2;
	@%p5790 bra 	$L__BB0_4203;
	ld.local.u16 	%rs9392, [%rd12+44];
	setp.ne.s16 	%p5791, %rs9392, 0;
	mov.b32 	%r13079, 3;
	@%p5791 bra 	$L__BB0_4203;
	ld.local.u16 	%rs9393, [%rd12+42];
	setp.ne.s16 	%p5792, %rs9393, 0;
	mov.b32 	%r13079, 4;
	@%p5792 bra 	$L__BB0_4203;
	ld.local.u16 	%rs9394, [%rd12+40];
	setp.ne.s16 	%p5793, %rs9394, 0;
	mov.b32 	%r13079, 5;
	@%p5793 bra 	$L__BB0_4203;
	ld.local.u16 	%rs9395, [%rd12+38];
	setp.ne.s16 	%p5794, %rs9395, 0;
	mov.b32 	%r13079, 6;
	@%p5794 bra 	$L__BB0_4203;
	ld.local.u16 	%rs9396, [%rd12+36];
	setp.ne.s16 	%p5795, %rs9396, 0;
	mov.b32 	%r13079, 7;
	@%p5795 bra 	$L__BB0_4203;
	ld.local.u16 	%rs9397, [%rd12+34];
	setp.ne.s16 	%p5796, %rs9397, 0;
	mov.b32 	%r13079, 8;
	@%p5796 bra 	$L__BB0_4203;
	ld.local.u16 	%rs9398, [%rd12+32];
	setp.ne.s16 	%p5797, %rs9398, 0;
	mov.b32 	%r13079, 9;
	@%p5797 bra 	$L__BB0_4203;
	ld.local.u16 	%rs9399, [%rd12+30];
	setp.ne.s16 	%p5798, %rs9399, 0;
	mov.b32 	%r13079, 10;
	@%p5798 bra 	$L__BB0_4203;
	ld.local.u16 	%rs9400, [%rd12+28];
	setp.ne.s16 	%p5799, %rs9400, 0;
	mov.b32 	%r13079, 11;
	@%p5799 bra 	$L__BB0_4203;
	ld.local.u16 	%rs9401, [%rd12+26];
	setp.ne.s16 	%p5800, %rs9401, 0;
	mov.b32 	%r13079, 12;
	@%p5800 bra 	$L__BB0_4203;
	ld.local.u16 	%rs9402, [%rd12+24];
	setp.ne.s16 	%p5801, %rs9402, 0;
	mov.b32 	%r13079, 13;
	@%p5801 bra 	$L__BB0_4203;
	ld.local.u16 	%rs9403, [%rd12+22];
	setp.ne.s16 	%p5802, %rs9403, 0;
	mov.b32 	%r13079, 14;
	@%p5802 bra 	$L__BB0_4203;
	ld.local.u16 	%rs9404, [%rd12+20];
	setp.ne.s16 	%p5803, %rs9404, 0;
	mov.b32 	%r13079, 15;
	@%p5803 bra 	$L__BB0_4203;
	ld.local.u16 	%rs9405, [%rd12+18];
	setp.ne.s16 	%p5804, %rs9405, 0;
	mov.b32 	%r13079, 16;
	@%p5804 bra 	$L__BB0_4203;
	ld.local.u16 	%rs9406, [%rd12+16];
	setp.ne.s16 	%p5805, %rs9406, 0;
	mov.b32 	%r13079, 17;
	@%p5805 bra 	$L__BB0_4203;
	ld.local.u16 	%rs9407, [%rd12+14];
	setp.ne.s16 	%p5806, %rs9407, 0;
	mov.b32 	%r13079, 18;
	@%p5806 bra 	$L__BB0_4203;
	ld.local.u16 	%rs9408, [%rd12+12];
	setp.ne.s16 	%p5807, %rs9408, 0;
	mov.b32 	%r13079, 19;
	@%p5807 bra 	$L__BB0_4203;
	ld.local.u16 	%rs9409, [%rd12+10];
	setp.ne.s16 	%p5808, %rs9409, 0;
	mov.b32 	%r13079, 20;
	@%p5808 bra 	$L__BB0_4203;
	ld.local.u16 	%rs9410, [%rd12+8];
	setp.ne.s16 	%p5809, %rs9410, 0;
	mov.b32 	%r13079, 21;
	@%p5809 bra 	$L__BB0_4203;
	ld.local.u16 	%rs9411, [%rd12+6];
	setp.ne.s16 	%p5810, %rs9411, 0;
	mov.b32 	%r13079, 22;
	@%p5810 bra 	$L__BB0_4203;
	ld.local.u16 	%rs9412, [%rd12+4];
	setp.ne.s16 	%p5811, %rs9412, 0;
	mov.b32 	%r13079, 23;
	@%p5811 bra 	$L__BB0_4203;
	ld.local.u16 	%rs9413, [%rd12+2];
	setp.eq.s16 	%p5812, %rs9413, 0;
	selp.b32 	%r13079, -1, 24, %p5812;
$L__BB0_4203:
	mov.b32 	%r13080, 0;
	@%p5788 bra 	$L__BB0_4228;
	ld.local.u16 	%rs9414, [%rd12+48];
	setp.ne.s16 	%p5814, %rs9414, 0;
	mov.b32 	%r13080, 1;
	@%p5814 bra 	$L__BB0_4228;
	ld.local.u16 	%rs9415, [%rd12+46];
	setp.ne.s16 	%p5815, %rs9415, 0;
	mov.b32 	%r13080, 2;
	@%p5815 bra 	$L__BB0_4228;
	ld.local.u16 	%rs9416, [%rd12+44];
	setp.ne.s16 	%p5816, %rs9416, 0;
	mov.b32 	%r13080, 3;
	@%p5816 bra 	$L__BB0_4228;
	ld.local.u16 	%rs9417, [%rd12+42];
	setp.ne.s16 	%p5817, %rs9417, 0;
	mov.b32 	%r13080, 4;
	@%p5817 bra 	$L__BB0_4228;
	ld.local.u16 	%rs9418, [%rd12+40];
	setp.ne.s16 	%p5818, %rs9418, 0;
	mov.b32 	%r13080, 5;
	@%p5818 bra 	$L__BB0_4228;
	ld.local.u16 	%rs9419, [%rd12+38];
	setp.ne.s16 	%p5819, %rs9419, 0;
	mov.b32 	%r13080, 6;
	@%p5819 bra 	$L__BB0_4228;
	ld.local.u16 	%rs9420, [%rd12+36];
	setp.ne.s16 	%p5820, %rs9420, 0;
	mov.b32 	%r13080, 7;
	@%p5820 bra 	$L__BB0_4228;
	ld.local.u16 	%rs9421, [%rd12+34];
	setp.ne.s16 	%p5821, %rs9421, 0;
	mov.b32 	%r13080, 8;
	@%p5821 bra 	$L__BB0_4228;
	ld.local.u16 	%rs9422, [%rd12+32];
	setp.ne.s16 	%p5822, %rs9422, 0;
	mov.b32 	%r13080, 9;
	@%p5822 bra 	$L__BB0_4228;
	ld.local.u16 	%rs9423, [%rd12+30];
	setp.ne.s16 	%p5823, %rs9423, 0;
	mov.b32 	%r13080, 10;
	@%p5823 bra 	$L__BB0_4228;
	ld.local.u16 	%rs9424, [%rd12+28];
	setp.ne.s16 	%p5824, %rs9424, 0;
	mov.b32 	%r13080, 11;
	@%p5824 bra 	$L__BB0_4228;
	ld.local.u16 	%rs9425, [%rd12+26];
	setp.ne.s16 	%p5825, %rs9425, 0;
	mov.b32 	%r13080, 12;
	@%p5825 bra 	$L__BB0_4228;
	ld.local.u16 	%rs9426, [%rd12+24];
	setp.ne.s16 	%p5826, %rs9426, 0;
	mov.b32 	%r13080, 13;
	@%p5826 bra 	$L__BB0_4228;
	ld.local.u16 	%rs9427, [%rd12+22];
	setp.ne.s16 	%p5827, %rs9427, 0;
	mov.b32 	%r13080, 14;
	@%p5827 bra 	$L__BB0_4228;
	ld.local.u16 	%rs9428, [%rd12+20];
	setp.ne.s16 	%p5828, %rs9428, 0;
	mov.b32 	%r13080, 15;
	@%p5828 bra 	$L__BB0_4228;
	ld.local.u16 	%rs9429, [%rd12+18];
	setp.ne.s16 	%p5829, %rs9429, 0;
	mov.b32 	%r13080, 16;
	@%p5829 bra 	$L__BB0_4228;
	ld.local.u16 	%rs9430, [%rd12+16];
	setp.ne.s16 	%p5830, %rs9430, 0;
	mov.b32 	%r13080, 17;
	@%p5830 bra 	$L__BB0_4228;
	ld.local.u16 	%rs9431, [%rd12+14];
	setp.ne.s16 	%p5831, %rs9431, 0;
	mov.b32 	%r13080, 18;
	@%p5831 bra 	$L__BB0_4228;
	ld.local.u16 	%rs9432, [%rd12+12];
	setp.ne.s16 	%p5832, %rs9432, 0;
	mov.b32 	%r13080, 19;
	@%p5832 bra 	$L__BB0_4228;
	ld.local.u16 	%rs9433, [%rd12+10];
	setp.ne.s16 	%p5833, %rs9433, 0;
	mov.b32 	%r13080, 20;
	@%p5833 bra 	$L__BB0_4228;
	ld.local.u16 	%rs9434, [%rd12+8];
	setp.ne.s16 	%p5834, %rs9434, 0;
	mov.b32 	%r13080, 21;
	@%p5834 bra 	$L__BB0_4228;
	ld.local.u16 	%rs9435, [%rd12+6];
	setp.ne.s16 	%p5835, %rs9435, 0;
	mov.b32 	%r13080, 22;
	@%p5835 bra 	$L__BB0_4228;
	ld.local.u16 	%rs9436, [%rd12+4];
	setp.ne.s16 	%p5836, %rs9436, 0;
	mov.b32 	%r13080, 23;
	@%p5836 bra 	$L__BB0_4228;
	ld.local.u16 	%rs9437, [%rd12+2];
	setp.eq.s16 	%p5837, %rs9437, 0;
	selp.b32 	%r13080, -1, 24, %p5837;
$L__BB0_4228:
	setp.eq.s32 	%p5838, %r13079, -1;
	setp.eq.s32 	%p5839, %r13080, -1;
	or.pred  	%p5840, %p5838, %p5839;
	@%p5840 bra 	$L__BB0_4661;
	sub.s32 	%r7810, 24, %r13079;
	mul.wide.u32 	%rd2642, %r7810, 2;
	add.s64 	%rd2643, %rd12, %rd2642;
	ld.local.u16 	%rs3666, [%rd2643+2];
	st.local.u16 	[%rd278], %rs3666;
	sub.s32 	%r7811, 24, %r13080;
	mul.wide.u32 	%rd2644, %r7811, 2;
	add.s64 	%rd2645, %rd12, %rd2644;
	ld.local.u16 	%rs3667, [%rd2645+2];
	st.local.u16 	[%rd277], %rs3667;
	setp.gt.u32 	%p5841, %r13079, 23;
	mov.b16 	%rs12731, 0;
	@%p5841 bra 	$L__BB0_4231;
	sub.s32 	%r7812, 23, %r13079;
	mul.wide.u32 	%rd2646, %r7812, 2;
	add.s64 	%rd2647, %rd12, %rd2646;
	ld.local.u16 	%rs12731, [%rd2647+2];
$L__BB0_4231:
	st.local.u16 	[%rd279], %rs12731;
	setp.gt.u32 	%p5842, %r13080, 23;
	mov.b16 	%rs12732, 0;
	@%p5842 bra 	$L__BB0_4233;
	sub.s32 	%r7813, 23, %r13080;
	mul.wide.u32 	%rd2648, %r7813, 2;
	add.s64 	%rd2649, %rd12, %rd2648;
	ld.local.u16 	%rs12732, [%rd2649+2];
$L__BB0_4233:
	st.local.u16 	[%rd281], %rs12732;
	setp.gt.u32 	%p5843, %r13079, 22;
	mov.b16 	%rs12733, 0;
	@%p5843 bra 	$L__BB0_4235;
	sub.s32 	%r7814, 22, %r13079;
	mul.wide.u32 	%rd2650, %r7814, 2;
	add.s64 	%rd2651, %rd12, %rd2650;
	ld.local.u16 	%rs12733, [%rd2651+2];
$L__BB0_4235:
	st.local.u16 	[%rd280], %rs12733;
	setp.gt.u32 	%p5844, %r13080, 22;
	mov.b16 	%rs12734, 0;
	@%p5844 bra 	$L__BB0_4237;
	sub.s32 	%r7815, 22, %r13080;
	mul.wide.u32 	%rd2652, %r7815, 2;
	add.s64 	%rd2653, %rd12, %rd2652;
	ld.local.u16 	%rs12734, [%rd2653+2];
$L__BB0_4237:
	st.local.u16 	[%rd282], %rs12734;
	setp.gt.u32 	%p5845, %r13079, 21;
	mov.b16 	%rs12735, 0;
	@%p5845 bra 	$L__BB0_4239;
	sub.s32 	%r7816, 21, %r13079;
	mul.wide.u32 	%rd2654, %r7816, 2;
	add.s64 	%rd2655, %rd12, %rd2654;
	ld.local.u16 	%rs12735, [%rd2655+2];
$L__BB0_4239:
	st.local.u16 	[%rd442], %rs12735;
	setp.gt.u32 	%p5846, %r13080, 21;
	mov.b16 	%rs12736, 0;
	@%p5846 bra 	$L__BB0_4241;
	sub.s32 	%r7817, 21, %r13080;
	mul.wide.u32 	%rd2656, %r7817, 2;
	add.s64 	%rd2657, %rd12, %rd2656;
	ld.local.u16 	%rs12736, [%rd2657+2];
$L__BB0_4241:
	st.local.u16 	[%rd444], %rs12736;
	setp.gt.u32 	%p5847, %r13079, 20;
	mov.b16 	%rs12737, 0;
	@%p5847 bra 	$L__BB0_4243;
	sub.s32 	%r7818, 20, %r13079;
	mul.wide.u32 	%rd2658, %r7818, 2;
	add.s64 	%rd2659, %rd12, %rd2658;
	ld.local.u16 	%rs12737, [%rd2659+2];
$L__BB0_4243:
	st.local.u16 	[%rd443], %rs12737;
	setp.gt.u32 	%p5848, %r13080, 20;
	mov.b16 	%rs12738, 0;
	@%p5848 bra 	$L__BB0_4245;
	sub.s32 	%r7819, 20, %r13080;
	mul.wide.u32 	%rd2660, %r7819, 2;
	add.s64 	%rd2661, %rd12, %rd2660;
	ld.local.u16 	%rs12738, [%rd2661+2];
$L__BB0_4245:
	st.local.u16 	[%rd445], %rs12738;
	setp.gt.u32 	%p5849, %r13079, 19;
	mov.b16 	%rs12739, 0;
	@%p5849 bra 	$L__BB0_4247;
	sub.s32 	%r7820, 19, %r13079;
	mul.wide.u32 	%rd2662, %r7820, 2;
	add.s64 	%rd2663, %rd12, %rd2662;
	ld.local.u16 	%rs12739, [%rd2663+2];
$L__BB0_4247:
	st.local.u16 	[%rd446], %rs12739;
	setp.gt.u32 	%p5850, %r13080, 19;
	mov.b16 	%rs12740, 0;
	@%p5850 bra 	$L__BB0_4249;
	sub.s32 	%r7821, 19, %r13080;
	mul.wide.u32 	%rd2664, %r7821, 2;
	add.s64 	%rd2665, %rd12, %rd2664;
	ld.local.u16 	%rs12740, [%rd2665+2];
$L__BB0_4249:
	st.local.u16 	[%rd243], %rs12740;
	setp.gt.u32 	%p5851, %r13079, 18;
	mov.b16 	%rs12741, 0;
	@%p5851 bra 	$L__BB0_4251;
	sub.s32 	%r7822, 18, %r13079;
	mul.wide.u32 	%rd2666, %r7822, 2;
	add.s64 	%rd2667, %rd12, %rd2666;
	ld.local.u16 	%rs12741, [%rd2667+2];
$L__BB0_4251:
	st.local.u16 	[%rd242], %rs12741;
	setp.gt.u32 	%p5852, %r13080, 18;
	mov.b16 	%rs12742, 0;
	@%p5852 bra 	$L__BB0_4253;
	sub.s32 	%r7823, 18, %r13080;
	mul.wide.u32 	%rd2668, %r7823, 2;
	add.s64 	%rd2669, %rd12, %rd2668;
	ld.local.u16 	%rs12742, [%rd2669+2];
$L__BB0_4253:
	st.local.u16 	[%rd113], %rs12742;
	setp.gt.u32 	%p5853, %r13079, 17;
	mov.b16 	%rs12743, 0;
	@%p5853 bra 	$L__BB0_4255;
	sub.s32 	%r7824, 17, %r13079;
	mul.wide.u32 	%rd2670, %r7824, 2;
	add.s64 	%rd2671, %rd12, %rd2670;
	ld.local.u16 	%rs12743, [%rd2671+2];
$L__BB0_4255:
	st.local.u16 	[%rd112], %rs12743;
	setp.gt.u32 	%p5854, %r13080, 17;
	mov.b16 	%rs12744, 0;
	@%p5854 bra 	$L__BB0_4257;
	sub.s32 	%r7825, 17, %r13080;
	mul.wide.u32 	%rd2672, %r7825, 2;
	add.s64 	%rd2673, %rd12, %rd2672;
	ld.local.u16 	%rs12744, [%rd2673+2];
$L__BB0_4257:
	st.local.u16 	[%rd245], %rs12744;
	setp.gt.u32 	%p5855, %r13079, 16;
	mov.b16 	%rs12745, 0;
	@%p5855 bra 	$L__BB0_4259;
	sub.s32 	%r7826, 16, %r13079;
	mul.wide.u32 	%rd2674, %r7826, 2;
	add.s64 	%rd2675, %rd12, %rd2674;
	ld.local.u16 	%rs12745, [%rd2675+2];
$L__BB0_4259:
	st.local.u16 	[%rd244], %rs12745;
	setp.gt.u32 	%p5856, %r13080, 16;
	mov.b16 	%rs12746, 0;
	@%p5856 bra 	$L__BB0_4261;
	sub.s32 	%r7827, 16, %r13080;
	mul.wide.u32 	%rd2676, %r7827, 2;
	add.s64 	%rd2677, %rd12, %rd2676;
	ld.local.u16 	%rs12746, [%rd2677+2];
$L__BB0_4261:
	st.local.u16 	[%rd246], %rs12746;
	setp.gt.u32 	%p5857, %r13079, 15;
	mov.b16 	%rs12747, 0;
	@%p5857 bra 	$L__BB0_4263;
	sub.s32 	%r7828, 15, %r13079;
	mul.wide.u32 	%rd2678, %r7828, 2;
	add.s64 	%rd2679, %rd12, %rd2678;
	ld.local.u16 	%rs12747, [%rd2679+2];
$L__BB0_4263:
	st.local.u16 	[%rd247], %rs12747;
	setp.gt.u32 	%p5858, %r13080, 15;
	mov.b16 	%rs12748, 0;
	@%p5858 bra 	$L__BB0_4265;
	sub.s32 	%r7829, 15, %r13080;
	mul.wide.u32 	%rd2680, %r7829, 2;
	add.s64 	%rd2681, %rd12, %rd2680;
	ld.local.u16 	%rs12748, [%rd2681+2];
$L__BB0_4265:
	st.local.u16 	[%rd249], %rs12748;
	setp.gt.u32 	%p5859, %r13079, 14;
	mov.b16 	%rs12749, 0;
	@%p5859 bra 	$L__BB0_4267;
	sub.s32 	%r7830, 14, %r13079;
	mul.wide.u32 	%rd2682, %r7830, 2;
	add.s64 	%rd2683, %rd12, %rd2682;
	ld.local.u16 	%rs12749, [%rd2683+2];
$L__BB0_4267:
	st.local.u16 	[%rd248], %rs12749;
	setp.gt.u32 	%p5860, %r13080, 14;
	mov.b16 	%rs12750, 0;
	@%p5860 bra 	$L__BB0_4269;
	sub.s32 	%r7831, 14, %r13080;
	mul.wide.u32 	%rd2684, %r7831, 2;
	add.s64 	%rd2685, %rd12, %rd2684;
	ld.local.u16 	%rs12750, [%rd2685+2];
$L__BB0_4269:
	st.local.u16 	[%rd250], %rs12750;
	setp.gt.u32 	%p5861, %r13079, 13;
	mov.b16 	%rs12751, 0;
	@%p5861 bra 	$L__BB0_4271;
	sub.s32 	%r7832, 13, %r13079;
	mul.wide.u32 	%rd2686, %r7832, 2;
	add.s64 	%rd2687, %rd12, %rd2686;
	ld.local.u16 	%rs12751, [%rd2687+2];
$L__BB0_4271:
	st.local.u16 	[%rd251], %rs12751;
	setp.gt.u32 	%p5862, %r13080, 13;
	mov.b16 	%rs12752, 0;
	@%p5862 bra 	$L__BB0_4273;
	sub.s32 	%r7833, 13, %r13080;
	mul.wide.u32 	%rd2688, %r7833, 2;
	add.s64 	%rd2689, %rd12, %rd2688;
	ld.local.u16 	%rs12752, [%rd2689+2];
$L__BB0_4273:
	st.local.u16 	[%rd253], %rs12752;
	setp.gt.u32 	%p5863, %r13079, 12;
	mov.b16 	%rs12753, 0;
	@%p5863 bra 	$L__BB0_4275;
	sub.s32 	%r7834, 12, %r13079;
	mul.wide.u32 	%rd2690, %r7834, 2;
	add.s64 	%rd2691, %rd12, %rd2690;
	ld.local.u16 	%rs12753, [%rd2691+2];
$L__BB0_4275:
	st.local.u16 	[%rd252], %rs12753;
	setp.gt.u32 	%p5864, %r13080, 12;
	mov.b16 	%rs12754, 0;
	@%p5864 bra 	$L__BB0_4277;
	sub.s32 	%r7835, 12, %r13080;
	mul.wide.u32 	%rd2692, %r7835, 2;
	add.s64 	%rd2693, %rd12, %rd2692;
	ld.local.u16 	%rs12754, [%rd2693+2];
$L__BB0_4277:
	st.local.u16 	[%rd254], %rs12754;
	setp.gt.u32 	%p5865, %r13079, 11;
	mov.b16 	%rs12755, 0;
	@%p5865 bra 	$L__BB0_4279;
	sub.s32 	%r7836, 11, %r13079;
	mul.wide.u32 	%rd2694, %r7836, 2;
	add.s64 	%rd2695, %rd12, %rd2694;
	ld.local.u16 	%rs12755, [%rd2695+2];
$L__BB0_4279:
	st.local.u16 	[%rd255], %rs12755;
	setp.gt.u32 	%p5866, %r13080, 11;
	mov.b16 	%rs12756, 0;
	@%p5866 bra 	$L__BB0_4281;
	sub.s32 	%r7837, 11, %r13080;
	mul.wide.u32 	%rd2696, %r7837, 2;
	add.s64 	%rd2697, %rd12, %rd2696;
	ld.local.u16 	%rs12756, [%rd2697+2];
$L__BB0_4281:
	st.local.u16 	[%rd258], %rs12756;
	setp.gt.u32 	%p5867, %r13079, 10;
	mov.b16 	%rs12757, 0;
	@%p5867 bra 	$L__BB0_4283;
	sub.s32 	%r7838, 10, %r13079;
	mul.wide.u32 	%rd2698, %r7838, 2;
	add.s64 	%rd2699, %rd12, %rd2698;
	ld.local.u16 	%rs12757, [%rd2699+2];
$L__BB0_4283:
	st.local.u16 	[%rd257], %rs12757;
	setp.gt.u32 	%p5868, %r13080, 10;
	mov.b16 	%rs12758, 0;
	@%p5868 bra 	$L__BB0_4285;
	sub.s32 	%r7839, 10, %r13080;
	mul.wide.u32 	%rd2700, %r7839, 2;
	add.s64 	%rd2701, %rd12, %rd2700;
	ld.local.u16 	%rs12758, [%rd2701+2];
$L__BB0_4285:
	st.local.u16 	[%rd256], %rs12758;
	setp.gt.u32 	%p5869, %r13079, 9;
	mov.b16 	%rs12759, 0;
	@%p5869 bra 	$L__BB0_4287;
	sub.s32 	%r7840, 9, %r13079;
	mul.wide.u32 	%rd2702, %r7840, 2;
	add.s64 	%rd2703, %rd12, %rd2702;
	ld.local.u16 	%rs12759, [%rd2703+2];
$L__BB0_4287:
	st.local.u16 	[%rd259], %rs12759;
	setp.gt.u32 	%p5870, %r13080, 9;
	mov.b16 	%rs12760, 0;
	@%p5870 bra 	$L__BB0_4289;
	sub.s32 	%r7841, 9, %r13080;
	mul.wide.u32 	%rd2704, %r7841, 2;
	add.s64 	%rd2705, %rd12, %rd2704;
	ld.local.u16 	%rs12760, [%rd2705+2];
$L__BB0_4289:
	st.local.u16 	[%rd261], %rs12760;
	setp.gt.u32 	%p5871, %r13079, 8;
	mov.b16 	%rs12761, 0;
	@%p5871 bra 	$L__BB0_4291;
	sub.s32 	%r7842, 8, %r13079;
	mul.wide.u32 	%rd2706, %r7842, 2;
	add.s64 	%rd2707, %rd12, %rd2706;
	ld.local.u16 	%rs12761, [%rd2707+2];
$L__BB0_4291:
	st.local.u16 	[%rd260], %rs12761;
	setp.gt.u32 	%p5872, %r13080, 8;
	mov.b16 	%rs12762, 0;
	@%p5872 bra 	$L__BB0_4293;
	sub.s32 	%r7843, 8, %r13080;
	mul.wide.u32 	%rd2708, %r7843, 2;
	add.s64 	%rd2709, %rd12, %rd2708;
	ld.local.u16 	%rs12762, [%rd2709+2];
$L__BB0_4293:
	st.local.u16 	[%rd262], %rs12762;
	setp.gt.u32 	%p5873, %r13079, 7;
	mov.b16 	%rs12763, 0;
	@%p5873 bra 	$L__BB0_4295;
	sub.s32 	%r7844, 7, %r13079;
	mul.wide.u32 	%rd2710, %r7844, 2;
	add.s64 	%rd2711, %rd12, %rd2710;
	ld.local.u16 	%rs12763, [%rd2711+2];
$L__BB0_4295:
	st.local.u16 	[%rd263], %rs12763;
	setp.gt.u32 	%p5874, %r13080, 7;
	mov.b16 	%rs12764, 0;
	@%p5874 bra 	$L__BB0_4297;
	sub.s32 	%r7845, 7, %r13080;
	mul.wide.u32 	%rd2712, %r7845, 2;
	add.s64 	%rd2713, %rd12, %rd2712;
	ld.local.u16 	%rs12764, [%rd2713+2];
$L__BB0_4297:
	st.local.u16 	[%rd265], %rs12764;
	setp.gt.u32 	%p5875, %r13079, 6;
	mov.b16 	%rs12765, 0;
	@%p5875 bra 	$L__BB0_4299;
	sub.s32 	%r7846, 6, %r13079;
	mul.wide.u32 	%rd2714, %r7846, 2;
	add.s64 	%rd2715, %rd12, %rd2714;
	ld.local.u16 	%rs12765, [%rd2715+2];
$L__BB0_4299:
	st.local.u16 	[%rd264], %rs12765;
	setp.gt.u32 	%p5876, %r13080, 6;
	mov.b16 	%rs12766, 0;
	@%p5876 bra 	$L__BB0_4301;
	sub.s32 	%r7847, 6, %r13080;
	mul.wide.u32 	%rd2716, %r7847, 2;
	add.s64 	%rd2717, %rd12, %rd2716;
	ld.local.u16 	%rs12766, [%rd2717+2];
$L__BB0_4301:
	st.local.u16 	[%rd266], %rs12766;
	setp.gt.u32 	%p5877, %r13079, 5;
	mov.b16 	%rs12767, 0;
	@%p5877 bra 	$L__BB0_4303;
	sub.s32 	%r7848, 5, %r13079;
	mul.wide.u32 	%rd2718, %r7848, 2;
	add.s64 	%rd2719, %rd12, %rd2718;
	ld.local.u16 	%rs12767, [%rd2719+2];
$L__BB0_4303:
	st.local.u16 	[%rd267], %rs12767;
	setp.gt.u32 	%p5878, %r13080, 5;
	mov.b16 	%rs12768, 0;
	@%p5878 bra 	$L__BB0_4305;
	sub.s32 	%r7849, 5, %r13080;
	mul.wide.u32 	%rd2720, %r7849, 2;
	add.s64 	%rd2721, %rd12, %rd2720;
	ld.local.u16 	%rs12768, [%rd2721+2];
$L__BB0_4305:
	st.local.u16 	[%rd269], %rs12768;
	setp.gt.u32 	%p5879, %r13079, 4;
	mov.b16 	%rs12769, 0;
	@%p5879 bra 	$L__BB0_4307;
	sub.s32 	%r7850, 4, %r13079;
	mul.wide.u32 	%rd2722, %r7850, 2;
	add.s64 	%rd2723, %rd12, %rd2722;
	ld.local.u16 	%rs12769, [%rd2723+2];
$L__BB0_4307:
	st.local.u16 	[%rd268], %rs12769;
	setp.gt.u32 	%p5880, %r13080, 4;
	mov.b16 	%rs12770, 0;
	@%p5880 bra 	$L__BB0_4309;
	sub.s32 	%r7851, 4, %r13080;
	mul.wide.u32 	%rd2724, %r7851, 2;
	add.s64 	%rd2725, %rd12, %rd2724;
	ld.local.u16 	%rs12770, [%rd2725+2];
$L__BB0_4309:
	st.local.u16 	[%rd270], %rs12770;
	setp.gt.u32 	%p5881, %r13079, 3;
	mov.b16 	%rs12771, 0;
	@%p5881 bra 	$L__BB0_4311;
	sub.s32 	%r7852, 3, %r13079;
	mul.wide.u32 	%rd2726, %r7852, 2;
	add.s64 	%rd2727, %rd12, %rd2726;
	ld.local.u16 	%rs12771, [%rd2727+2];
$L__BB0_4311:
	st.local.u16 	[%rd271], %rs12771;
	setp.gt.u32 	%p5882, %r13080, 3;
	mov.b16 	%rs12772, 0;
	@%p5882 bra 	$L__BB0_4313;
	sub.s32 	%r7853, 3, %r13080;
	mul.wide.u32 	%rd2728, %r7853, 2;
	add.s64 	%rd2729, %rd12, %rd2728;
	ld.local.u16 	%rs12772, [%rd2729+2];
$L__BB0_4313:
	st.local.u16 	[%rd273], %rs12772;
	setp.gt.u32 	%p5883, %r13079, 2;
	mov.b16 	%rs12773, 0;
	@%p5883 bra 	$L__BB0_4315;
	sub.s32 	%r7854, 2, %r13079;
	mul.wide.u32 	%rd2730, %r7854, 2;
	add.s64 	%rd2731, %rd12, %rd2730;
	ld.local.u16 	%rs12773, [%rd2731+2];
$L__BB0_4315:
	st.local.u16 	[%rd275], %rs12773;
	setp.gt.u32 	%p5884, %r13080, 2;
	mov.b16 	%rs12774, 0;
	@%p5884 bra 	$L__BB0_4317;
	sub.s32 	%r7855, 2, %r13080;
	mul.wide.u32 	%rd2732, %r7855, 2;
	add.s64 	%rd2733, %rd12, %rd2732;
	ld.local.u16 	%rs12774, [%rd2733+2];
$L__BB0_4317:
	st.local.u16 	[%rd276], %rs12774;
	setp.gt.u32 	%p5885, %r13079, 1;
	mov.b16 	%rs12775, 0;
	@%p5885 bra 	$L__BB0_4319;
	sub.s32 	%r7856, 1, %r13079;
	mul.wide.u32 	%rd2734, %r7856, 2;
	add.s64 	%rd2735, %rd12, %rd2734;
	ld.local.u16 	%rs12775, [%rd2735+2];
$L__BB0_4319:
	st.local.u16 	[%rd272], %rs12775;
	setp.gt.u32 	%p5886, %r13080, 1;
	mov.b16 	%rs12776, 0;
	@%p5886 bra 	$L__BB0_4321;
	sub.s32 	%r7857, 1, %r13080;
	mul.wide.u32 	%rd2736, %r7857, 2;
	add.s64 	%rd2737, %rd12, %rd2736;
	ld.local.u16 	%rs12776, [%rd2737+2];
$L__BB0_4321:
	st.local.u16 	[%rd274], %rs12776;
	setp.eq.s32 	%p5887, %r13079, 0;
	ld.local.u16 	%rs9484, [%rd12+2];
	selp.b16 	%rs3760, %rs9484, 0, %p5887;
	add.s64 	%rd4296, %rd14, 2;
	st.local.u16 	[%rd14+2], %rs3760;
	setp.eq.s32 	%p5888, %r13080, 0;
	selp.b16 	%rs3761, %rs9484, 0, %p5888;
	add.s64 	%rd4295, %rd15, 2;
	st.local.u16 	[%rd15+2], %rs3761;
	setp.ne.s16 	%p5889, %rs3761, %rs3760;
	@%p5889 bra 	$L__BB0_4346;
	setp.ne.s16 	%p5890, %rs12776, %rs12775;
	mov.u64 	%rd4295, %rd274;
	mov.u64 	%rd4296, %rd272;
	@%p5890 bra 	$L__BB0_4346;
	setp.ne.s16 	%p5891, %rs12774, %rs12773;
	mov.u64 	%rd4295, %rd276;
	mov.u64 	%rd4296, %rd275;
	@%p5891 bra 	$L__BB0_4346;
	setp.ne.s16 	%p5892, %rs12772, %rs12771;
	mov.u64 	%rd4295, %rd273;
	mov.u64 	%rd4296, %rd271;
	@%p5892 bra 	$L__BB0_4346;
	setp.ne.s16 	%p5893, %rs12770, %rs12769;
	mov.u64 	%rd4295, %rd270;
	mov.u64 	%rd4296, %rd268;
	@%p5893 bra 	$L__BB0_4346;
	setp.ne.s16 	%p5894, %rs12768, %rs12767;
	mov.u64 	%rd4295, %rd269;
	mov.u64 	%rd4296, %rd267;
	@%p5894 bra 	$L__BB0_4346;
	setp.ne.s16 	%p5895, %rs12766, %rs12765;
	mov.u64 	%rd4295, %rd266;
	mov.u64 	%rd4296, %rd264;
	@%p5895 bra 	$L__BB0_4346;
	setp.ne.s16 	%p5896, %rs12764, %rs12763;
	mov.u64 	%rd4295, %rd265;
	mov.u64 	%rd4296, %rd263;
	@%p5896 bra 	$L__BB0_4346;
	setp.ne.s16 	%p5897, %rs12762, %rs12761;
	mov.u64 	%rd4295, %rd262;
	mov.u64 	%rd4296, %rd260;
	@%p5897 bra 	$L__BB0_4346;
	setp.ne.s16 	%p5898, %rs12760, %rs12759;
	mov.u64 	%rd4295, %rd261;
	mov.u64 	%rd4296, %rd259;
	@%p5898 bra 	$L__BB0_4346;
	setp.ne.s16 	%p5899, %rs12758, %rs12757;
	mov.u64 	%rd4295, %rd256;
	mov.u64 	%rd4296, %rd257;
	@%p5899 bra 	$L__BB0_4346;
	setp.ne.s16 	%p5900, %rs12756, %rs12755;
	mov.u64 	%rd4295, %rd258;
	mov.u64 	%rd4296, %rd255;
	@%p5900 bra 	$L__BB0_4346;
	setp.ne.s16 	%p5901, %rs12754, %rs12753;
	mov.u64 	%rd4295, %rd254;
	mov.u64 	%rd4296, %rd252;
	@%p5901 bra 	$L__BB0_4346;
	setp.ne.s16 	%p5902, %rs12752, %rs12751;
	mov.u64 	%rd4295, %rd253;
	mov.u64 	%rd4296, %rd251;
	@%p5902 bra 	$L__BB0_4346;
	setp.ne.s16 	%p5903, %rs12750, %rs12749;
	mov.u64 	%rd4295, %rd250;
	mov.u64 	%rd4296, %rd248;
	@%p5903 bra 	$L__BB0_4346;
	setp.ne.s16 	%p5904, %rs12748, %rs12747;
	mov.u64 	%rd4295, %rd249;
	mov.u64 	%rd4296, %rd247;
	@%p5904 bra 	$L__BB0_4346;
	setp.ne.s16 	%p5905, %rs12746, %rs12745;
	mov.u64 	%rd4295, %rd246;
	mov.u64 	%rd4296, %rd244;
	@%p5905 bra 	$L__BB0_4346;
	setp.ne.s16 	%p5906, %rs12744, %rs12743;
	mov.u64 	%rd4295, %rd245;
	mov.u64 	%rd4296, %rd112;
	@%p5906 bra 	$L__BB0_4346;
	setp.ne.s16 	%p5907, %rs12742, %rs12741;
	mov.u64 	%rd4295, %rd113;
	mov.u64 	%rd4296, %rd242;
	@%p5907 bra 	$L__BB0_4346;
	setp.ne.s16 	%p5908, %rs12740, %rs12739;
	mov.u64 	%rd4295, %rd243;
	mov.u64 	%rd4296, %rd446;
	@%p5908 bra 	$L__BB0_4346;
	setp.ne.s16 	%p5909, %rs12738, %rs12737;
	mov.u64 	%rd4295, %rd445;
	mov.u64 	%rd4296, %rd443;
	@%p5909 bra 	$L__BB0_4346;
	setp.ne.s16 	%p5910, %rs12736, %rs12735;
	mov.u64 	%rd4295, %rd444;
	mov.u64 	%rd4296, %rd442;
	@%p5910 bra 	$L__BB0_4346;
	setp.ne.s16 	%p5911, %rs12734, %rs12733;
	mov.u64 	%rd4295, %rd282;
	mov.u64 	%rd4296, %rd280;
	@%p5911 bra 	$L__BB0_4346;
	setp.ne.s16 	%p5912, %rs12732, %rs12731;
	mov.u64 	%rd4295, %rd281;
	mov.u64 	%rd4296, %rd279;
	@%p5912 bra 	$L__BB0_4346;
	setp.eq.s16 	%p5914, %rs3667, %rs3666;
	mov.pred 	%p10368, -1;
	mov.u64 	%rd4295, %rd277;
	mov.u64 	%rd4296, %rd278;
	@%p5914 bra 	$L__BB0_4347;
$L__BB0_4346:
	ld.local.u16 	%rs9485, [%rd4295];
	ld.local.u16 	%rs9486, [%rd4296];
	setp.le.u16 	%p10368, %rs9485, %rs9486;
$L__BB0_4347:
	mov.b16 	%rs9487, 0;
	st.local.u16 	[%rd16+2], %rs9487;
	st.local.u16 	[%rd16+4], %rs9487;
	st.local.u16 	[%rd16+6], %rs9487;
	st.local.u16 	[%rd16+8], %rs9487;
	st.local.u16 	[%rd16+10], %rs9487;
	st.local.u16 	[%rd16+12], %rs9487;
	st.local.u16 	[%rd16+14], %rs9487;
	st.local.u16 	[%rd16+16], %rs9487;
	st.local.u16 	[%rd16+18], %rs9487;
	st.local.u16 	[%rd16+20], %rs9487;
	st.local.u16 	[%rd16+22], %rs9487;
	st.local.u16 	[%rd16+24], %rs9487;
	st.local.u16 	[%rd16+26], %rs9487;
	st.local.u16 	[%rd16+28], %rs9487;
	st.local.u16 	[%rd16+30], %rs9487;
	st.local.u16 	[%rd16+32], %rs9487;
	st.local.u16 	[%rd16+34], %rs9487;
	st.local.u16 	[%rd16+36], %rs9487;
	st.local.u16 	[%rd16+38], %rs9487;
	st.local.u16 	[%rd16+40], %rs9487;
	st.local.u16 	[%rd16+42], %rs9487;
	st.local.u16 	[%rd16+44], %rs9487;
	st.local.u16 	[%rd16+46], %rs9487;
	st.local.u16 	[%rd16+48], %rs9487;
	st.local.u16 	[%rd16+50], %rs9487;
	st.local.u16 	[%rd16+52], %rs9487;
	st.local.u16 	[%rd16+54], %rs9487;
	st.local.u16 	[%rd16+56], %rs9487;
	st.local.u16 	[%rd16+58], %rs9487;
	st.local.u16 	[%rd16+60], %rs9487;
	st.local.u16 	[%rd16+62], %rs9487;
	st.local.u16 	[%rd16+64], %rs9487;
	st.local.u16 	[%rd16+66], %rs9487;
	st.local.u16 	[%rd16+68], %rs9487;
	st.local.u16 	[%rd16+70], %rs9487;
	st.local.u16 	[%rd16+72], %rs9487;
	st.local.u16 	[%rd16+74], %rs9487;
	st.local.u16 	[%rd16+76], %rs9487;
	st.local.u16 	[%rd16+78], %rs9487;
	st.local.u16 	[%rd16+80], %rs9487;
	st.local.u16 	[%rd16+82], %rs9487;
	st.local.u16 	[%rd16+84], %rs9487;
	st.local.u16 	[%rd16+86], %rs9487;
	st.local.u16 	[%rd16+88], %rs9487;
	st.local.u16 	[%rd16+90], %rs9487;
	st.local.u16 	[%rd16+92], %rs9487;
	st.local.u16 	[%rd16+94], %rs9487;
	st.local.u16 	[%rd16+96], %rs9487;
	st.local.u16 	[%rd16+98], %rs9487;
	st.local.u16 	[%rd16+100], %rs9487;
	setp.ne.s16 	%p5916, %rs3761, 0;
	mov.b32 	%r13081, -1;
	mov.pred 	%p10369, 0;
	@%p5916 bra 	$L__BB0_4372;
	setp.ne.s16 	%p5918, %rs12776, 0;
	mov.b32 	%r13081, 0;
	@%p5918 bra 	$L__BB0_4372;
	setp.ne.s16 	%p5920, %rs12774, 0;
	mov.b32 	%r13081, 1;
	@%p5920 bra 	$L__BB0_4372;
	setp.ne.s16 	%p5922, %rs12772, 0;
	mov.b32 	%r13081, 2;
	@%p5922 bra 	$L__BB0_4372;
	setp.ne.s16 	%p5924, %rs12770, 0;
	mov.b32 	%r13081, 3;
	@%p5924 bra 	$L__BB0_4372;
	setp.ne.s16 	%p5926, %rs12768, 0;
	mov.b32 	%r13081, 4;
	@%p5926 bra 	$L__BB0_4372;
	setp.ne.s16 	%p5928, %rs12766, 0;
	mov.b32 	%r13081, 5;
	@%p5928 bra 	$L__BB0_4372;
	setp.ne.s16 	%p5930, %rs12764, 0;
	mov.b32 	%r13081, 6;
	@%p5930 bra 	$L__BB0_4372;
	setp.ne.s16 	%p5932, %rs12762, 0;
	mov.b32 	%r13081, 7;
	@%p5932 bra 	$L__BB0_4372;
	setp.ne.s16 	%p5934, %rs12760, 0;
	mov.b32 	%r13081, 8;
	@%p5934 bra 	$L__BB0_4372;
	setp.ne.s16 	%p5936, %rs12758, 0;
	mov.b32 	%r13081, 9;
	@%p5936 bra 	$L__BB0_4372;
	setp.ne.s16 	%p5938, %rs12756, 0;
	mov.b32 	%r13081, 10;
	@%p5938 bra 	$L__BB0_4372;
	setp.ne.s16 	%p5940, %rs12754, 0;
	mov.b32 	%r13081, 11;
	@%p5940 bra 	$L__BB0_4372;
	setp.ne.s16 	%p5942, %rs12752, 0;
	mov.b32 	%r13081, 12;
	@%p5942 bra 	$L__BB0_4372;
	setp.ne.s16 	%p5944, %rs12750, 0;
	mov.b32 	%r13081, 13;
	@%p5944 bra 	$L__BB0_4372;
	setp.ne.s16 	%p5946, %rs12748, 0;
	mov.b32 	%r13081, 14;
	@%p5946 bra 	$L__BB0_4372;
	setp.ne.s16 	%p5948, %rs12746, 0;
	mov.b32 	%r13081, 15;
	@%p5948 bra 	$L__BB0_4372;
	setp.ne.s16 	%p5950, %rs12744, 0;
	mov.b32 	%r13081, 16;
	@%p5950 bra 	$L__BB0_4372;
	setp.ne.s16 	%p5952, %rs12742, 0;
	mov.b32 	%r13081, 17;
	@%p5952 bra 	$L__BB0_4372;
	setp.ne.s16 	%p5954, %rs12740, 0;
	mov.b32 	%r13081, 18;
	@%p5954 bra 	$L__BB0_4372;
	setp.ne.s16 	%p5956, %rs12738, 0;
	mov.b32 	%r13081, 19;
	@%p5956 bra 	$L__BB0_4372;
	setp.ne.s16 	%p5958, %rs12736, 0;
	mov.b32 	%r13081, 20;
	@%p5958 bra 	$L__BB0_4372;
	setp.ne.s16 	%p5960, %rs12734, 0;
	mov.b32 	%r13081, 21;
	@%p5960 bra 	$L__BB0_4372;
	setp.ne.s16 	%p5962, %rs12732, 0;
	mov.b32 	%r13081, 22;
	@%p5962 bra 	$L__BB0_4372;
	setp.eq.s16 	%p10369, %rs3667, 0;
	selp.b32 	%r13081, -2, 23, %p10369;
$L__BB0_4372:
	setp.ne.s16 	%p5964, %rs3760, 0;
	mov.b32 	%r13082, -1;
	mov.pred 	%p10370, 0;
	@%p5964 bra 	$L__BB0_4397;
	setp.ne.s16 	%p5966, %rs12775, 0;
	mov.b32 	%r13082, 0;
	@%p5966 bra 	$L__BB0_4397;
	setp.ne.s16 	%p5968, %rs12773, 0;
	mov.b32 	%r13082, 1;
	@%p5968 bra 	$L__BB0_4397;
	setp.ne.s16 	%p5970, %rs12771, 0;
	mov.b32 	%r13082, 2;
	@%p5970 bra 	$L__BB0_4397;
	setp.ne.s16 	%p5972, %rs12769, 0;
	mov.b32 	%r13082, 3;
	@%p5972 bra 	$L__BB0_4397;
	setp.ne.s16 	%p5974, %rs12767, 0;
	mov.b32 	%r13082, 4;
	@%p5974 bra 	$L__BB0_4397;
	setp.ne.s16 	%p5976, %rs12765, 0;
	mov.b32 	%r13082, 5;
	@%p5976 bra 	$L__BB0_4397;
	setp.ne.s16 	%p5978, %rs12763, 0;
	mov.b32 	%r13082, 6;
	@%p5978 bra 	$L__BB0_4397;
	setp.ne.s16 	%p5980, %rs12761, 0;
	mov.b32 	%r13082, 7;
	@%p5980 bra 	$L__BB0_4397;
	setp.ne.s16 	%p5982, %rs12759, 0;
	mov.b32 	%r13082, 8;
	@%p5982 bra 	$L__BB0_4397;
	setp.ne.s16 	%p5984, %rs12757, 0;
	mov.b32 	%r13082, 9;
	@%p5984 bra 	$L__BB0_4397;
	setp.ne.s16 	%p5986, %rs12755, 0;
	mov.b32 	%r13082, 10;
	@%p5986 bra 	$L__BB0_4397;
	setp.ne.s16 	%p5988, %rs12753, 0;
	mov.b32 	%r13082, 11;
	@%p5988 bra 	$L__BB0_4397;
	setp.ne.s16 	%p5990, %rs12751, 0;
	mov.b32 	%r13082, 12;
	@%p5990 bra 	$L__BB0_4397;
	setp.ne.s16 	%p5992, %rs12749, 0;
	mov.b32 	%r13082, 13;
	@%p5992 bra 	$L__BB0_4397;
	setp.ne.s16 	%p5994, %rs12747, 0;
	mov.b32 	%r13082, 14;
	@%p5994 bra 	$L__BB0_4397;
	setp.ne.s16 	%p5996, %rs12745, 0;
	mov.b32 	%r13082, 15;
	@%p5996 bra 	$L__BB0_4397;
	setp.ne.s16 	%p5998, %rs12743, 0;
	mov.b32 	%r13082, 16;
	@%p5998 bra 	$L__BB0_4397;
	setp.ne.s16 	%p6000, %rs12741, 0;
	mov.b32 	%r13082, 17;
	@%p6000 bra 	$L__BB0_4397;
	setp.ne.s16 	%p6002, %rs12739, 0;
	mov.b32 	%r13082, 18;
	@%p6002 bra 	$L__BB0_4397;
	setp.ne.s16 	%p6004, %rs12737, 0;
	mov.b32 	%r13082, 19;
	@%p6004 bra 	$L__BB0_4397;
	setp.ne.s16 	%p6006, %rs12735, 0;
	mov.b32 	%r13082, 20;
	@%p6006 bra 	$L__BB0_4397;
	setp.ne.s16 	%p6008, %rs12733, 0;
	mov.b32 	%r13082, 21;
	@%p6008 bra 	$L__BB0_4397;
	setp.ne.s16 	%p6010, %rs12731, 0;
	mov.b32 	%r13082, 22;
	@%p6010 bra 	$L__BB0_4397;
	setp.eq.s16 	%p10370, %rs3666, 0;
	selp.b32 	%r13082, -2, 23, %p10370;
$L__BB0_4397:
	or.pred  	%p6011, %p10369, %p10370;
	not.pred 	%p6012, %p6011;
	@%p6012 bra 	$L__BB0_4399;
	mov.b16 	%rs9598, 1;
	st.local.u8 	[%rd16], %rs9598;
	bra.uni 	$L__BB0_4544;
$L__BB0_4399:
	selp.b32 	%r1380, %r13082, %r13081, %p10368;
	selp.b32 	%r1381, %r13081, %r13082, %p10368;
	sub.s32 	%r7907, 24, %r1380;
	and.b32  	%r1382, %r7907, 3;
	add.s32 	%r1383, %r1380, -21;
	and.b32  	%r1384, %r7907, -4;
	mov.b32 	%r13083, 24;
	mov.b16 	%rs12777, 0;
	mov.u16 	%rs12778, %rs12777;
	mov.u16 	%rs12779, %rs12777;
	mov.u16 	%rs12780, %rs12777;
	mov.u16 	%rs12781, %rs12777;
	mov.u16 	%rs12782, %rs12777;
	mov.u16 	%rs12783, %rs12777;
	mov.u16 	%rs12784, %rs12777;
	mov.u16 	%rs12785, %rs12777;
	mov.u16 	%rs12786, %rs12777;
	mov.u16 	%rs12787, %rs12777;
	mov.u16 	%rs12788, %rs12777;
	mov.u16 	%rs12789, %rs12777;
	mov.u16 	%rs12790, %rs12777;
	mov.u16 	%rs12791, %rs12777;
	mov.u16 	%rs12792, %rs12777;
	mov.u16 	%rs12793, %rs12777;
	mov.u16 	%rs12794, %rs12777;
	mov.u16 	%rs12795, %rs12777;
	mov.u16 	%rs12796, %rs12777;
	mov.u16 	%rs12797, %rs12777;
	mov.u16 	%rs12798, %rs12777;
	mov.u16 	%rs12799, %rs12777;
	mov.u16 	%rs12800, %rs12777;
	mov.u16 	%rs12801, %rs12777;
	mov.u16 	%rs12802, %rs12777;
	mov.u16 	%rs12803, %rs12777;
	mov.u16 	%rs12804, %rs12777;
	mov.u16 	%rs12805, %rs12777;
	mov.u16 	%rs12806, %rs12777;
	mov.u16 	%rs12807, %rs12777;
	mov.u16 	%rs12808, %rs12777;
	mov.u16 	%rs12809, %rs12777;
	mov.u16 	%rs12810, %rs12777;
	mov.u16 	%rs12811, %rs12777;
	mov.u16 	%rs12812, %rs12777;
	mov.u16 	%rs12813, %rs12777;
	mov.u16 	%rs12814, %rs12777;
	mov.u16 	%rs12815, %rs12777;
	mov.u16 	%rs12816, %rs12777;
	mov.u16 	%rs12817, %rs12777;
	mov.u16 	%rs12818, %rs12777;
	mov.u16 	%rs12819, %rs12777;
	mov.u16 	%rs12820, %rs12777;
	mov.u16 	%rs12821, %rs12777;
	mov.u16 	%rs12822, %rs12777;
	mov.u16 	%rs12823, %rs12777;
	mov.u16 	%rs12824, %rs12777;
	mov.u16 	%rs12825, %rs12777;
	mov.u16 	%rs12826, %rs12777;
	mov.u16 	%rs12828, %rs12777;
$L__BB0_4400:
	setp.lt.u32 	%p6013, %r1383, 3;
	mov.b16 	%rs9490, 0;
	st.local.u16 	[%rd17+2], %rs9490;
	st.local.u16 	[%rd17+4], %rs9490;
	st.local.u16 	[%rd17+6], %rs9490;
	st.local.u16 	[%rd17+8], %rs9490;
	st.local.u16 	[%rd17+10], %rs9490;
	st.local.u16 	[%rd17+12], %rs9490;
	st.local.u16 	[%rd17+14], %rs9490;
	st.local.u16 	[%rd17+16], %rs9490;
	st.local.u16 	[%rd17+18], %rs9490;
	st.local.u16 	[%rd17+20], %rs9490;
	st.local.u16 	[%rd17+22], %rs9490;
	st.local.u16 	[%rd17+24], %rs9490;
	st.local.u16 	[%rd17+26], %rs9490;
	st.local.u16 	[%rd17+28], %rs9490;
	st.local.u16 	[%rd17+30], %rs9490;
	st.local.u16 	[%rd17+32], %rs9490;
	st.local.u16 	[%rd17+34], %rs9490;
	st.local.u16 	[%rd17+36], %rs9490;
	st.local.u16 	[%rd17+38], %rs9490;
	st.local.u16 	[%rd17+40], %rs9490;
	st.local.u16 	[%rd17+42], %rs9490;
	st.local.u16 	[%rd17+44], %rs9490;
	st.local.u16 	[%rd17+46], %rs9490;
	st.local.u16 	[%rd17+48], %rs9490;
	st.local.u16 	[%rd17+50], %rs9490;
	st.local.u16 	[%rd17+52], %rs9490;
	st.local.u16 	[%rd17+54], %rs9490;
	st.local.u16 	[%rd17+56], %rs9490;
	st.local.u16 	[%rd17+58], %rs9490;
	st.local.u16 	[%rd17+60], %rs9490;
	st.local.u16 	[%rd17+62], %rs9490;
	st.local.u16 	[%rd17+64], %rs9490;
	st.local.u16 	[%rd17+66], %rs9490;
	st.local.u16 	[%rd17+68], %rs9490;
	st.local.u16 	[%rd17+70], %rs9490;
	st.local.u16 	[%rd17+72], %rs9490;
	st.local.u16 	[%rd17+74], %rs9490;
	st.local.u16 	[%rd17+76], %rs9490;
	st.local.u16 	[%rd17+78], %rs9490;
	st.local.u16 	[%rd17+80], %rs9490;
	st.local.u16 	[%rd17+82], %rs9490;
	st.local.u16 	[%rd17+84], %rs9490;
	st.local.u16 	[%rd17+86], %rs9490;
	st.local.u16 	[%rd17+88], %rs9490;
	st.local.u16 	[%rd17+90], %rs9490;
	st.local.u16 	[%rd17+92], %rs9490;
	st.local.u16 	[%rd17+94], %rs9490;
	st.local.u16 	[%rd17+96], %rs9490;
	st.local.u16 	[%rd17+98], %rs9490;
	st.local.u16 	[%rd17+100], %rs9490;
	mov.b16 	%rs9491, 1;
	st.local.u8 	[%rd17], %rs9491;
	mul.wide.s32 	%rd2738, %r13083, 2;
	add.s64 	%rd549, %rd14, %rd2738;
	add.s64 	%rd550, %rd15, %rd2738;
	add.s32 	%r1386, %r13083, 1;
	mov.b32 	%r13093, 24;
	@%p6013 bra 	$L__BB0_4423;
	mov.b32 	%r13085, 0;
	mov.b32 	%r13093, 24;
$L__BB0_4402:
	mul.wide.s32 	%rd2739, %r13093, 2;
	add.s64 	%rd551, %rd14, %rd2739;
	add.s64 	%rd552, %rd15, %rd2739;
	@%p10368 bra 	$L__BB0_4404;
	ld.local.u16 	%rs12830, [%rd552+2];
	ld.local.u16 	%rs12829, [%rd549+2];
	bra.uni 	$L__BB0_4405;
$L__BB0_4404:
	ld.local.u16 	%rs12830, [%rd550+2];
	ld.local.u16 	%rs12829, [%rd551+2];
$L__BB0_4405:
	mul.wide.u16 	%r7912, %rs12830, %rs12829;
	cvt.u32.u16 	%r7913, %rs12828;
	add.s32 	%r13087, %r7912, %r7913;
	setp.lt.u32 	%p6014, %r13087, 10000;
	mov.b32 	%r13086, 0;
	@%p6014 bra 	$L__BB0_4407;
	mul.hi.u32 	%r7914, %r13087, -776530087;
	shr.u32 	%r7915, %r7914, 13;
	and.b32  	%r13086, %r7915, 65535;
	mad.lo.s32 	%r13087, %r13086, -10000, %r13087;
$L__BB0_4407:
	add.s32 	%r7916, %r1386, %r13093;
	mul.wide.s32 	%rd2740, %r7916, 2;
	add.s64 	%rd553, %rd17, %rd2740;
	st.local.u16 	[%rd553+2], %r13087;
	@%p10368 bra 	$L__BB0_4409;
	ld.local.u16 	%rs12832, [%rd552];
	ld.local.u16 	%rs12831, [%rd549+2];
	bra.uni 	$L__BB0_4410;
$L__BB0_4409:
	ld.local.u16 	%rs12832, [%rd550+2];
	ld.local.u16 	%rs12831, [%rd551];
$L__BB0_4410:
	mul.wide.u16 	%r7918, %rs12832, %rs12831;
	add.s32 	%r13089, %r7918, %r13086;
	setp.lt.u32 	%p6015, %r13089, 10000;
	mov.b32 	%r13088, 0;
	@%p6015 bra 	$L__BB0_4412;
	mul.hi.u32 	%r7919, %r13089, -776530087;
	shr.u32 	%r7920, %r7919, 13;
	and.b32  	%r13088, %r7920, 65535;
	mad.lo.s32 	%r13089, %r13088, -10000, %r13089;
$L__BB0_4412:
	st.local.u16 	[%rd553], %r13089;
	@%p10368 bra 	$L__BB0_4414;
	ld.local.u16 	%rs12834, [%rd552+-2];
	ld.local.u16 	%rs12833, [%rd549+2];
	bra.uni 	$L__BB0_4415;
$L__BB0_4414:
	ld.local.u16 	%rs12834, [%rd550+2];
	ld.local.u16 	%rs12833, [%rd551+-2];
$L__BB0_4415:
	mul.wide.u16 	%r7922, %rs12834, %rs12833;
	add.s32 	%r13091, %r7922, %r13088;
	setp.lt.u32 	%p6016, %r13091, 10000;
	mov.b32 	%r13090, 0;
	@%p6016 bra 	$L__BB0_4417;
	mul.hi.u32 	%r7923, %r13091, -776530087;
	shr.u32 	%r7924, %r7923, 13;
	and.b32  	%r13090, %r7924, 65535;
	mad.lo.s32 	%r13091, %r13090, -10000, %r13091;
$L__BB0_4417:
	st.local.u16 	[%rd553+-2], %r13091;
	@%p10368 bra 	$L__BB0_4419;
	ld.local.u16 	%rs12836, [%rd552+-4];
	ld.local.u16 	%rs12835, [%rd549+2];
	bra.uni 	$L__BB0_4420;
$L__BB0_4419:
	ld.local.u16 	%rs12836, [%rd550+2];
	ld.local.u16 	%rs12835, [%rd551+-4];
$L__BB0_4420:
	mul.wide.u16 	%r7925, %rs12836, %rs12835;
	add.s32 	%r13092, %r7925, %r13090;
	setp.lt.u32 	%p6017, %r13092, 10000;
	mov.b16 	%rs12828, 0;
	@%p6017 bra 	$L__BB0_4422;
	mul.hi.u32 	%r7926, %r13092, -776530087;
	shr.u32 	%r7927, %r7926, 13;
	cvt.u16.u32 	%rs12828, %r7927;
	and.b32  	%r7928, %r7927, 65535;
	mad.lo.s32 	%r13092, %r7928, -10000, %r13092;
$L__BB0_4422:
	st.local.u16 	[%rd553+-4], %r13092;
	add.s32 	%r13093, %r13093, -4;
	add.s32 	%r13085, %r13085, 4;
	setp.ne.s32 	%p6018, %r13085, %r1384;
	@%p6018 bra 	$L__BB0_4402;
$L__BB0_4423:
	setp.eq.s32 	%p6019, %r1382, 0;
	@%p6019 bra 	$L__BB0_4442;
	mul.wide.s32 	%rd2741, %r13093, 2;
	add.s64 	%rd554, %rd14, %rd2741;
	add.s64 	%rd555, %rd15, %rd2741;
	@%p10368 bra 	$L__BB0_4426;
	ld.local.u16 	%rs12841, [%rd555+2];
	ld.local.u16 	%rs12840, [%rd549+2];
	bra.uni 	$L__BB0_4427;
$L__BB0_4426:
	ld.local.u16 	%rs12841, [%rd550+2];
	ld.local.u16 	%rs12840, [%rd554+2];
$L__BB0_4427:
	mul.wide.u16 	%r7929, %rs12841, %rs12840;
	cvt.u32.u16 	%r7930, %rs12828;
	add.s32 	%r13094, %r7929, %r7930;
	setp.lt.u32 	%p6020, %r13094, 10000;
	mov.b16 	%rs12828, 0;
	@%p6020 bra 	$L__BB0_4429;
	mul.hi.u32 	%r7931, %r13094, -776530087;
	shr.u32 	%r7932, %r7931, 13;
	cvt.u16.u32 	%rs12828, %r7932;
	and.b32  	%r7933, %r7932, 65535;
	mad.lo.s32 	%r13094, %r7933, -10000, %r13094;
$L__BB0_4429:
	setp.eq.s32 	%p6021, %r1382, 1;
	add.s32 	%r7934, %r1386, %r13093;
	mul.wide.s32 	%rd2742, %r7934, 2;
	add.s64 	%rd556, %rd17, %rd2742;
	st.local.u16 	[%rd556+2], %r13094;
	@%p6021 bra 	$L__BB0_4442;
	@%p10368 bra 	$L__BB0_4432;
	ld.local.u16 	%rs12844, [%rd555];
	ld.local.u16 	%rs12843, [%rd549+2];
	bra.uni 	$L__BB0_4433;
$L__BB0_4432:
	ld.local.u16 	%rs12844, [%rd550+2];
	ld.local.u16 	%rs12843, [%rd554];
$L__BB0_4433:
	mul.wide.u16 	%r7935, %rs12844, %rs12843;
	cvt.u32.u16 	%r7936, %rs12828;
	add.s32 	%r13095, %r7935, %r7936;
	setp.lt.u32 	%p6022, %r13095, 10000;
	mov.b16 	%rs12828, 0;
	@%p6022 bra 	$L__BB0_4435;
	mul.hi.u32 	%r7937, %r13095, -776530087;
	shr.u32 	%r7938, %r7937, 13;
	cvt.u16.u32 	%rs12828, %r7938;
	and.b32  	%r7939, %r7938, 65535;
	mad.lo.s32 	%r13095, %r7939, -10000, %r13095;
$L__BB0_4435:
	setp.eq.s32 	%p6023, %r1382, 2;
	st.local.u16 	[%rd556], %r13095;
	@%p6023 bra 	$L__BB0_4442;
	@%p10368 bra 	$L__BB0_4438;
	ld.local.u16 	%rs12847, [%rd555+-2];
	ld.local.u16 	%rs12846, [%rd549+2];
	bra.uni 	$L__BB0_4439;
$L__BB0_4438:
	ld.local.u16 	%rs12847, [%rd550+2];
	ld.local.u16 	%rs12846, [%rd554+-2];
$L__BB0_4439:
	mul.wide.u16 	%r7940, %rs12847, %rs12846;
	cvt.u32.u16 	%r7941, %rs12828;
	add.s32 	%r13096, %r7940, %r7941;
	setp.lt.u32 	%p6024, %r13096, 10000;
	mov.b16 	%rs12828, 0;
	@%p6024 bra 	$L__BB0_4441;
	mul.hi.u32 	%r7942, %r13096, -776530087;
	shr.u32 	%r7943, %r7942, 13;
	cvt.u16.u32 	%rs12828, %r7943;
	and.b32  	%r7944, %r7943, 65535;
	mad.lo.s32 	%r13096, %r7944, -10000, %r13096;
$L__BB0_4441:
	st.local.u16 	[%rd556+-2], %r13096;
$L__BB0_4442:
	setp.eq.s16 	%p6025, %rs12828, 0;
	@%p6025 bra 	$L__BB0_4444;
	add.s32 	%r7945, %r1386, %r1380;
	mul.wide.s32 	%rd2743, %r7945, 2;
	add.s64 	%rd2744, %rd17, %rd2743;
	st.local.u16 	[%rd2744+2], %rs12828;
$L__BB0_4444:
	mov.b16 	%rs9496, 0;
	st.local.u16 	[%rd16+2], %rs9496;
	ld.local.u16 	%rs9497, [%rd17+2];
	or.b16  	%rs9498, %rs12825, %rs9497;
	or.b16  	%rs9499, %rs9498, %rs12824;
	st.local.u16 	[%rd16+4], %rs9496;
	mov.pred 	%p10371, 0;
	setp.ne.s16 	%p6027, %rs9499, 0;
	@%p6027 bra 	$L__BB0_4446;
	ld.local.u16 	%rs9500, [%rd17+4];
	setp.eq.s16 	%p10371, %rs9500, 0;
$L__BB0_4446:
	mov.b16 	%rs9501, 0;
	st.local.u16 	[%rd16+6], %rs9501;
	setp.ne.s16 	%p6029, %rs12823, 0;
	not.pred 	%p6030, %p10371;
	mov.pred 	%p10372, 0;
	or.pred  	%p6031, %p6030, %p6029;
	@%p6031 bra 	$L__BB0_4448;
	ld.local.u16 	%rs9502, [%rd17+6];
	setp.eq.s16 	%p10372, %rs9502, 0;
$L__BB0_4448:
	mov.b16 	%rs9503, 0;
	st.local.u16 	[%rd16+8], %rs9503;
	setp.ne.s16 	%p6033, %rs12822, 0;
	not.pred 	%p6034, %p10372;
	mov.pred 	%p10373, 0;
	or.pred  	%p6035, %p6034, %p6033;
	@%p6035 bra 	$L__BB0_4450;
	ld.local.u16 	%rs9504, [%rd17+8];
	setp.eq.s16 	%p10373, %rs9504, 0;
$L__BB0_4450:
	mov.b16 	%rs9505, 0;
	st.local.u16 	[%rd16+10], %rs9505;
	setp.ne.s16 	%p6037, %rs12821, 0;
	not.pred 	%p6038, %p10373;
	mov.pred 	%p10374, 0;
	or.pred  	%p6039, %p6038, %p6037;
	@%p6039 bra 	$L__BB0_4452;
	ld.local.u16 	%rs9506, [%rd17+10];
	setp.eq.s16 	%p10374, %rs9506, 0;
$L__BB0_4452:
	mov.b16 	%rs9507, 0;
	st.local.u16 	[%rd16+12], %rs9507;
	setp.ne.s16 	%p6041, %rs12820, 0;
	not.pred 	%p6042, %p10374;
	mov.pred 	%p10375, 0;
	or.pred  	%p6043, %p6042, %p6041;
	@%p6043 bra 	$L__BB0_4454;
	ld.local.u16 	%rs9508, [%rd17+12];
	setp.eq.s16 	%p10375, %rs9508, 0;
$L__BB0_4454:
	mov.b16 	%rs9509, 0;
	st.local.u16 	[%rd16+14], %rs9509;
	setp.ne.s16 	%p6045, %rs12819, 0;
	not.pred 	%p6046, %p10375;
	mov.pred 	%p10376, 0;
	or.pred  	%p6047, %p6046, %p6045;
	@%p6047 bra 	$L__BB0_4456;
	ld.local.u16 	%rs9510, [%rd17+14];
	setp.eq.s16 	%p10376, %rs9510, 0;
$L__BB0_4456:
	mov.b16 	%rs9511, 0;
	st.local.u16 	[%rd16+16], %rs9511;
	setp.ne.s16 	%p6049, %rs12818, 0;
	not.pred 	%p6050, %p10376;
	mov.pred 	%p10377, 0;
	or.pred  	%p6051, %p6050, %p6049;
	@%p6051 bra 	$L__BB0_4458;
	ld.local.u16 	%rs9512, [%rd17+16];
	setp.eq.s16 	%p10377, %rs9512, 0;
$L__BB0_4458:
	mov.b16 	%rs9513, 0;
	st.local.u16 	[%rd16+18], %rs9513;
	setp.ne.s16 	%p6053, %rs12817, 0;
	not.pred 	%p6054, %p10377;
	mov.pred 	%p10378, 0;
	or.pred  	%p6055, %p6054, %p6053;
	@%p6055 bra 	$L__BB0_4460;
	ld.local.u16 	%rs9514, [%rd17+18];
	setp.eq.s16 	%p10378, %rs9514, 0;
$L__BB0_4460:
	mov.b16 	%rs9515, 0;
	st.local.u16 	[%rd16+20], %rs9515;
	setp.ne.s16 	%p6057, %rs12816, 0;
	not.pred 	%p6058, %p10378;
	mov.pred 	%p10379, 0;
	or.pred  	%p6059, %p6058, %p6057;
	@%p6059 bra 	$L__BB0_4462;
	ld.local.u16 	%rs9516, [%rd17+20];
	setp.eq.s16 	%p10379, %rs9516, 0;
$L__BB0_4462:
	mov.b16 	%rs9517, 0;
	st.local.u16 	[%rd16+22], %rs9517;
	setp.ne.s16 	%p6061, %rs12815, 0;
	not.pred 	%p6062, %p10379;
	mov.pred 	%p10380, 0;
	or.pred  	%p6063, %p6062, %p6061;
	@%p6063 bra 	$L__BB0_4464;
	ld.local.u16 	%rs9518, [%rd17+22];
	setp.eq.s16 	%p10380, %rs9518, 0;
$L__BB0_4464:
	mov.b16 	%rs9519, 0;
	st.local.u16 	[%rd16+24], %rs9519;
	setp.ne.s16 	%p6065, %rs12814, 0;
	not.pred 	%p6066, %p10380;
	mov.pred 	%p10381, 0;
	or.pred  	%p6067, %p6066, %p6065;
	@%p6067 bra 	$L__BB0_4466;
	ld.local.u16 	%rs9520, [%rd17+24];
	setp.eq.s16 	%p10381, %rs9520, 0;
$L__BB0_4466:
	mov.b16 	%rs9521, 0;
	st.local.u16 	[%rd16+26], %rs9521;
	setp.ne.s16 	%p6069, %rs12813, 0;
	not.pred 	%p6070, %p10381;
	mov.pred 	%p10382, 0;
	or.pred  	%p6071, %p6070, %p6069;
	@%p6071 bra 	$L__BB0_4468;
	ld.local.u16 	%rs9522, [%rd17+26];
	setp.eq.s16 	%p10382, %rs9522, 0;
$L__BB0_4468:
	mov.b16 	%rs9523, 0;
	st.local.u16 	[%rd16+28], %rs9523;
	setp.ne.s16 	%p6073, %rs12812, 0;
	not.pred 	%p6074, %p10382;
	mov.pred 	%p10383, 0;
	or.pred  	%p6075, %p6074, %p6073;
	@%p6075 bra 	$L__BB0_4470;
	ld.local.u16 	%rs9524, [%rd17+28];
	setp.eq.s16 	%p10383, %rs9524, 0;
$L__BB0_4470:
	mov.b16 	%rs9525, 0;
	st.local.u16 	[%rd16+30], %rs9525;
	setp.ne.s16 	%p6077, %rs12811, 0;
	not.pred 	%p6078, %p10383;
	mov.pred 	%p10384, 0;
	or.pred  	%p6079, %p6078, %p6077;
	@%p6079 bra 	$L__BB0_4472;
	ld.local.u16 	%rs9526, [%rd17+30];
	setp.eq.s16 	%p10384, %rs9526, 0;
$L__BB0_4472:
	mov.b16 	%rs9527, 0;
	st.local.u16 	[%rd16+32], %rs9527;
	setp.ne.s16 	%p6081, %rs12810, 0;
	not.pred 	%p6082, %p10384;
	mov.pred 	%p10385, 0;
	or.pred  	%p6083, %p6082, %p6081;
	@%p6083 bra 	$L__BB0_4474;
	ld.local.u16 	%rs9528, [%rd17+32];
	setp.eq.s16 	%p10385, %rs9528, 0;
$L__BB0_4474:
	mov.b16 	%rs9529, 0;
	st.local.u16 	[%rd16+34], %rs9529;
	setp.ne.s16 	%p6085, %rs12809, 0;
	not.pred 	%p6086, %p10385;
	mov.pred 	%p10386, 0;
	or.pred  	%p6087, %p6086, %p6085;
	@%p6087 bra 	$L__BB0_4476;
	ld.local.u16 	%rs9530, [%rd17+34];
	setp.eq.s16 	%p10386, %rs9530, 0;
$L__BB0_4476:
	mov.b16 	%rs9531, 0;
	st.local.u16 	[%rd16+36], %rs9531;
	setp.ne.s16 	%p6089, %rs12808, 0;
	not.pred 	%p6090, %p10386;
	mov.pred 	%p10387, 0;
	or.pred  	%p6091, %p6090, %p6089;
	@%p6091 bra 	$L__BB0_4478;
	ld.local.u16 	%rs9532, [%rd17+36];
	setp.eq.s16 	%p10387, %rs9532, 0;
$L__BB0_4478:
	mov.b16 	%rs9533, 0;
	st.local.u16 	[%rd16+38], %rs9533;
	setp.ne.s16 	%p6093, %rs12807, 0;
	not.pred 	%p6094, %p10387;
	mov.pred 	%p10388, 0;
	or.pred  	%p6095, %p6094, %p6093;
	@%p6095 bra 	$L__BB0_4480;
	ld.local.u16 	%rs9534, [%rd17+38];
	setp.eq.s16 	%p10388, %rs9534, 0;
$L__BB0_4480:
	mov.b16 	%rs9535, 0;
	st.local.u16 	[%rd16+40], %rs9535;
	setp.ne.s16 	%p6097, %rs12806, 0;
	not.pred 	%p6098, %p10388;
	mov.pred 	%p10389, 0;
	or.pred  	%p6099, %p6098, %p6097;
	@%p6099 bra 	$L__BB0_4482;
	ld.local.u16 	%rs9536, [%rd17+40];
	setp.eq.s16 	%p10389, %rs9536, 0;
$L__BB0_4482:
	mov.b16 	%rs9537, 0;
	st.local.u16 	[%rd16+42], %rs9537;
	setp.ne.s16 	%p6101, %rs12805, 0;
	not.pred 	%p6102, %p10389;
	mov.pred 	%p10390, 0;
	or.pred  	%p6103, %p6102, %p6101;
	@%p6103 bra 	$L__BB0_4484;
	ld.local.u16 	%rs9538, [%rd17+42];
	setp.eq.s16 	%p10390, %rs9538, 0;
$L__BB0_4484:
	mov.b16 	%rs9539, 0;
	st.local.u16 	[%rd16+44], %rs9539;
	setp.ne.s16 	%p6105, %rs12804, 0;
	not.pred 	%p6106, %p10390;
	mov.pred 	%p10391, 0;
	or.pred  	%p6107, %p6106, %p6105;
	@%p6107 bra 	$L__BB0_4486;
	ld.local.u16 	%rs9540, [%rd17+44];
	setp.eq.s16 	%p10391, %rs9540, 0;
$L__BB0_4486:
	mov.b16 	%rs9541, 0;
	st.local.u16 	[%rd16+46], %rs9541;
	setp.ne.s16 	%p6109, %rs12803, 0;
	not.pred 	%p6110, %p10391;
	mov.pred 	%p10392, 0;
	or.pred  	%p6111, %p6110, %p6109;
	@%p6111 bra 	$L__BB0_4488;
	ld.local.u16 	%rs9542, [%rd17+46];
	setp.eq.s16 	%p10392, %rs9542, 0;
$L__BB0_4488:
	mov.b16 	%rs9543, 0;
	st.local.u16 	[%rd16+48], %rs9543;
	setp.ne.s16 	%p6113, %rs12802, 0;
	not.pred 	%p6114, %p10392;
	mov.pred 	%p10393, 0;
	or.pred  	%p6115, %p6114, %p6113;
	@%p6115 bra 	$L__BB0_4490;
	ld.local.u16 	%rs9544, [%rd17+48];
	setp.eq.s16 	%p10393, %rs9544, 0;
$L__BB0_4490:
	mov.b16 	%rs9545, 0;
	st.local.u16 	[%rd16+50], %rs9545;
	setp.ne.s16 	%p6117, %rs12801, 0;
	not.pred 	%p6118, %p10393;
	mov.pred 	%p10394, 0;
	or.pred  	%p6119, %p6118, %p6117;
	@%p6119 bra 	$L__BB0_4492;
	ld.local.u16 	%rs9546, [%rd17+50];
	setp.eq.s16 	%p10394, %rs9546, 0;
$L__BB0_4492:
	mov.b16 	%rs9547, 0;
	st.local.u16 	[%rd16+52], %rs9547;
	setp.ne.s16 	%p6121, %rs12800, 0;
	not.pred 	%p6122, %p10394;
	mov.pred 	%p10395, 0;
	or.pred  	%p6123, %p6122, %p6121;
	@%p6123 bra 	$L__BB0_4494;
	ld.local.u16 	%rs9548, [%rd17+52];
	setp.eq.s16 	%p10395, %rs9548, 0;
$L__BB0_4494:
	mov.b16 	%rs9549, 0;
	st.local.u16 	[%rd16+54], %rs9549;
	setp.ne.s16 	%p6125, %rs12799, 0;
	not.pred 	%p6126, %p10395;
	mov.pred 	%p10396, 0;
	or.pred  	%p6127, %p6126, %p6125;
	@%p6127 bra 	$L__BB0_4496;
	ld.local.u16 	%rs9550, [%rd17+54];
	setp.eq.s16 	%p10396, %rs9550, 0;
$L__BB0_4496:
	mov.b16 	%rs9551, 0;
	st.local.u16 	[%rd16+56], %rs9551;
	setp.ne.s16 	%p6129, %rs12798, 0;
	not.pred 	%p6130, %p10396;
	mov.pred 	%p10397, 0;
	or.pred  	%p6131, %p6130, %p6129;
	@%p6131 bra 	$L__BB0_4498;
	ld.local.u16 	%rs9552, [%rd17+56];
	setp.eq.s16 	%p10397, %rs9552, 0;
$L__BB0_4498:
	mov.b16 	%rs9553, 0;
	st.local.u16 	[%rd16+58], %rs9553;
	setp.ne.s16 	%p6133, %rs12797, 0;
	not.pred 	%p6134, %p10397;
	mov.pred 	%p10398, 0;
	or.pred  	%p6135, %p6134, %p6133;
	@%p6135 bra 	$L__BB0_4500;
	ld.local.u16 	%rs9554, [%rd17+58];
	setp.eq.s16 	%p10398, %rs9554, 0;
$L__BB0_4500:
	mov.b16 	%rs9555, 0;
	st.local.u16 	[%rd16+60], %rs9555;
	setp.ne.s16 	%p6137, %rs12796, 0;
	not.pred 	%p6138, %p10398;
	mov.pred 	%p10399, 0;
	or.pred  	%p6139, %p6138, %p6137;
	@%p6139 bra 	$L__BB0_4502;
	ld.local.u16 	%rs9556, [%rd17+60];
	setp.eq.s16 	%p10399, %rs9556, 0;
$L__BB0_4502:
	mov.b16 	%rs9557, 0;
	st.local.u16 	[%rd16+62], %rs9557;
	setp.ne.s16 	%p6141, %rs12795, 0;
	not.pred 	%p6142, %p10399;
	mov.pred 	%p10400, 0;
	or.pred  	%p6143, %p6142, %p6141;
	@%p6143 bra 	$L__BB0_4504;
	ld.local.u16 	%rs9558, [%rd17+62];
	setp.eq.s16 	%p10400, %rs9558, 0;
$L__BB0_4504:
	mov.b16 	%rs9559, 0;
	st.local.u16 	[%rd16+64], %rs9559;
	setp.ne.s16 	%p6145, %rs12794, 0;
	not.pred 	%p6146, %p10400;
	mov.pred 	%p10401, 0;
	or.pred  	%p6147, %p6146, %p6145;
	@%p6147 bra 	$L__BB0_4506;
	ld.local.u16 	%rs9560, [%rd17+64];
	setp.eq.s16 	%p10401, %rs9560, 0;
$L__BB0_4506:
	mov.b16 	%rs9561, 0;
	st.local.u16 	[%rd16+66], %rs9561;
	setp.ne.s16 	%p6149, %rs12793, 0;
	not.pred 	%p6150, %p10401;
	mov.pred 	%p10402, 0;
	or.pred  	%p6151, %p6150, %p6149;
	@%p6151 bra 	$L__BB0_4508;
	ld.local.u16 	%rs9562, [%rd17+66];
	setp.eq.s16 	%p10402, %rs9562, 0;
$L__BB0_4508:
	mov.b16 	%rs9563, 0;
	st.local.u16 	[%rd16+68], %rs9563;
	setp.ne.s16 	%p6153, %rs12792, 0;
	not.pred 	%p6154, %p10402;
	mov.pred 	%p10403, 0;
	or.pred  	%p6155, %p6154, %p6153;
	@%p6155 bra 	$L__BB0_4510;
	ld.local.u16 	%rs9564, [%rd17+68];
	setp.eq.s16 	%p10403, %rs9564, 0;
$L__BB0_4510:
	mov.b16 	%rs9565, 0;
	st.local.u16 	[%rd16+70], %rs9565;
	setp.ne.s16 	%p6157, %rs12791, 0;
	not.pred 	%p6158, %p10403;
	mov.pred 	%p10404, 0;
	or.pred  	%p6159, %p6158, %p6157;
	@%p6159 bra 	$L__BB0_4512;
	ld.local.u16 	%rs9566, [%rd17+70];
	setp.eq.s16 	%p10404, %rs9566, 0;
$L__BB0_4512:
	mov.b16 	%rs9567, 0;
	st.local.u16 	[%rd16+72], %rs9567;
	setp.ne.s16 	%p6161, %rs12790, 0;
	not.pred 	%p6162, %p10404;
	mov.pred 	%p10405, 0;
	or.pred  	%p6163, %p6162, %p6161;
	@%p6163 bra 	$L__BB0_4514;
	ld.local.u16 	%rs9568, [%rd17+72];
	setp.eq.s16 	%p10405, %rs9568, 0;
$L__BB0_4514:
	mov.b16 	%rs9569, 0;
	st.local.u16 	[%rd16+74], %rs9569;
	setp.ne.s16 	%p6165, %rs12789, 0;
	not.pred 	%p6166, %p10405;
	mov.pred 	%p10406, 0;
	or.pred  	%p6167, %p6166, %p6165;
	@%p6167 bra 	$L__BB0_4516;
	ld.local.u16 	%rs9570, [%rd17+74];
	setp.eq.s16 	%p10406, %rs9570, 0;
$L__BB0_4516:
	mov.b16 	%rs9571, 0;
	st.local.u16 	[%rd16+76], %rs9571;
	setp.ne.s16 	%p6169, %rs12788, 0;
	not.pred 	%p6170, %p10406;
	mov.pred 	%p10407, 0;
	or.pred  	%p6171, %p6170, %p6169;
	@%p6171 bra 	$L__BB0_4518;
	ld.local.u16 	%rs9572, [%rd17+76];
	setp.eq.s16 	%p10407, %rs9572, 0;
$L__BB0_4518:
	mov.b16 	%rs9573, 0;
	st.local.u16 	[%rd16+78], %rs9573;
	setp.ne.s16 	%p6173, %rs12787, 0;
	not.pred 	%p6174, %p10407;
	mov.pred 	%p10408, 0;
	or.pred  	%p6175, %p6174, %p6173;
	@%p6175 bra 	$L__BB0_4520;
	ld.local.u16 	%rs9574, [%rd17+78];
	setp.eq.s16 	%p10408, %rs9574, 0;
$L__BB0_4520:
	mov.b16 	%rs9575, 0;
	st.local.u16 	[%rd16+80], %rs9575;
	setp.ne.s16 	%p6177, %rs12786, 0;
	not.pred 	%p6178, %p10408;
	mov.pred 	%p10409, 0;
	or.pred  	%p6179, %p6178, %p6177;
	@%p6179 bra 	$L__BB0_4522;
	ld.local.u16 	%rs9576, [%rd17+80];
	setp.eq.s16 	%p10409, %rs9576, 0;
$L__BB0_4522:
	mov.b16 	%rs9577, 0;
	st.local.u16 	[%rd16+82], %rs9577;
	setp.ne.s16 	%p6181, %rs12785, 0;
	not.pred 	%p6182, %p10409;
	mov.pred 	%p10410, 0;
	or.pred  	%p6183, %p6182, %p6181;
	@%p6183 bra 	$L__BB0_4524;
	ld.local.u16 	%rs9578, [%rd17+82];
	setp.eq.s16 	%p10410, %rs9578, 0;
$L__BB0_4524:
	mov.b16 	%rs9579, 0;
	st.local.u16 	[%rd16+84], %rs9579;
	setp.ne.s16 	%p6185, %rs12784, 0;
	not.pred 	%p6186, %p10410;
	mov.pred 	%p10411, 0;
	or.pred  	%p6187, %p6186, %p6185;
	@%p6187 bra 	$L__BB0_4526;
	ld.local.u16 	%rs9580, [%rd17+84];
	setp.eq.s16 	%p10411, %rs9580, 0;
$L__BB0_4526:
	mov.b16 	%rs9581, 0;
	st.local.u16 	[%rd16+86], %rs9581;
	setp.ne.s16 	%p6189, %rs12783, 0;
	not.pred 	%p6190, %p10411;
	mov.pred 	%p10412, 0;
	or.pred  	%p6191, %p6190, %p6189;
	@%p6191 bra 	$L__BB0_4528;
	ld.local.u16 	%rs9582, [%rd17+86];
	setp.eq.s16 	%p10412, %rs9582, 0;
$L__BB0_4528:
	mov.b16 	%rs9583, 0;
	st.local.u16 	[%rd16+88], %rs9583;
	setp.ne.s16 	%p6193, %rs12782, 0;
	not.pred 	%p6194, %p10412;
	mov.pred 	%p10413, 0;
	or.pred  	%p6195, %p6194, %p6193;
	@%p6195 bra 	$L__BB0_4530;
	ld.local.u16 	%rs9584, [%rd17+88];
	setp.eq.s16 	%p10413, %rs9584, 0;
$L__BB0_4530:
	mov.b16 	%rs9585, 0;
	st.local.u16 	[%rd16+90], %rs9585;
	setp.ne.s16 	%p6197, %rs12781, 0;
	not.pred 	%p6198, %p10413;
	mov.pred 	%p10414, 0;
	or.pred  	%p6199, %p6198, %p6197;
	@%p6199 bra 	$L__BB0_4532;
	ld.local.u16 	%rs9586, [%rd17+90];
	setp.eq.s16 	%p10414, %rs9586, 0;
$L__BB0_4532:
	mov.b16 	%rs9587, 0;
	st.local.u16 	[%rd16+92], %rs9587;
	setp.ne.s16 	%p6201, %rs12780, 0;
	not.pred 	%p6202, %p10414;
	mov.pred 	%p10415, 0;
	or.pred  	%p6203, %p6202, %p6201;
	@%p6203 bra 	$L__BB0_4534;
	ld.local.u16 	%rs9588, [%rd17+92];
	setp.eq.s16 	%p10415, %rs9588, 0;
$L__BB0_4534:
	mov.b16 	%rs9589, 0;
	st.local.u16 	[%rd16+94], %rs9589;
	setp.ne.s16 	%p6205, %rs12779, 0;
	not.pred 	%p6206, %p10415;
	mov.pred 	%p10416, 0;
	or.pred  	%p6207, %p6206, %p6205;
	@%p6207 bra 	$L__BB0_4536;
	ld.local.u16 	%rs9590, [%rd17+94];
	setp.eq.s16 	%p10416, %rs9590, 0;
$L__BB0_4536:
	mov.b16 	%rs9591, 0;
	st.local.u16 	[%rd16+96], %rs9591;
	setp.ne.s16 	%p6209, %rs12778, 0;
	not.pred 	%p6210, %p10416;
	mov.pred 	%p10417, 0;
	or.pred  	%p6211, %p6210, %p6209;
	@%p6211 bra 	$L__BB0_4538;
	ld.local.u16 	%rs9592, [%rd17+96];
	setp.eq.s16 	%p10417, %rs9592, 0;
$L__BB0_4538:
	mov.b16 	%rs9593, 0;
	st.local.u16 	[%rd16+98], %rs9593;
	setp.ne.s16 	%p6213, %rs12777, 0;
	not.pred 	%p6214, %p10417;
	mov.pred 	%p10418, -1;
	or.pred  	%p6215, %p6214, %p6213;
	@%p6215 bra 	$L__BB0_4540;
	ld.local.u16 	%rs9594, [%rd17+98];
	setp.ne.s16 	%p10418, %rs9594, 0;
$L__BB0_4540:
	mov.b16 	%rs12850, 0;
	st.local.u16 	[%rd16+100], %rs12850;
	setp.eq.s16 	%p6216, %rs12826, 0;
	not.pred 	%p6217, %p10418;
	and.pred  	%p6218, %p6217, %p6216;
	ld.local.u16 	%rs9596, [%rd17+100];
	setp.eq.s16 	%p6219, %rs9596, 0;
	and.pred  	%p6220, %p6218, %p6219;
	mov.u16 	%rs12851, %rs12850;
	mov.u16 	%rs12852, %rs12850;
	mov.u16 	%rs12853, %rs12850;
	mov.u16 	%rs12854, %rs12850;
	mov.u16 	%rs12855, %rs12850;
	mov.u16 	%rs12856, %rs12850;
	mov.u16 	%rs12857, %rs12850;
	mov.u16 	%rs12858, %rs12850;
	mov.u16 	%rs12859, %rs12850;
	mov.u16 	%rs12860, %rs12850;
	mov.u16 	%rs12861, %rs12850;
	mov.u16 	%rs12862, %rs12850;
	mov.u16 	%rs12863, %rs12850;
	mov.u16 	%rs12864, %rs12850;
	mov.u16 	%rs12865, %rs12850;
	mov.u16 	%rs12866, %rs12850;
	mov.u16 	%rs12867, %rs12850;
	mov.u16 	%rs12868, %rs12850;
	mov.u16 	%rs12869, %rs12850;
	mov.u16 	%rs12870, %rs12850;
	mov.u16 	%rs12871, %rs12850;
	mov.u16 	%rs12872, %rs12850;
	mov.u16 	%rs12873, %rs12850;
	mov.u16 	%rs12874, %rs12850;
	mov.u16 	%rs12875, %rs12850;
	mov.u16 	%rs12876, %rs12850;
	mov.u16 	%rs12877, %rs12850;
	mov.u16 	%rs12878, %rs12850;
	mov.u16 	%rs12879, %rs12850;
	mov.u16 	%rs12880, %rs12850;
	mov.u16 	%rs12881, %rs12850;
	mov.u16 	%rs12882, %rs12850;
	mov.u16 	%rs12883, %rs12850;
	mov.u16 	%rs12884, %rs12850;
	mov.u16 	%rs12885, %rs12850;
	mov.u16 	%rs12886, %rs12850;
	mov.u16 	%rs12887, %rs12850;
	mov.u16 	%rs12888, %rs12850;
	mov.u16 	%rs12889, %rs12850;
	mov.u16 	%rs12890, %rs12850;
	mov.u16 	%rs12891, %rs12850;
	mov.u16 	%rs12892, %rs12850;
	mov.u16 	%rs12893, %rs12850;
	mov.u16 	%rs12894, %rs12850;
	mov.u16 	%rs12895, %rs12850;
	mov.u16 	%rs12896, %rs12850;
	mov.u16 	%rs12897, %rs12850;
	mov.u16 	%rs12898, %rs12850;
	mov.u16 	%rs12899, %rs12850;
	@%p6220 bra 	$L__BB0_4542;
	cvt.u32.u16 	%r7946, %rs12826;
	cvt.u32.u16 	%r7947, %rs9596;
	add.s32 	%r7948, %r7946, %r7947;
	setp.gt.u32 	%p6221, %r7948, 9999;
	add.s32 	%r7949, %r7948, 55536;
	selp.u32 	%r7950, 1, 0, %p6221;
	selp.b32 	%r7951, %r7949, %r7948, %p6221;
	cvt.u16.u32 	%rs12850, %r7951;
	st.local.u16 	[%rd16+100], %rs12850;
	cvt.u32.u16 	%r7952, %rs12777;
	ld.local.u16 	%r7953, [%rd17+98];
	add.s32 	%r7954, %r7950, %r7952;
	add.s32 	%r7955, %r7954, %r7953;
	setp.gt.u32 	%p6222, %r7955, 9999;
	add.s32 	%r7956, %r7955, 55536;
	selp.u32 	%r7957, 1, 0, %p6222;
	selp.b32 	%r7958, %r7956, %r7955, %p6222;
	cvt.u16.u32 	%rs12851, %r7958;
	st.local.u16 	[%rd16+98], %rs12851;
	cvt.u32.u16 	%r7959, %rs12778;
	ld.local.u16 	%r7960, [%rd17+96];
	add.s32 	%r7961, %r7957, %r7959;
	add.s32 	%r7962, %r7961, %r7960;
	setp.gt.u32 	%p6223, %r7962, 9999;
	add.s32 	%r7963, %r7962, 55536;
	selp.u32 	%r7964, 1, 0, %p6223;
	selp.b32 	%r7965, %r7963, %r7962, %p6223;
	cvt.u16.u32 	%rs12852, %r7965;
	st.local.u16 	[%rd16+96], %rs12852;
	cvt.u32.u16 	%r7966, %rs12779;
	ld.local.u16 	%r7967, [%rd17+94];
	add.s32 	%r7968, %r7964, %r7966;
	add.s32 	%r7969, %r7968, %r7967;
	setp.gt.u32 	%p6224, %r7969, 9999;
	add.s32 	%r7970, %r7969, 55536;
	selp.u32 	%r7971, 1, 0, %p6224;
	selp.b32 	%r7972, %r7970, %r7969, %p6224;
	cvt.u16.u32 	%rs12853, %r7972;
	st.local.u16 	[%rd16+94], %rs12853;
	cvt.u32.u16 	%r7973, %rs12780;
	ld.local.u16 	%r7974, [%rd17+92];
	add.s32 	%r7975, %r7971, %r7973;
	add.s32 	%r7976, %r7975, %r7974;
	setp.gt.u32 	%p6225, %r7976, 9999;
	add.s32 	%r7977, %r7976, 55536;
	selp.u32 	%r7978, 1, 0, %p6225;
	selp.b32 	%r7979, %r7977, %r7976, %p6225;
	cvt.u16.u32 	%rs12854, %r7979;
	st.local.u16 	[%rd16+92], %rs12854;
	cvt.u32.u16 	%r7980, %rs12781;
	ld.local.u16 	%r7981, [%rd17+90];
	add.s32 	%r7982, %r7978, %r7980;
	add.s32 	%r7983, %r7982, %r7981;
	setp.gt.u32 	%p6226, %r7983, 9999;
	add.s32 	%r7984, %r7983, 55536;
	selp.u32 	%r7985, 1, 0, %p6226;
	selp.b32 	%r7986, %r7984, %r7983, %p6226;
	cvt.u16.u32 	%rs12855, %r7986;
	st.local.u16 	[%rd16+90], %rs12855;
	cvt.u32.u16 	%r7987, %rs12782;
	ld.local.u16 	%r7988, [%rd17+88];
	add.s32 	%r7989, %r7985, %r7987;
	add.s32 	%r7990, %r7989, %r7988;
	setp.gt.u32 	%p6227, %r7990, 9999;
	add.s32 	%r7991, %r7990, 55536;
	selp.u32 	%r7992, 1, 0, %p6227;
	selp.b32 	%r7993, %r7991, %r7990, %p6227;
	cvt.u16.u32 	%rs12856, %r7993;
	st.local.u16 	[%rd16+88], %rs12856;
	cvt.u32.u16 	%r7994, %rs12783;
	ld.local.u16 	%r7995, [%rd17+86];
	add.s32 	%r7996, %r7992, %r7994;
	add.s32 	%r7997, %r7996, %r7995;
	setp.gt.u32 	%p6228, %r7997, 9999;
	add.s32 	%r7998, %r7997, 55536;
	selp.u32 	%r7999, 1, 0, %p6228;
	selp.b32 	%r8000, %r7998, %r7997, %p6228;
	cvt.u16.u32 	%rs12857, %r8000;
	st.local.u16 	[%rd16+86], %rs12857;
	cvt.u32.u16 	%r8001, %rs12784;
	ld.local.u16 	%r8002, [%rd17+84];
	add.s32 	%r8003, %r7999, %r8001;
	add.s32 	%r8004, %r8003, %r8002;
	setp.gt.u32 	%p6229, %r8004, 9999;
	add.s32 	%r8005, %r8004, 55536;
	selp.u32 	%r8006, 1, 0, %p6229;
	selp.b32 	%r8007, %r8005, %r8004, %p6229;
	cvt.u16.u32 	%rs12858, %r8007;
	st.local.u16 	[%rd16+84], %rs12858;
	cvt.u32.u16 	%r8008, %rs12785;
	ld.local.u16 	%r8009, [%rd17+82];
	add.s32 	%r8010, %r8006, %r8008;
	add.s32 	%r8011, %r8010, %r8009;
	setp.gt.u32 	%p6230, %r8011, 9999;
	add.s32 	%r8012, %r8011, 55536;
	selp.u32 	%r8013, 1, 0, %p6230;
	selp.b32 	%r8014, %r8012, %r8011, %p6230;
	cvt.u16.u32 	%rs12859, %r8014;
	st.local.u16 	[%rd16+82], %rs12859;
	cvt.u32.u16 	%r8015, %rs12786;
	ld.local.u16 	%r8016, [%rd17+80];
	add.s32 	%r8017, %r8013, %r8015;
	add.s32 	%r8018, %r8017, %r8016;
	setp.gt.u32 	%p6231, %r8018, 9999;
	add.s32 	%r8019, %r8018, 55536;
	selp.u32 	%r8020, 1, 0, %p6231;
	selp.b32 	%r8021, %r8019, %r8018, %p6231;
	cvt.u16.u32 	%rs12860, %r8021;
	st.local.u16 	[%rd16+80], %rs12860;
	cvt.u32.u16 	%r8022, %rs12787;
	ld.local.u16 	%r8023, [%rd17+78];
	add.s32 	%r8024, %r8020, %r8022;
	add.s32 	%r8025, %r8024, %r8023;
	setp.gt.u32 	%p6232, %r8025, 9999;
	add.s32 	%r8026, %r8025, 55536;
	selp.u32 	%r8027, 1, 0, %p6232;
	selp.b32 	%r8028, %r8026, %r8025, %p6232;
	cvt.u16.u32 	%rs12861, %r8028;
	st.local.u16 	[%rd16+78], %rs12861;
	cvt.u32.u16 	%r8029, %rs12788;
	ld.local.u16 	%r8030, [%rd17+76];
	add.s32 	%r8031, %r8027, %r8029;
	add.s32 	%r8032, %r8031, %r8030;
	setp.gt.u32 	%p6233, %r8032, 9999;
	add.s32 	%r8033, %r8032, 55536;
	selp.u32 	%r8034, 1, 0, %p6233;
	selp.b32 	%r8035, %r8033, %r8032, %p6233;
	cvt.u16.u32 	%rs12862, %r8035;
	st.local.u16 	[%rd16+76], %rs12862;
	cvt.u32.u16 	%r8036, %rs12789;
	ld.local.u16 	%r8037, [%rd17+74];
	add.s32 	%r8038, %r8034, %r8036;
	add.s32 	%r8039, %r8038, %r8037;
	setp.gt.u32 	%p6234, %r8039, 9999;
	add.s32 	%r8040, %r8039, 55536;
	selp.u32 	%r8041, 1, 0, %p6234;
	selp.b32 	%r8042, %r8040, %r8039, %p6234;
	cvt.u16.u32 	%rs12863, %r8042;
	st.local.u16 	[%rd16+74], %rs12863;
	cvt.u32.u16 	%r8043, %rs12790;
	ld.local.u16 	%r8044, [%rd17+72];
	add.s32 	%r8045, %r8041, %r8043;
	add.s32 	%r8046, %r8045, %r8044;
	setp.gt.u32 	%p6235, %r8046, 9999;
	add.s32 	%r8047, %r8046, 55536;
	selp.u32 	%r8048, 1, 0, %p6235;
	selp.b32 	%r8049, %r8047, %r8046, %p6235;
	cvt.u16.u32 	%rs12864, %r8049;
	st.local.u16 	[%rd16+72], %rs12864;
	cvt.u32.u16 	%r8050, %rs12791;
	ld.local.u16 	%r8051, [%rd17+70];
	add.s32 	%r8052, %r8048, %r8050;
	add.s32 	%r8053, %r8052, %r8051;
	setp.gt.u32 	%p6236, %r8053, 9999;
	add.s32 	%r8054, %r8053, 55536;
	selp.u32 	%r8055, 1, 0, %p6236;
	selp.b32 	%r8056, %r8054, %r8053, %p6236;
	cvt.u16.u32 	%rs12865, %r8056;
	st.local.u16 	[%rd16+70], %rs12865;
	cvt.u32.u16 	%r8057, %rs12792;
	ld.local.u16 	%r8058, [%rd17+68];
	add.s32 	%r8059, %r8055, %r8057;
	add.s32 	%r8060, %r8059, %r8058;
	setp.gt.u32 	%p6237, %r8060, 9999;
	add.s32 	%r8061, %r8060, 55536;
	selp.u32 	%r8062, 1, 0, %p6237;
	selp.b32 	%r8063, %r8061, %r8060, %p6237;
	cvt.u16.u32 	%rs12866, %r8063;
	st.local.u16 	[%rd16+68], %rs12866;
	cvt.u32.u16 	%r8064, %rs12793;
	ld.local.u16 	%r8065, [%rd17+66];
	add.s32 	%r8066, %r8062, %r8064;
	add.s32 	%r8067, %r8066, %r8065;
	setp.gt.u32 	%p6238, %r8067, 9999;
	add.s32 	%r8068, %r8067, 55536;
	selp.u32 	%r8069, 1, 0, %p6238;
	selp.b32 	%r8070, %r8068, %r8067, %p6238;
	cvt.u16.u32 	%rs12867, %r8070;
	st.local.u16 	[%rd16+66], %rs12867;
	cvt.u32.u16 	%r8071, %rs12794;
	ld.local.u16 	%r8072, [%rd17+64];
	add.s32 	%r8073, %r8069, %r8071;
	add.s32 	%r8074, %r8073, %r8072;
	setp.gt.u32 	%p6239, %r8074, 9999;
	add.s32 	%r8075, %r8074, 55536;
	selp.u32 	%r8076, 1, 0, %p6239;
	selp.b32 	%r8077, %r8075, %r8074, %p6239;
	cvt.u16.u32 	%rs12868, %r8077;
	st.local.u16 	[%rd16+64], %rs12868;
	cvt.u32.u16 	%r8078, %rs12795;
	ld.local.u16 	%r8079, [%rd17+62];
	add.s32 	%r8080, %r8076, %r8078;
	add.s32 	%r8081, %r8080, %r8079;
	setp.gt.u32 	%p6240, %r8081, 9999;
	add.s32 	%r8082, %r8081, 55536;
	selp.u32 	%r8083, 1, 0, %p6240;
	selp.b32 	%r8084, %r8082, %r8081, %p6240;
	cvt.u16.u32 	%rs12869, %r8084;
	st.local.u16 	[%rd16+62], %rs12869;
	cvt.u32.u16 	%r8085, %rs12796;
	ld.local.u16 	%r8086, [%rd17+60];
	add.s32 	%r8087, %r8083, %r8085;
	add.s32 	%r8088, %r8087, %r8086;
	setp.gt.u32 	%p6241, %r8088, 9999;
	add.s32 	%r8089, %r8088, 55536;
	selp.u32 	%r8090, 1, 0, %p6241;
	selp.b32 	%r8091, %r8089, %r8088, %p6241;
	cvt.u16.u32 	%rs12870, %r8091;
	st.local.u16 	[%rd16+60], %rs12870;
	cvt.u32.u16 	%r8092, %rs12797;
	ld.local.u16 	%r8093, [%rd17+58];
	add.s32 	%r8094, %r8090, %r8092;
	add.s32 	%r8095, %r8094, %r8093;
	setp.gt.u32 	%p6242, %r8095, 9999;
	add.s32 	%r8096, %r8095, 55536;
	selp.u32 	%r8097, 1, 0, %p6242;
	selp.b32 	%r8098, %r8096, %r8095, %p6242;
	cvt.u16.u32 	%rs12871, %r8098;
	st.local.u16 	[%rd16+58], %rs12871;
	cvt.u32.u16 	%r8099, %rs12798;
	ld.local.u16 	%r8100, [%rd17+56];
	add.s32 	%r8101, %r8097, %r8099;
	add.s32 	%r8102, %r8101, %r8100;
	setp.gt.u32 	%p6243, %r8102, 9999;
	add.s32 	%r8103, %r8102, 55536;
	selp.u32 	%r8104, 1, 0, %p6243;
	selp.b32 	%r8105, %r8103, %r8102, %p6243;
	cvt.u16.u32 	%rs12872, %r8105;
	st.local.u16 	[%rd16+56], %rs12872;
	cvt.u32.u16 	%r8106, %rs12799;
	ld.local.u16 	%r8107, [%rd17+54];
	add.s32 	%r8108, %r8104, %r8106;
	add.s32 	%r8109, %r8108, %r8107;
	setp.gt.u32 	%p6244, %r8109, 9999;
	add.s32 	%r8110, %r8109, 55536;
	selp.u32 	%r8111, 1, 0, %p6244;
	selp.b32 	%r8112, %r8110, %r8109, %p6244;
	cvt.u16.u32 	%rs12873, %r8112;
	st.local.u16 	[%rd16+54], %rs12873;
	cvt.u32.u16 	%r8113, %rs12800;
	ld.local.u16 	%r8114, [%rd17+52];
	add.s32 	%r8115, %r8111, %r8113;
	add.s32 	%r8116, %r8115, %r8114;
	setp.gt.u32 	%p6245, %r8116, 9999;
	add.s32 	%r8117, %r8116, 55536;
	selp.u32 	%r8118, 1, 0, %p6245;
	selp.b32 	%r8119, %r8117, %r8116, %p6245;
	cvt.u16.u32 	%rs12874, %r8119;
	st.local.u16 	[%rd16+52], %rs12874;
	cvt.u32.u16 	%r8120, %rs12801;
	ld.local.u16 	%r8121, [%rd17+50];
	add.s32 	%r8122, %r8118, %r8120;
	add.s32 	%r8123, %r8122, %r8121;
	setp.gt.u32 	%p6246, %r8123, 9999;
	add.s32 	%r8124, %r8123, 55536;
	selp.u32 	%r8125, 1, 0, %p6246;
	selp.b32 	%r8126, %r8124, %r8123, %p6246;
	cvt.u16.u32 	%rs12875, %r8126;
	st.local.u16 	[%rd16+50], %rs12875;
	cvt.u32.u16 	%r8127, %rs12802;
	ld.local.u16 	%r8128, [%rd17+48];
	add.s32 	%r8129, %r8125, %r8127;
	add.s32 	%r8130, %r8129, %r8128;
	setp.gt.u32 	%p6247, %r8130, 9999;
	add.s32 	%r8131, %r8130, 55536;
	selp.u32 	%r8132, 1, 0, %p6247;
	selp.b32 	%r8133, %r8131, %r8130, %p6247;
	cvt.u16.u32 	%rs12876, %r8133;
	st.local.u16 	[%rd16+48], %rs12876;
	cvt.u32.u16 	%r8134, %rs12803;
	ld.local.u16 	%r8135, [%rd17+46];
	add.s32 	%r8136, %r8132, %r8134;
	add.s32 	%r8137, %r8136, %r8135;
	setp.gt.u32 	%p6248, %r8137, 9999;
	add.s32 	%r8138, %r8137, 55536;
	selp.u32 	%r8139, 1, 0, %p6248;
	selp.b32 	%r8140, %r8138, %r8137, %p6248;
	cvt.u16.u32 	%rs12877, %r8140;
	st.local.u16 	[%rd16+46], %rs12877;
	cvt.u32.u16 	%r8141, %rs12804;
	ld.local.u16 	%r8142, [%rd17+44];
	add.s32 	%r8143, %r8139, %r8141;
	add.s32 	%r8144, %r8143, %r8142;
	setp.gt.u32 	%p6249, %r8144, 9999;
	add.s32 	%r8145, %r8144, 55536;
	selp.u32 	%r8146, 1, 0, %p6249;
	selp.b32 	%r8147, %r8145, %r8144, %p6249;
	cvt.u16.u32 	%rs12878, %r8147;
	st.local.u16 	[%rd16+44], %rs12878;
	cvt.u32.u16 	%r8148, %rs12805;
	ld.local.u16 	%r8149, [%rd17+42];
	add.s32 	%r8150, %r8146, %r8148;
	add.s32 	%r8151, %r8150, %r8149;
	setp.gt.u32 	%p6250, %r8151, 9999;
	add.s32 	%r8152, %r8151, 55536;
	selp.u32 	%r8153, 1, 0, %p6250;
	selp.b32 	%r8154, %r8152, %r8151, %p6250;
	cvt.u16.u32 	%rs12879, %r8154;
	st.local.u16 	[%rd16+42], %rs12879;
	cvt.u32.u16 	%r8155, %rs12806;
	ld.local.u16 	%r8156, [%rd17+40];
	add.s32 	%r8157, %r8153, %r8155;
	add.s32 	%r8158, %r8157, %r8156;
	setp.gt.u32 	%p6251, %r8158, 9999;
	add.s32 	%r8159, %r8158, 55536;
	selp.u32 	%r8160, 1, 0, %p6251;
	selp.b32 	%r8161, %r8159, %r8158, %p6251;
	cvt.u16.u32 	%rs12880, %r8161;
	st.local.u16 	[%rd16+40], %rs12880;
	cvt.u32.u16 	%r8162, %rs12807;
	ld.local.u16 	%r8163, [%rd17+38];
	add.s32 	%r8164, %r8160, %r8162;
	add.s32 	%r8165, %r8164, %r8163;
	setp.gt.u32 	%p6252, %r8165, 9999;
	add.s32 	%r8166, %r8165, 55536;
	selp.u32 	%r8167, 1, 0, %p6252;
	selp.b32 	%r8168, %r8166, %r8165, %p6252;
	cvt.u16.u32 	%rs12881, %r8168;
	st.local.u16 	[%rd16+38], %rs12881;
	cvt.u32.u16 	%r8169, %rs12808;
	ld.local.u16 	%r8170, [%rd17+36];
	add.s32 	%r8171, %r8167, %r8169;
	add.s32 	%r8172, %r8171, %r8170;
	setp.gt.u32 	%p6253, %r8172, 9999;
	add.s32 	%r8173, %r8172, 55536;
	selp.u32 	%r8174, 1, 0, %p6253;
	selp.b32 	%r8175, %r8173, %r8172, %p6253;
	cvt.u16.u32 	%rs12882, %r8175;
	st.local.u16 	[%rd16+36], %rs12882;
	cvt.u32.u16 	%r8176, %rs12809;
	ld.local.u16 	%r8177, [%rd17+34];
	add.s32 	%r8178, %r8174, %r8176;
	add.s32 	%r8179, %r8178, %r8177;
	setp.gt.u32 	%p6254, %r8179, 9999;
	add.s32 	%r8180, %r8179, 55536;
	selp.u32 	%r8181, 1, 0, %p6254;
	selp.b32 	%r8182, %r8180, %r8179, %p6254;
	cvt.u16.u32 	%rs12883, %r8182;
	st.local.u16 	[%rd16+34], %rs12883;
	cvt.u32.u16 	%r8183, %rs12810;
	ld.local.u16 	%r8184, [%rd17+32];
	add.s32 	%r8185, %r8181, %r8183;
	add.s32 	%r8186, %r8185, %r8184;
	setp.gt.u32 	%p6255, %r8186, 9999;
	add.s32 	%r8187, %r8186, 55536;
	selp.u32 	%r8188, 1, 0, %p6255;
	selp.b32 	%r8189, %r8187, %r8186, %p6255;
	cvt.u16.u32 	%rs12884, %r8189;
	st.local.u16 	[%rd16+32], %rs12884;
	cvt.u32.u16 	%r8190, %rs12811;
	ld.local.u16 	%r8191, [%rd17+30];
	add.s32 	%r8192, %r8188, %r8190;
	add.s32 	%r8193, %r8192, %r8191;
	setp.gt.u32 	%p6256, %r8193, 9999;
	add.s32 	%r8194, %r8193, 55536;
	selp.u32 	%r8195, 1, 0, %p6256;
	selp.b32 	%r8196, %r8194, %r8193, %p6256;
	cvt.u16.u32 	%rs12885, %r8196;
	st.local.u16 	[%rd16+30], %rs12885;
	cvt.u32.u16 	%r8197, %rs12812;
	ld.local.u16 	%r8198, [%rd17+28];
	add.s32 	%r8199, %r8195, %r8197;
	add.s32 	%r8200, %r8199, %r8198;
	setp.gt.u32 	%p6257, %r8200, 9999;
	add.s32 	%r8201, %r8200, 55536;
	selp.u32 	%r8202, 1, 0, %p6257;
	selp.b32 	%r8203, %r8201, %r8200, %p6257;
	cvt.u16.u32 	%rs12886, %r8203;
	st.local.u16 	[%rd16+28], %rs12886;
	cvt.u32.u16 	%r8204, %rs12813;
	ld.local.u16 	%r8205, [%rd17+26];
	add.s32 	%r8206, %r8202, %r8204;
	add.s32 	%r8207, %r8206, %r8205;
	setp.gt.u32 	%p6258, %r8207, 9999;
	add.s32 	%r8208, %r8207, 55536;
	selp.u32 	%r8209, 1, 0, %p6258;
	selp.b32 	%r8210, %r8208, %r8207, %p6258;
	cvt.u16.u32 	%rs12887, %r8210;
	st.local.u16 	[%rd16+26], %rs12887;
	cvt.u32.u16 	%r8211, %rs12814;
	ld.local.u16 	%r8212, [%rd17+24];
	add.s32 	%r8213, %r8209, %r8211;
	add.s32 	%r8214, %r8213, %r8212;
	setp.gt.u32 	%p6259, %r8214, 9999;
	add.s32 	%r8215, %r8214, 55536;
	selp.u32 	%r8216, 1, 0, %p6259;
	selp.b32 	%r8217, %r8215, %r8214, %p6259;
	cvt.u16.u32 	%rs12888, %r8217;
	st.local.u16 	[%rd16+24], %rs12888;
	cvt.u32.u16 	%r8218, %rs12815;
	ld.local.u16 	%r8219, [%rd17+22];
	add.s32 	%r8220, %r8216, %r8218;
	add.s32 	%r8221, %r8220, %r8219;
	setp.gt.u32 	%p6260, %r8221, 9999;
	add.s32 	%r8222, %r8221, 55536;
	selp.u32 	%r8223, 1, 0, %p6260;
	selp.b32 	%r8224, %r8222, %r8221, %p6260;
	cvt.u16.u32 	%rs12889, %r8224;
	st.local.u16 	[%rd16+22], %rs12889;
	cvt.u32.u16 	%r8225, %rs12816;
	ld.local.u16 	%r8226, [%rd17+20];
	add.s32 	%r8227, %r8223, %r8225;
	add.s32 	%r8228, %r8227, %r8226;
	setp.gt.u32 	%p6261, %r8228, 9999;
	add.s32 	%r8229, %r8228, 55536;
	selp.u32 	%r8230, 1, 0, %p6261;
	selp.b32 	%r8231, %r8229, %r8228, %p6261;
	cvt.u16.u32 	%rs12890, %r8231;
	st.local.u16 	[%rd16+20], %rs12890;
	cvt.u32.u16 	%r8232, %rs12817;
	ld.local.u16 	%r8233, [%rd17+18];
	add.s32 	%r8234, %r8230, %r8232;
	add.s32 	%r8235, %r8234, %r8233;
	setp.gt.u32 	%p6262, %r8235, 9999;
	add.s32 	%r8236, %r8235, 55536;
	selp.u32 	%r8237, 1, 0, %p6262;
	selp.b32 	%r8238, %r8236, %r8235, %p6262;
	cvt.u16.u32 	%rs12891, %r8238;
	st.local.u16 	[%rd16+18], %rs12891;
	cvt.u32.u16 	%r8239, %rs12818;
	ld.local.u16 	%r8240, [%rd17+16];
	add.s32 	%r8241, %r8237, %r8239;
	add.s32 	%r8242, %r8241, %r8240;
	setp.gt.u32 	%p6263, %r8242, 9999;
	add.s32 	%r8243, %r8242, 55536;
	selp.u32 	%r8244, 1, 0, %p6263;
	selp.b32 	%r8245, %r8243, %r8242, %p6263;
	cvt.u16.u32 	%rs12892, %r8245;
	st.local.u16 	[%rd16+16], %rs12892;
	cvt.u32.u16 	%r8246, %rs12819;
	ld.local.u16 	%r8247, [%rd17+14];
	add.s32 	%r8248, %r8244, %r8246;
	add.s32 	%r8249, %r8248, %r8247;
	setp.gt.u32 	%p6264, %r8249, 9999;
	add.s32 	%r8250, %r8249, 55536;
	selp.u32 	%r8251, 1, 0, %p6264;
	selp.b32 	%r8252, %r8250, %r8249, %p6264;
	cvt.u16.u32 	%rs12893, %r8252;
	st.local.u16 	[%rd16+14], %rs12893;
	cvt.u32.u16 	%r8253, %rs12820;
	ld.local.u16 	%r8254, [%rd17+12];
	add.s32 	%r8255, %r8251, %r8253;
	add.s32 	%r8256, %r8255, %r8254;
	setp.gt.u32 	%p6265, %r8256, 9999;
	add.s32 	%r8257, %r8256, 55536;
	selp.u32 	%r8258, 1, 0, %p6265;
	selp.b32 	%r8259, %r8257, %r8256, %p6265;
	cvt.u16.u32 	%rs12894, %r8259;
	st.local.u16 	[%rd16+12], %rs12894;
	cvt.u32.u16 	%r8260, %rs12821;
	ld.local.u16 	%r8261, [%rd17+10];
	add.s32 	%r8262, %r8258, %r8260;
	add.s32 	%r8263, %r8262, %r8261;
	setp.gt.u32 	%p6266, %r8263, 9999;
	add.s32 	%r8264, %r8263, 55536;
	selp.u32 	%r8265, 1, 0, %p6266;
	selp.b32 	%r8266, %r8264, %r8263, %p6266;
	cvt.u16.u32 	%rs12895, %r8266;
	st.local.u16 	[%rd16+10], %rs12895;
	cvt.u32.u16 	%r8267, %rs12822;
	ld.local.u16 	%r8268, [%rd17+8];
	add.s32 	%r8269, %r8265, %r8267;
	add.s32 	%r8270, %r8269, %r8268;
	setp.gt.u32 	%p6267, %r8270, 9999;
	add.s32 	%r8271, %r8270, 55536;
	selp.u32 	%r8272, 1, 0, %p6267;
	selp.b32 	%r8273, %r8271, %r8270, %p6267;
	cvt.u16.u32 	%rs12896, %r8273;
	st.local.u16 	[%rd16+8], %rs12896;
	cvt.u32.u16 	%r8274, %rs12823;
	ld.local.u16 	%r8275, [%rd17+6];
	add.s32 	%r8276, %r8272, %r8274;
	add.s32 	%r8277, %r8276, %r8275;
	setp.gt.u32 	%p6268, %r8277, 9999;
	add.s32 	%r8278, %r8277, 55536;
	selp.u32 	%r8279, 1, 0, %p6268;
	selp.b32 	%r8280, %r8278, %r8277, %p6268;
	cvt.u16.u32 	%rs12897, %r8280;
	st.local.u16 	[%rd16+6], %rs12897;
	cvt.u32.u16 	%r8281, %rs12824;
	ld.local.u16 	%r8282, [%rd17+4];
	add.s32 	%r8283, %r8279, %r8281;
	add.s32 	%r8284, %r8283, %r8282;
	setp.gt.u32 	%p6269, %r8284, 9999;
	add.s32 	%r8285, %r8284, 55536;
	selp.u32 	%r8286, 1, 0, %p6269;
	selp.b32 	%r8287, %r8285, %r8284, %p6269;
	cvt.u16.u32 	%rs12898, %r8287;
	st.local.u16 	[%rd16+4], %rs12898;
	cvt.u32.u16 	%r8288, %rs12825;
	cvt.u32.u16 	%r8289, %rs9497;
	add.s32 	%r8290, %r8286, %r8288;
	add.s32 	%r8291, %r8290, %r8289;
	setp.gt.u32 	%p6270, %r8291, 9999;
	add.s32 	%r8292, %r8291, 55536;
	selp.b32 	%r8293, %r8292, %r8291, %p6270;
	cvt.u16.u32 	%rs12899, %r8293;
	st.local.u16 	[%rd16+2], %rs12899;
$L__BB0_4542:
	add.s32 	%r13083, %r13083, -1;
	setp.gt.s32 	%p6271, %r13083, %r1381;
	mov.u16 	%rs12777, %rs12851;
	mov.u16 	%rs12778, %rs12852;
	mov.u16 	%rs12779, %rs12853;
	mov.u16 	%rs12780, %rs12854;
	mov.u16 	%rs12781, %rs12855;
	mov.u16 	%rs12782, %rs12856;
	mov.u16 	%rs12783, %rs12857;
	mov.u16 	%rs12784, %rs12858;
	mov.u16 	%rs12785, %rs12859;
	mov.u16 	%rs12786, %rs12860;
	mov.u16 	%rs12787, %rs12861;
	mov.u16 	%rs12788, %rs12862;
	mov.u16 	%rs12789, %rs12863;
	mov.u16 	%rs12790, %rs12864;
	mov.u16 	%rs12791, %rs12865;
	mov.u16 	%rs12792, %rs12866;
	mov.u16 	%rs12793, %rs12867;
	mov.u16 	%rs12794, %rs12868;
	mov.u16 	%rs12795, %rs12869;
	mov.u16 	%rs12796, %rs12870;
	mov.u16 	%rs12797, %rs12871;
	mov.u16 	%rs12798, %rs12872;
	mov.u16 	%rs12799, %rs12873;
	mov.u16 	%rs12800, %rs12874;
	mov.u16 	%rs12801, %rs12875;
	mov.u16 	%rs12802, %rs12876;
	mov.u16 	%rs12803, %rs12877;
	mov.u16 	%rs12804, %rs12878;
	mov.u16 	%rs12805, %rs12879;
	mov.u16 	%rs12806, %rs12880;
	mov.u16 	%rs12807, %rs12881;
	mov.u16 	%rs12808, %rs12882;
	mov.u16 	%rs12809, %rs12883;
	mov.u16 	%rs12810, %rs12884;
	mov.u16 	%rs12811, %rs12885;
	mov.u16 	%rs12812, %rs12886;
	mov.u16 	%rs12813, %rs12887;
	mov.u16 	%rs12814, %rs12888;
	mov.u16 	%rs12815, %rs12889;
	mov.u16 	%rs12816, %rs12890;
	mov.u16 	%rs12817, %rs12891;
	mov.u16 	%rs12818, %rs12892;
	mov.u16 	%rs12819, %rs12893;
	mov.u16 	%rs12820, %rs12894;
	mov.u16 	%rs12821, %rs12895;
	mov.u16 	%rs12822, %rs12896;
	mov.u16 	%rs12823, %rs12897;
	mov.u16 	%rs12824, %rs12898;
	mov.u16 	%rs12825, %rs12899;
	mov.u16 	%rs12826, %rs12850;
	@%p6271 bra 	$L__BB0_4400;
	mov.b16 	%rs9597, 1;
	st.local.u8 	[%rd16], %rs9597;
$L__BB0_4544:
	add.s32 	%r1420, %r13080, %r13079;
	mov.b16 	%rs9600, 1;
	st.local.u8 	[%rd18], %rs9600;
	mul.wide.s32 	%rd2745, %r1420, 2;
	add.s64 	%rd2746, %rd16, %rd2745;
	ld.local.u16 	%rs3969, [%rd2746+2];
	st.local.u16 	[%rd18+2], %rs3969;
	ld.local.u16 	%rs3970, [%rd2746+4];
	st.local.u16 	[%rd18+4], %rs3970;
	setp.gt.s32 	%p6272, %r1420, 47;
	mov.b16 	%rs12900, 0;
	@%p6272 bra 	$L__BB0_4546;
	add.s32 	%r8294, %r1420, 2;
	mul.wide.u32 	%rd2747, %r8294, 2;
	add.s64 	%rd2748, %rd16, %rd2747;
	ld.local.u16 	%rs12900, [%rd2748+2];
$L__BB0_4546:
	add.s64 	%rd557, %rd18, 6;
	st.local.u16 	[%rd18+6], %rs12900;
	setp.gt.s32 	%p6273, %r1420, 46;
	mov.b16 	%rs12901, 0;
	@%p6273 bra 	$L__BB0_4548;
	add.s32 	%r8295, %r1420, 3;
	mul.wide.u32 	%rd2749, %r8295, 2;
	add.s64 	%rd2750, %rd16, %rd2749;
	ld.local.u16 	%rs12901, [%rd2750+2];
$L__BB0_4548:
	st.local.u16 	[%rd18+8], %rs12901;
	setp.gt.s32 	%p6274, %r1420, 45;
	mov.b16 	%rs12902, 0;
	@%p6274 bra 	$L__BB0_4550;
	add.s32 	%r8296, %r1420, 4;
	mul.wide.u32 	%rd2751, %r8296, 2;
	add.s64 	%rd2752, %rd16, %rd2751;
	ld.local.u16 	%rs12902, [%rd2752+2];
$L__BB0_4550:
	add.s64 	%rd558, %rd18, 10;
	st.local.u16 	[%rd18+10], %rs12902;
	setp.gt.s32 	%p6275, %r1420, 44;
	mov.b16 	%rs12903, 0;
	@%p6275 bra 	$L__BB0_4552;
	add.s32 	%r8297, %r1420, 5;
	mul.wide.u32 	%rd2753, %r8297, 2;
	add.s64 	%rd2754, %rd16, %rd2753;
	ld.local.u16 	%rs12903, [%rd2754+2];
$L__BB0_4552:
	st.local.u16 	[%rd18+12], %rs12903;
	setp.gt.s32 	%p6276, %r1420, 43;
	mov.b16 	%rs12904, 0;
	@%p6276 bra 	$L__BB0_4554;
	add.s32 	%r8298, %r1420, 6;
	mul.wide.u32 	%rd2755, %r8298, 2;
	add.s64 	%rd2756, %rd16, %rd2755;
	ld.local.u16 	%rs12904, [%rd2756+2];
$L__BB0_4554:
	add.s64 	%rd559, %rd18, 14;
	st.local.u16 	[%rd18+14], %rs12904;
	setp.gt.s32 	%p6277, %r1420, 42;
	mov.b16 	%rs12905, 0;
	@%p6277 bra 	$L__BB0_4556;
	add.s32 	%r8299, %r1420, 7;
	mul.wide.u32 	%rd2757, %r8299, 2;
	add.s64 	%rd2758, %rd16, %rd2757;
	ld.local.u16 	%rs12905, [%rd2758+2];
$L__BB0_4556:
	st.local.u16 	[%rd18+16], %rs12905;
	setp.gt.s32 	%p6278, %r1420, 41;
	mov.b16 	%rs12906, 0;
	@%p6278 bra 	$L__BB0_4558;
	add.s32 	%r8300, %r1420, 8;
	mul.wide.u32 	%rd2759, %r8300, 2;
	add.s64 	%rd2760, %rd16, %rd2759;
	ld.local.u16 	%rs12906, [%rd2760+2];
$L__BB0_4558:
	add.s64 	%rd560, %rd18, 18;
	st.local.u16 	[%rd18+18], %rs12906;
	setp.gt.s32 	%p6279, %r1420, 40;
	mov.b16 	%rs12907, 0;
	@%p6279 bra 	$L__BB0_4560;
	add.s32 	%r8301, %r1420, 9;
	mul.wide.u32 	%rd2761, %r8301, 2;
	add.s64 	%rd2762, %rd16, %rd2761;
	ld.local.u16 	%rs12907, [%rd2762+2];
$L__BB0_4560:
	st.local.u16 	[%rd18+20], %rs12907;
	setp.gt.s32 	%p6280, %r1420, 39;
	mov.b16 	%rs12908, 0;
	@%p6280 bra 	$L__BB0_4562;
	add.s32 	%r8302, %r1420, 10;
	mul.wide.u32 	%rd2763, %r8302, 2;
	add.s64 	%rd2764, %rd16, %rd2763;
	ld.local.u16 	%rs12908, [%rd2764+2];
$L__BB0_4562:
	add.s64 	%rd561, %rd18, 22;
	st.local.u16 	[%rd18+22], %rs12908;
	setp.gt.s32 	%p6281, %r1420, 38;
	mov.b16 	%rs12909, 0;
	@%p6281 bra 	$L__BB0_4564;
	add.s32 	%r8303, %r1420, 11;
	mul.wide.u32 	%rd2765, %r8303, 2;
	add.s64 	%rd2766, %rd16, %rd2765;
	ld.local.u16 	%rs12909, [%rd2766+2];
$L__BB0_4564:
	st.local.u16 	[%rd18+24], %rs12909;
	setp.gt.s32 	%p6282, %r1420, 37;
	mov.b16 	%rs12910, 0;
	@%p6282 bra 	$L__BB0_4566;
	add.s32 	%r8304, %r1420, 12;
	mul.wide.u32 	%rd2767, %r8304, 2;
	add.s64 	%rd2768, %rd16, %rd2767;
	ld.local.u16 	%rs12910, [%rd2768+2];
$L__BB0_4566:
	add.s64 	%rd562, %rd18, 26;
	st.local.u16 	[%rd18+26], %rs12910;
	setp.gt.s32 	%p6283, %r1420, 36;
	mov.b16 	%rs12911, 0;
	@%p6283 bra 	$L__BB0_4568;
	add.s32 	%r8305, %r1420, 13;
	mul.wide.u32 	%rd2769, %r8305, 2;
	add.s64 	%rd2770, %rd16, %rd2769;
	ld.local.u16 	%rs12911, [%rd2770+2];
$L__BB0_4568:
	st.local.u16 	[%rd18+28], %rs12911;
	setp.gt.s32 	%p6284, %r1420, 35;
	mov.b16 	%rs12912, 0;
	@%p6284 bra 	$L__BB0_4570;
	add.s32 	%r8306, %r1420, 14;
	mul.wide.u32 	%rd2771, %r8306, 2;
	add.s64 	%rd2772, %rd16, %rd2771;
	ld.local.u16 	%rs12912, [%rd2772+2];
$L__BB0_4570:
	add.s64 	%rd563, %rd18, 30;
	st.local.u16 	[%rd18+30], %rs12912;
	setp.gt.s32 	%p6285, %r1420, 34;
	mov.b16 	%rs12913, 0;
	@%p6285 bra 	$L__BB0_4572;
	add.s32 	%r8307, %r1420, 15;
	mul.wide.u32 	%rd2773, %r8307, 2;
	add.s64 	%rd2774, %rd16, %rd2773;
	ld.local.u16 	%rs12913, [%rd2774+2];
$L__BB0_4572:
	st.local.u16 	[%rd18+32], %rs12913;
	setp.gt.s32 	%p6286, %r1420, 33;
	mov.b16 	%rs12914, 0;
	@%p6286 bra 	$L__BB0_4574;
	add.s32 	%r8308, %r1420, 16;
	mul.wide.u32 	%rd2775, %r8308, 2;
	add.s64 	%rd2776, %rd16, %rd2775;
	ld.local.u16 	%rs12914, [%rd2776+2];
$L__BB0_4574:
	add.s64 	%rd564, %rd18, 34;
	st.local.u16 	[%rd18+34], %rs12914;
	setp.gt.s32 	%p6287, %r1420, 32;
	mov.b16 	%rs12915, 0;
	@%p6287 bra 	$L__BB0_4576;
	add.s32 	%r8309, %r1420, 17;
	mul.wide.u32 	%rd2777, %r8309, 2;
	add.s64 	%rd2778, %rd16, %rd2777;
	ld.local.u16 	%rs12915, [%rd2778+2];
$L__BB0_4576:
	st.local.u16 	[%rd18+36], %rs12915;
	setp.gt.s32 	%p6288, %r1420, 31;
	mov.b16 	%rs12916, 0;
	@%p6288 bra 	$L__BB0_4578;
	add.s32 	%r8310, %r1420, 18;
	mul.wide.u32 	%rd2779, %r8310, 2;
	add.s64 	%rd2780, %rd16, %rd2779;
	ld.local.u16 	%rs12916, [%rd2780+2];
$L__BB0_4578:
	add.s64 	%rd565, %rd18, 38;
	st.local.u16 	[%rd18+38], %rs12916;
	setp.gt.s32 	%p6289, %r1420, 30;
	mov.b16 	%rs12917, 0;
	@%p6289 bra 	$L__BB0_4580;
	add.s32 	%r8311, %r1420, 19;
	mul.wide.u32 	%rd2781, %r8311, 2;
	add.s64 	%rd2782, %rd16, %rd2781;
	ld.local.u16 	%rs12917, [%rd2782+2];
$L__BB0_4580:
	st.local.u16 	[%rd18+40], %rs12917;
	setp.gt.s32 	%p6290, %r1420, 29;
	mov.b16 	%rs12918, 0;
	@%p6290 bra 	$L__BB0_4582;
	add.s32 	%r8312, %r1420, 20;
	mul.wide.u32 	%rd2783, %r8312, 2;
	add.s64 	%rd2784, %rd16, %rd2783;
	ld.local.u16 	%rs12918, [%rd2784+2];
$L__BB0_4582:
	add.s64 	%rd566, %rd18, 42;
	st.local.u16 	[%rd18+42], %rs12918;
	setp.gt.s32 	%p6291, %r1420, 28;
	mov.b16 	%rs12919, 0;
	@%p6291 bra 	$L__BB0_4584;
	add.s32 	%r8313, %r1420, 21;
	mul.wide.u32 	%rd2785, %r8313, 2;
	add.s64 	%rd2786, %rd16, %rd2785;
	ld.local.u16 	%rs12919, [%rd2786+2];
$L__BB0_4584:
	st.local.u16 	[%rd18+44], %rs12919;
	setp.gt.s32 	%p6292, %r1420, 27;
	mov.b16 	%rs12920, 0;
	@%p6292 bra 	$L__BB0_4586;
	add.s32 	%r8314, %r1420, 22;
	mul.wide.u32 	%rd2787, %r8314, 2;
	add.s64 	%rd2788, %rd16, %rd2787;
	ld.local.u16 	%rs12920, [%rd2788+2];
$L__BB0_4586:
	st.local.u16 	[%rd18+46], %rs12920;
	setp.gt.s32 	%p6293, %r1420, 26;
	mov.b16 	%rs12921, 0;
	@%p6293 bra 	$L__BB0_4588;
	add.s32 	%r8315, %r1420, 23;
	mul.wide.u32 	%rd2789, %r8315, 2;
	add.s64 	%rd2790, %rd16, %rd2789;
	ld.local.u16 	%rs12921, [%rd2790+2];
$L__BB0_4588:
	st.local.u16 	[%rd18+48], %rs12921;
	setp.gt.s32 	%p6294, %r1420, 25;
	mov.b16 	%rs12922, 0;
	@%p6294 bra 	$L__BB0_4590;
	add.s32 	%r8316, %r1420, 24;
	mul.wide.u32 	%rd2791, %r8316, 2;
	add.s64 	%rd2792, %rd16, %rd2791;
	ld.local.u16 	%rs12922, [%rd2792+2];
$L__BB0_4590:
	st.local.u16 	[%rd18+50], %rs12922;
	ld.local.u32 	%r8318, [%rd12+52];
	shl.b32 	%r1421, %r8318, 1;
	st.local.u32 	[%rd18+52], %r1421;
	setp.ne.s16 	%p6295, %rs3969, 0;
	mov.b32 	%r13097, 0;
	@%p6295 bra 	$L__BB0_4615;
	setp.ne.s16 	%p6296, %rs3970, 0;
	mov.b32 	%r13097, 1;
	@%p6296 bra 	$L__BB0_4615;
	setp.ne.s16 	%p6297, %rs12900, 0;
	mov.b32 	%r13097, 2;
	@%p6297 bra 	$L__BB0_4615;
	setp.ne.s16 	%p6298, %rs12901, 0;
	mov.b32 	%r13097, 3;
	@%p6298 bra 	$L__BB0_4615;
	setp.ne.s16 	%p6299, %rs12902, 0;
	mov.b32 	%r13097, 4;
	@%p6299 bra 	$L__BB0_4615;
	setp.ne.s16 	%p6300, %rs12903, 0;
	mov.b32 	%r13097, 5;
	@%p6300 bra 	$L__BB0_4615;
	setp.ne.s16 	%p6301, %rs12904, 0;
	mov.b32 	%r13097, 6;
	@%p6301 bra 	$L__BB0_4615;
	setp.ne.s16 	%p6302, %rs12905, 0;
	mov.b32 	%r13097, 7;
	@%p6302 bra 	$L__BB0_4615;
	setp.ne.s16 	%p6303, %rs12906, 0;
	mov.b32 	%r13097, 8;
	@%p6303 bra 	$L__BB0_4615;
	setp.ne.s16 	%p6304, %rs12907, 0;
	mov.b32 	%r13097, 9;
	@%p6304 bra 	$L__BB0_4615;
	setp.ne.s16 	%p6305, %rs12908, 0;
	mov.b32 	%r13097, 10;
	@%p6305 bra 	$L__BB0_4615;
	setp.ne.s16 	%p6306, %rs12909, 0;
	mov.b32 	%r13097, 11;
	@%p6306 bra 	$L__BB0_4615;
	setp.ne.s16 	%p6307, %rs12910, 0;
	mov.b32 	%r13097, 12;
	@%p6307 bra 	$L__BB0_4615;
	setp.ne.s16 	%p6308, %rs12911, 0;
	mov.b32 	%r13097, 13;
	@%p6308 bra 	$L__BB0_4615;
	setp.ne.s16 	%p6309, %rs12912, 0;
	mov.b32 	%r13097, 14;
	@%p6309 bra 	$L__BB0_4615;
	setp.ne.s16 	%p6310, %rs12913, 0;
	mov.b32 	%r13097, 15;
	@%p6310 bra 	$L__BB0_4615;
	setp.ne.s16 	%p6311, %rs12914, 0;
	mov.b32 	%r13097, 16;
	@%p6311 bra 	$L__BB0_4615;
	setp.ne.s16 	%p6312, %rs12915, 0;
	mov.b32 	%r13097, 17;
	@%p6312 bra 	$L__BB0_4615;
	setp.ne.s16 	%p6313, %rs12916, 0;
	mov.b32 	%r13097, 18;
	@%p6313 bra 	$L__BB0_4615;
	setp.ne.s16 	%p6314, %rs12917, 0;
	mov.b32 	%r13097, 19;
	@%p6314 bra 	$L__BB0_4615;
	setp.ne.s16 	%p6315, %rs12918, 0;
	mov.b32 	%r13097, 20;
	@%p6315 bra 	$L__BB0_4615;
	setp.ne.s16 	%p6316, %rs12919, 0;
	mov.b32 	%r13097, 21;
	@%p6316 bra 	$L__BB0_4615;
	setp.ne.s16 	%p6317, %rs12920, 0;
	mov.b32 	%r13097, 22;
	@%p6317 bra 	$L__BB0_4615;
	setp.ne.s16 	%p6318, %rs12921, 0;
	mov.b32 	%r13097, 23;
	@%p6318 bra 	$L__BB0_4615;
	mov.b32 	%r8344, 0;
	st.local.u32 	[%rd18+52], %r8344;
	mov.b16 	%rs9647, 1;
	st.local.u8 	[%rd18], %rs9647;
	bra.uni 	$L__BB0_4659;
$L__BB0_4615:
	min.s32 	%r1423, %r13097, %r1421;
	setp.lt.s32 	%p6319, %r1423, 1;
	@%p6319 bra 	$L__BB0_4659;
	mul.wide.u32 	%rd2793, %r1423, 2;
	add.s64 	%rd567, %rd18, %rd2793;
	ld.local.u16 	%rs9624, [%rd567+2];
	st.local.u16 	[%rd18+2], %rs9624;
	ld.local.u16 	%rs9625, [%rd567+4];
	st.local.u16 	[%rd18+4], %rs9625;
	setp.gt.u32 	%p6320, %r1423, 22;
	mov.b16 	%rs12923, 0;
	@%p6320 bra 	$L__BB0_4618;
	ld.local.u16 	%rs12923, [%rd567+6];
$L__BB0_4618:
	st.local.u16 	[%rd557], %rs12923;
	setp.gt.u32 	%p6321, %r1423, 21;
	mov.b16 	%rs12924, 0;
	@%p6321 bra 	$L__BB0_4620;
	ld.local.u16 	%rs12924, [%rd567+8];
$L__BB0_4620:
	st.local.u16 	[%rd18+8], %rs12924;
	setp.gt.u32 	%p6322, %r1423, 20;
	mov.b16 	%rs12925, 0;
	@%p6322 bra 	$L__BB0_4622;
	ld.local.u16 	%rs12925, [%rd567+10];
$L__BB0_4622:
	st.local.u16 	[%rd558], %rs12925;
	setp.gt.u32 	%p6323, %r1423, 19;
	mov.b16 	%rs12926, 0;
	@%p6323 bra 	$L__BB0_4624;
	ld.local.u16 	%rs12926, [%rd567+12];
$L__BB0_4624:
	st.local.u16 	[%rd18+12], %rs12926;
	setp.gt.u32 	%p6324, %r1423, 18;
	mov.b16 	%rs12927, 0;
	@%p6324 bra 	$L__BB0_4626;
	ld.local.u16 	%rs12927, [%rd567+14];
$L__BB0_4626:
	st.local.u16 	[%rd559], %rs12927;
	setp.gt.u32 	%p6325, %r1423, 17;
	mov.b16 	%rs12928, 0;
	@%p6325 bra 	$L__BB0_4628;
	ld.local.u16 	%rs12928, [%rd567+16];
$L__BB0_4628:
	st.local.u16 	[%rd18+16], %rs12928;
	setp.gt.u32 	%p6326, %r1423, 16;
	mov.b16 	%rs12929, 0;
	@%p6326 bra 	$L__BB0_4630;
	ld.local.u16 	%rs12929, [%rd567+18];
$L__BB0_4630:
	st.local.u16 	[%rd560], %rs12929;
	setp.gt.u32 	%p6327, %r1423, 15;
	mov.b16 	%rs12930, 0;
	@%p6327 bra 	$L__BB0_4632;
	ld.local.u16 	%rs12930, [%rd567+20];
$L__BB0_4632:
	st.local.u16 	[%rd18+20], %rs12930;
	setp.gt.u32 	%p6328, %r1423, 14;
	mov.b16 	%rs12931, 0;
	@%p6328 bra 	$L__BB0_4634;
	ld.local.u16 	%rs12931, [%rd567+22];
$L__BB0_4634:
	st.local.u16 	[%rd561], %rs12931;
	setp.gt.u32 	%p6329, %r1423, 13;
	mov.b16 	%rs12932, 0;
	@%p6329 bra 	$L__BB0_4636;
	ld.local.u16 	%rs12932, [%rd567+24];
$L__BB0_4636:
	st.local.u16 	[%rd18+24], %rs12932;
	setp.gt.u32 	%p6330, %r1423, 12;
	mov.b16 	%rs12933, 0;
	@%p6330 bra 	$L__BB0_4638;
	ld.local.u16 	%rs12933, [%rd567+26];
$L__BB0_4638:
	st.local.u16 	[%rd562], %rs12933;
	setp.gt.u32 	%p6331, %r1423, 11;
	mov.b16 	%rs12934, 0;
	@%p6331 bra 	$L__BB0_4640;
	ld.local.u16 	%rs12934, [%rd567+28];
$L__BB0_4640:
	st.local.u16 	[%rd18+28], %rs12934;
	setp.gt.u32 	%p6332, %r1423, 10;
	mov.b16 	%rs12935, 0;
	@%p6332 bra 	$L__BB0_4642;
	ld.local.u16 	%rs12935, [%rd567+30];
$L__BB0_4642:
	st.local.u16 	[%rd563], %rs12935;
	setp.gt.u32 	%p6333, %r1423, 9;
	mov.b16 	%rs12936, 0;
	@%p6333 bra 	$L__BB0_4644;
	ld.local.u16 	%rs12936, [%rd567+32];
$L__BB0_4644:
	st.local.u16 	[%rd18+32], %rs12936;
	setp.gt.u32 	%p6334, %r1423, 8;
	mov.b16 	%rs12937, 0;
	@%p6334 bra 	$L__BB0_4646;
	ld.local.u16 	%rs12937, [%rd567+34];
$L__BB0_4646:
	st.local.u16 	[%rd564], %rs12937;
	setp.gt.u32 	%p6335, %r1423, 7;
	mov.b16 	%rs12938, 0;
	@%p6335 bra 	$L__BB0_4648;
	ld.local.u16 	%rs12938, [%rd567+36];
$L__BB0_4648:
	st.local.u16 	[%rd18+36], %rs12938;
	setp.gt.u32 	%p6336, %r1423, 6;
	mov.b16 	%rs12939, 0;
	@%p6336 bra 	$L__BB0_4650;
	ld.local.u16 	%rs12939, [%rd567+38];
$L__BB0_4650:
	st.local.u16 	[%rd565], %rs12939;
	setp.gt.u32 	%p6337, %r1423, 5;
	mov.b16 	%rs12940, 0;
	@%p6337 bra 	$L__BB0_4652;
	ld.local.u16 	%rs12940, [%rd567+40];
$L__BB0_4652:
	st.local.u16 	[%rd18+40], %rs12940;
	setp.gt.u32 	%p6338, %r1423, 4;
	mov.b16 	%rs12941, 0;
	@%p6338 bra 	$L__BB0_4654;
	ld.local.u16 	%rs12941, [%rd567+42];
$L__BB0_4654:
	st.local.u16 	[%rd566], %rs12941;
	setp.gt.u32 	%p6339, %r1423, 3;
	mov.b16 	%rs12942, 0;
	@%p6339 bra 	$L__BB0_4656;
	ld.local.u16 	%rs12942, [%rd567+44];
$L__BB0_4656:
	st.local.u16 	[%rd18+44], %rs12942;
	setp.gt.u32 	%p6340, %r1423, 2;
	mov.b16 	%rs12943, 0;
	@%p6340 bra 	$L__BB0_4658;
	ld.local.u16 	%rs12943, [%rd567+46];
$L__BB0_4658:
	st.local.u16 	[%rd18+46], %rs12943;
	setp.eq.s32 	%p6341, %r1423, 1;
	selp.b16 	%rs9646, %rs12922, 0, %p6341;
	st.local.u16 	[%rd18+48], %rs9646;
	sub.s32 	%r8342, %r1421, %r1423;
	max.s32 	%r8343, %r8342, 0;
	st.local.u32 	[%rd18+52], %r8343;
$L__BB0_4659:
	ld.local.u8 	%rs9648, [%rd12];
	setp.ne.s16 	%p6342, %rs9648, 0;
	@%p6342 bra 	$L__BB0_4661;
	mov.b16 	%rs9649, 1;
	st.local.u8 	[%rd18], %rs9649;
$L__BB0_4661:
	mov.b16 	%rs9650, 1;
	st.local.u8 	[%rd19], %rs9650;
	mov.b16 	%rs9651, 0;
	st.local.u16 	[%rd19+2], %rs9651;
	mov.b32 	%r13098, 0;
	st.local.u32 	[%rd19+4], %r13098;
	st.local.u32 	[%rd19+8], %r13098;
	st.local.u32 	[%rd19+12], %r13098;
	st.local.u32 	[%rd19+16], %r13098;
	st.local.u32 	[%rd19+20], %r13098;
	st.local.u32 	[%rd19+24], %r13098;
	st.local.u32 	[%rd19+28], %r13098;
	st.local.u32 	[%rd19+32], %r13098;
	st.local.u32 	[%rd19+36], %r13098;
	st.local.u32 	[%rd19+40], %r13098;
	st.local.u32 	[%rd19+44], %r13098;
	st.local.u32 	[%rd19+48], %r13098;
	ld.local.u8 	%rs9652, [%rd13];
	st.local.u8 	[%rd14], %rs9652;
	st.local.u8 	[%rd15], %rs9652;
	ld.local.u16 	%rs4059, [%rd13+50];
	setp.ne.s16 	%p6343, %rs4059, 0;
	@%p6343 bra 	$L__BB0_4686;
	ld.local.u16 	%rs9653, [%rd13+48];
	setp.ne.s16 	%p6344, %rs9653, 0;
	mov.b32 	%r13098, 1;
	@%p6344 bra 	$L__BB0_4686;
	ld.local.u16 	%rs9654, [%rd13+46];
	setp.ne.s16 	%p6345, %rs9654, 0;
	mov.b32 	%r13098, 2;
	@%p6345 bra 	$L__BB0_4686;
	ld.local.u16 	%rs9655, [%rd13+44];
	setp.ne.s16 	%p6346, %rs9655, 0;
	mov.b32 	%r13098, 3;
	@%p6346 bra 	$L__BB0_4686;
	ld.local.u16 	%rs9656, [%rd13+42];
	setp.ne.s16 	%p6347, %rs9656, 0;
	mov.b32 	%r13098, 4;
	@%p6347 bra 	$L__BB0_4686;
	ld.local.u16 	%rs9657, [%rd13+40];
	setp.ne.s16 	%p6348, %rs9657, 0;
	mov.b32 	%r13098, 5;
	@%p6348 bra 	$L__BB0_4686;
	ld.local.u16 	%rs9658, [%rd13+38];
	setp.ne.s16 	%p6349, %rs9658, 0;
	mov.b32 	%r13098, 6;
	@%p6349 bra 	$L__BB0_4686;
	ld.local.u16 	%rs9659, [%rd13+36];
	setp.ne.s16 	%p6350, %rs9659, 0;
	mov.b32 	%r13098, 7;
	@%p6350 bra 	$L__BB0_4686;
	ld.local.u16 	%rs9660, [%rd13+34];
	setp.ne.s16 	%p6351, %rs9660, 0;
	mov.b32 	%r13098, 8;
	@%p6351 bra 	$L__BB0_4686;
	ld.local.u16 	%rs9661, [%rd13+32];
	setp.ne.s16 	%p6352, %rs9661, 0;
	mov.b32 	%r13098, 9;
	@%p6352 bra 	$L__BB0_4686;
	ld.local.u16 	%rs9662, [%rd13+30];
	setp.ne.s16 	%p6353, %rs9662, 0;
	mov.b32 	%r13098, 10;
	@%p6353 bra 	$L__BB0_4686;
	ld.local.u16 	%rs9663, [%rd13+28];
	setp.ne.s16 	%p6354, %rs9663, 0;
	mov.b32 	%r13098, 11;
	@%p6354 bra 	$L__BB0_4686;
	ld.local.u16 	%rs9664, [%rd13+26];
	setp.ne.s16 	%p6355, %rs9664, 0;
	mov.b32 	%r13098, 12;
	@%p6355 bra 	$L__BB0_4686;
	ld.local.u16 	%rs9665, [%rd13+24];
	setp.ne.s16 	%p6356, %rs9665, 0;
	mov.b32 	%r13098, 13;
	@%p6356 bra 	$L__BB0_4686;
	ld.local.u16 	%rs9666, [%rd13+22];
	setp.ne.s16 	%p6357, %rs9666, 0;
	mov.b32 	%r13098, 14;
	@%p6357 bra 	$L__BB0_4686;
	ld.local.u16 	%rs9667, [%rd13+20];
	setp.ne.s16 	%p6358, %rs9667, 0;
	mov.b32 	%r13098, 15;
	@%p6358 bra 	$L__BB0_4686;
	ld.local.u16 	%rs9668, [%rd13+18];
	setp.ne.s16 	%p6359, %rs9668, 0;
	mov.b32 	%r13098, 16;
	@%p6359 bra 	$L__BB0_4686;
	ld.local.u16 	%rs9669, [%rd13+16];
	setp.ne.s16 	%p6360, %rs9669, 0;
	mov.b32 	%r13098, 17;
	@%p6360 bra 	$L__BB0_4686;
	ld.local.u16 	%rs9670, [%rd13+14];
	setp.ne.s16 	%p6361, %rs9670, 0;
	mov.b32 	%r13098, 18;
	@%p6361 bra 	$L__BB0_4686;
	ld.local.u16 	%rs9671, [%rd13+12];
	setp.ne.s16 	%p6362, %rs9671, 0;
	mov.b32 	%r13098, 19;
	@%p6362 bra 	$L__BB0_4686;
	ld.local.u16 	%rs9672, [%rd13+10];
	setp.ne.s16 	%p6363, %rs9672, 0;
	mov.b32 	%r13098, 20;
	@%p6363 bra 	$L__BB0_4686;
	ld.local.u16 	%rs9673, [%rd13+8];
	setp.ne.s16 	%p6364, %rs9673, 0;
	mov.b32 	%r13098, 21;
	@%p6364 bra 	$L__BB0_4686;
	ld.local.u16 	%rs9674, [%rd13+6];
	setp.ne.s16 	%p6365, %rs9674, 0;
	mov.b32 	%r13098, 22;
	@%p6365 bra 	$L__BB0_4686;
	ld.local.u16 	%rs9675, [%rd13+4];
	setp.ne.s16 	%p6366, %rs9675, 0;
	mov.b32 	%r13098, 23;
	@%p6366 bra 	$L__BB0_4686;
	ld.local.u16 	%rs9676, [%rd13+2];
	setp.eq.s16 	%p6367, %rs9676, 0;
	selp.b32 	%r13098, -1, 24, %p6367;
$L__BB0_4686:
	mov.b32 	%r13099, 0;
	@%p6343 bra 	$L__BB0_4711;
	ld.local.u16 	%rs9677, [%rd13+48];
	setp.ne.s16 	%p6369, %rs9677, 0;
	mov.b32 	%r13099, 1;
	@%p6369 bra 	$L__BB0_4711;
	ld.local.u16 	%rs9678, [%rd13+46];
	setp.ne.s16 	%p6370, %rs9678, 0;
	mov.b32 	%r13099, 2;
	@%p6370 bra 	$L__BB0_4711;
	ld.local.u16 	%rs9679, [%rd13+44];
	setp.ne.s16 	%p6371, %rs9679, 0;
	mov.b32 	%r13099, 3;
	@%p6371 bra 	$L__BB0_4711;
	ld.local.u16 	%rs9680, [%rd13+42];
	setp.ne.s16 	%p6372, %rs9680, 0;
	mov.b32 	%r13099, 4;
	@%p6372 bra 	$L__BB0_4711;
	ld.local.u16 	%rs9681, [%rd13+40];
	setp.ne.s16 	%p6373, %rs9681, 0;
	mov.b32 	%r13099, 5;
	@%p6373 bra 	$L__BB0_4711;
	ld.local.u16 	%rs9682, [%rd13+38];
	setp.ne.s16 	%p6374, %rs9682, 0;
	mov.b32 	%r13099, 6;
	@%p6374 bra 	$L__BB0_4711;
	ld.local.u16 	%rs9683, [%rd13+36];
	setp.ne.s16 	%p6375, %rs9683, 0;
	mov.b32 	%r13099, 7;
	@%p6375 bra 	$L__BB0_4711;
	ld.local.u16 	%rs9684, [%rd13+34];
	setp.ne.s16 	%p6376, %rs9684, 0;
	mov.b32 	%r13099, 8;
	@%p6376 bra 	$L__BB0_4711;
	ld.local.u16 	%rs9685, [%rd13+32];
	setp.ne.s16 	%p6377, %rs9685, 0;
	mov.b32 	%r13099, 9;
	@%p6377 bra 	$L__BB0_4711;
	ld.local.u16 	%rs9686, [%rd13+30];
	setp.ne.s16 	%p6378, %rs9686, 0;
	mov.b32 	%r13099, 10;
	@%p6378 bra 	$L__BB0_4711;
	ld.local.u16 	%rs9687, [%rd13+28];
	setp.ne.s16 	%p6379, %rs9687, 0;
	mov.b32 	%r13099, 11;
	@%p6379 bra 	$L__BB0_4711;
	ld.local.u16 	%rs9688, [%rd13+26];
	setp.ne.s16 	%p6380, %rs9688, 0;
	mov.b32 	%r13099, 12;
	@%p6380 bra 	$L__BB0_4711;
	ld.local.u16 	%rs9689, [%rd13+24];
	setp.ne.s16 	%p6381, %rs9689, 0;
	mov.b32 	%r13099, 13;
	@%p6381 bra 	$L__BB0_4711;
	ld.local.u16 	%rs9690, [%rd13+22];
	setp.ne.s16 	%p6382, %rs9690, 0;
	mov.b32 	%r13099, 14;
	@%p6382 bra 	$L__BB0_4711;
	ld.local.u16 	%rs9691, [%rd13+20];
	setp.ne.s16 	%p6383, %rs9691, 0;
	mov.b32 	%r13099, 15;
	@%p6383 bra 	$L__BB0_4711;
	ld.local.u16 	%rs9692, [%rd13+18];
	setp.ne.s16 	%p6384, %rs9692, 0;
	mov.b32 	%r13099, 16;
	@%p6384 bra 	$L__BB0_4711;
	ld.local.u16 	%rs9693, [%rd13+16];
	setp.ne.s16 	%p6385, %rs9693, 0;
	mov.b32 	%r13099, 17;
	@%p6385 bra 	$L__BB0_4711;
	ld.local.u16 	%rs9694, [%rd13+14];
	setp.ne.s16 	%p6386, %rs9694, 0;
	mov.b32 	%r13099, 18;
	@%p6386 bra 	$L__BB0_4711;
	ld.local.u16 	%rs9695, [%rd13+12];
	setp.ne.s16 	%p6387, %rs9695, 0;
	mov.b32 	%r13099, 19;
	@%p6387 bra 	$L__BB0_4711;
	ld.local.u16 	%rs9696, [%rd13+10];
	setp.ne.s16 	%p6388, %rs9696, 0;
	mov.b32 	%r13099, 20;
	@%p6388 bra 	$L__BB0_4711;
	ld.local.u16 	%rs9697, [%rd13+8];
	setp.ne.s16 	%p6389, %rs9697, 0;
	mov.b32 	%r13099, 21;
	@%p6389 bra 	$L__BB0_4711;
	ld.local.u16 	%rs9698, [%rd13+6];
	setp.ne.s16 	%p6390, %rs9698, 0;
	mov.b32 	%r13099, 22;
	@%p6390 bra 	$L__BB0_4711;
	ld.local.u16 	%rs9699, [%rd13+4];
	setp.ne.s16 	%p6391, %rs9699, 0;
	mov.b32 	%r13099, 23;
	@%p6391 bra 	$L__BB0_4711;
	ld.local.u16 	%rs9700, [%rd13+2];
	setp.eq.s16 	%p6392, %rs9700, 0;
	selp.b32 	%r13099, -1, 24, %p6392;
$L__BB0_4711:
	setp.eq.s32 	%p6393, %r13098, -1;
	setp.eq.s32 	%p6394, %r13099, -1;
	or.pred  	%p6395, %p6393, %p6394;
	mov.b16 	%rs4480, 0;
	mov.u16 	%rs13157, %rs4480;
	mov.u16 	%rs13158, %rs4480;
	mov.u16 	%rs13159, %rs4480;
	mov.u16 	%rs13160, %rs4480;
	mov.u16 	%rs13161, %rs4480;
	mov.u16 	%rs13162, %rs4480;
	mov.u16 	%rs13163, %rs4480;
	mov.u16 	%rs13164, %rs4480;
	mov.u16 	%rs13165, %rs4480;
	mov.u16 	%rs13166, %rs4480;
	mov.u16 	%rs13167, %rs4480;
	mov.u16 	%rs13168, %rs4480;
	mov.u16 	%rs13169, %rs4480;
	mov.u16 	%rs13170, %rs4480;
	mov.u16 	%rs13171, %rs4480;
	mov.u16 	%rs13172, %rs4480;
	mov.u16 	%rs13173, %rs4480;
	mov.u16 	%rs13174, %rs4480;
	mov.u16 	%rs13175, %rs4480;
	mov.u16 	%rs13176, %rs4480;
	mov.u16 	%rs13177, %rs4480;
	mov.u16 	%rs13178, %rs4480;
	mov.u16 	%rs13179, %rs4480;
	mov.u16 	%rs13180, %rs4480;
	@%p6395 bra 	$L__BB0_5144;
	sub.s32 	%r8393, 24, %r13098;
	mul.wide.u32 	%rd2794, %r8393, 2;
	add.s64 	%rd2795, %rd13, %rd2794;
	ld.local.u16 	%rs4060, [%rd2795+2];
	st.local.u16 	[%rd278], %rs4060;
	sub.s32 	%r8394, 24, %r13099;
	mul.wide.u32 	%rd2796, %r8394, 2;
	add.s64 	%rd2797, %rd13, %rd2796;
	ld.local.u16 	%rs4061, [%rd2797+2];
	st.local.u16 	[%rd277], %rs4061;
	setp.gt.u32 	%p6396, %r13098, 23;
	mov.b16 	%rs12944, 0;
	@%p6396 bra 	$L__BB0_4714;
	sub.s32 	%r8395, 23, %r13098;
	mul.wide.u32 	%rd2798, %r8395, 2;
	add.s64 	%rd2799, %rd13, %rd2798;
	ld.local.u16 	%rs12944, [%rd2799+2];
$L__BB0_4714:
	st.local.u16 	[%rd279], %rs12944;
	setp.gt.u32 	%p6397, %r13099, 23;
	mov.b16 	%rs12945, 0;
	@%p6397 bra 	$L__BB0_4716;
	sub.s32 	%r8396, 23, %r13099;
	mul.wide.u32 	%rd2800, %r8396, 2;
	add.s64 	%rd2801, %rd13, %rd2800;
	ld.local.u16 	%rs12945, [%rd2801+2];
$L__BB0_4716:
	st.local.u16 	[%rd281], %rs12945;
	setp.gt.u32 	%p6398, %r13098, 22;
	mov.b16 	%rs12946, 0;
	@%p6398 bra 	$L__BB0_4718;
	sub.s32 	%r8397, 22, %r13098;
	mul.wide.u32 	%rd2802, %r8397, 2;
	add.s64 	%rd2803, %rd13, %rd2802;
	ld.local.u16 	%rs12946, [%rd2803+2];
$L__BB0_4718:
	st.local.u16 	[%rd280], %rs12946;
	setp.gt.u32 	%p6399, %r13099, 22;
	mov.b16 	%rs12947, 0;
	@%p6399 bra 	$L__BB0_4720;
	sub.s32 	%r8398, 22, %r13099;
	mul.wide.u32 	%rd2804, %r8398, 2;
	add.s64 	%rd2805, %rd13, %rd2804;
	ld.local.u16 	%rs12947, [%rd2805+2];
$L__BB0_4720:
	st.local.u16 	[%rd282], %rs12947;
	setp.gt.u32 	%p6400, %r13098, 21;
	mov.b16 	%rs12948, 0;
	@%p6400 bra 	$L__BB0_4722;
	sub.s32 	%r8399, 21, %r13098;
	mul.wide.u32 	%rd2806, %r8399, 2;
	add.s64 	%rd2807, %rd13, %rd2806;
	ld.local.u16 	%rs12948, [%rd2807+2];
$L__BB0_4722:
	st.local.u16 	[%rd442], %rs12948;
	setp.gt.u32 	%p6401, %r13099, 21;
	mov.b16 	%rs12949, 0;
	@%p6401 bra 	$L__BB0_4724;
	sub.s32 	%r8400, 21, %r13099;
	mul.wide.u32 	%rd2808, %r8400, 2;
	add.s64 	%rd2809, %rd13, %rd2808;
	ld.local.u16 	%rs12949, [%rd2809+2];
$L__BB0_4724:
	st.local.u16 	[%rd444], %rs12949;
	setp.gt.u32 	%p6402, %r13098, 20;
	mov.b16 	%rs12950, 0;
	@%p6402 bra 	$L__BB0_4726;
	sub.s32 	%r8401, 20, %r13098;
	mul.wide.u32 	%rd2810, %r8401, 2;
	add.s64 	%rd2811, %rd13, %rd2810;
	ld.local.u16 	%rs12950, [%rd2811+2];
$L__BB0_4726:
	st.local.u16 	[%rd443], %rs12950;
	setp.gt.u32 	%p6403, %r13099, 20;
	mov.b16 	%rs12951, 0;
	@%p6403 bra 	$L__BB0_4728;
	sub.s32 	%r8402, 20, %r13099;
	mul.wide.u32 	%rd2812, %r8402, 2;
	add.s64 	%rd2813, %rd13, %rd2812;
	ld.local.u16 	%rs12951, [%rd2813+2];
$L__BB0_4728:
	st.local.u16 	[%rd445], %rs12951;
	setp.gt.u32 	%p6404, %r13098, 19;
	mov.b16 	%rs12952, 0;
	@%p6404 bra 	$L__BB0_4730;
	sub.s32 	%r8403, 19, %r13098;
	mul.wide.u32 	%rd2814, %r8403, 2;
	add.s64 	%rd2815, %rd13, %rd2814;
	ld.local.u16 	%rs12952, [%rd2815+2];
$L__BB0_4730:
	st.local.u16 	[%rd446], %rs12952;
	setp.gt.u32 	%p6405, %r13099, 19;
	mov.b16 	%rs12953, 0;
	@%p6405 bra 	$L__BB0_4732;
	sub.s32 	%r8404, 19, %r13099;
	mul.wide.u32 	%rd2816, %r8404, 2;
	add.s64 	%rd2817, %rd13, %rd2816;
	ld.local.u16 	%rs12953, [%rd2817+2];
$L__BB0_4732:
	st.local.u16 	[%rd243], %rs12953;
	setp.gt.u32 	%p6406, %r13098, 18;
	mov.b16 	%rs12954, 0;
	@%p6406 bra 	$L__BB0_4734;
	sub.s32 	%r8405, 18, %r13098;
	mul.wide.u32 	%rd2818, %r8405, 2;
	add.s64 	%rd2819, %rd13, %rd2818;
	ld.local.u16 	%rs12954, [%rd2819+2];
$L__BB0_4734:
	st.local.u16 	[%rd242], %rs12954;
	setp.gt.u32 	%p6407, %r13099, 18;
	mov.b16 	%rs12955, 0;
	@%p6407 bra 	$L__BB0_4736;
	sub.s32 	%r8406, 18, %r13099;
	mul.wide.u32 	%rd2820, %r8406, 2;
	add.s64 	%rd2821, %rd13, %rd2820;
	ld.local.u16 	%rs12955, [%rd2821+2];
$L__BB0_4736:
	st.local.u16 	[%rd113], %rs12955;
	setp.gt.u32 	%p6408, %r13098, 17;
	mov.b16 	%rs12956, 0;
	@%p6408 bra 	$L__BB0_4738;
	sub.s32 	%r8407, 17, %r13098;
	mul.wide.u32 	%rd2822, %r8407, 2;
	add.s64 	%rd2823, %rd13, %rd2822;
	ld.local.u16 	%rs12956, [%rd2823+2];
$L__BB0_4738:
	st.local.u16 	[%rd112], %rs12956;
	setp.gt.u32 	%p6409, %r13099, 17;
	mov.b16 	%rs12957, 0;
	@%p6409 bra 	$L__BB0_4740;
	sub.s32 	%r8408, 17, %r13099;
	mul.wide.u32 	%rd2824, %r8408, 2;
	add.s64 	%rd2825, %rd13, %rd2824;
	ld.local.u16 	%rs12957, [%rd2825+2];
$L__BB0_4740:
	st.local.u16 	[%rd245], %rs12957;
	setp.gt.u32 	%p6410, %r13098, 16;
	mov.b16 	%rs12958, 0;
	@%p6410 bra 	$L__BB0_4742;
	sub.s32 	%r8409, 16, %r13098;
	mul.wide.u32 	%rd2826, %r8409, 2;
	add.s64 	%rd2827, %rd13, %rd2826;
	ld.local.u16 	%rs12958, [%rd2827+2];
$L__BB0_4742:
	st.local.u16 	[%rd244], %rs12958;
	setp.gt.u32 	%p6411, %r13099, 16;
	mov.b16 	%rs12959, 0;
	@%p6411 bra 	$L__BB0_4744;
	sub.s32 	%r8410, 16, %r13099;
	mul.wide.u32 	%rd2828, %r8410, 2;
	add.s64 	%rd2829, %rd13, %rd2828;
	ld.local.u16 	%rs12959, [%rd2829+2];
$L__BB0_4744:
	st.local.u16 	[%rd246], %rs12959;
	setp.gt.u32 	%p6412, %r13098, 15;
	mov.b16 	%rs12960, 0;
	@%p6412 bra 	$L__BB0_4746;
	sub.s32 	%r8411, 15, %r13098;
	mul.wide.u32 	%rd2830, %r8411, 2;
	add.s64 	%rd2831, %rd13, %rd2830;
	ld.local.u16 	%rs12960, [%rd2831+2];
$L__BB0_4746:
	st.local.u16 	[%rd247], %rs12960;
	setp.gt.u32 	%p6413, %r13099, 15;
	mov.b16 	%rs12961, 0;
	@%p6413 bra 	$L__BB0_4748;
	sub.s32 	%r8412, 15, %r13099;
	mul.wide.u32 	%rd2832, %r8412, 2;
	add.s64 	%rd2833, %rd13, %rd2832;
	ld.local.u16 	%rs12961, [%rd2833+2];
$L__BB0_4748:
	st.local.u16 	[%rd249], %rs12961;
	setp.gt.u32 	%p6414, %r13098, 14;
	mov.b16 	%rs12962, 0;
	@%p6414 bra 	$L__BB0_4750;
	sub.s32 	%r8413, 14, %r13098;
	mul.wide.u32 	%rd2834, %r8413, 2;
	add.s64 	%rd2835, %rd13, %rd2834;
	ld.local.u16 	%rs12962, [%rd2835+2];
$L__BB0_4750:
	st.local.u16 	[%rd248], %rs12962;
	setp.gt.u32 	%p6415, %r13099, 14;
	mov.b16 	%rs12963, 0;
	@%p6415 bra 	$L__BB0_4752;
	sub.s32 	%r8414, 14, %r13099;
	mul.wide.u32 	%rd2836, %r8414, 2;
	add.s64 	%rd2837, %rd13, %rd2836;
	ld.local.u16 	%rs12963, [%rd2837+2];
$L__BB0_4752:
	st.local.u16 	[%rd250], %rs12963;
	setp.gt.u32 	%p6416, %r13098, 13;
	mov.b16 	%rs12964, 0;
	@%p6416 bra 	$L__BB0_4754;
	sub.s32 	%r8415, 13, %r13098;
	mul.wide.u32 	%rd2838, %r8415, 2;
	add.s64 	%rd2839, %rd13, %rd2838;
	ld.local.u16 	%rs12964, [%rd2839+2];
$L__BB0_4754:
	st.local.u16 	[%rd251], %rs12964;
	setp.gt.u32 	%p6417, %r13099, 13;
	mov.b16 	%rs12965, 0;
	@%p6417 bra 	$L__BB0_4756;
	sub.s32 	%r8416, 13, %r13099;
	mul.wide.u32 	%rd2840, %r8416, 2;
	add.s64 	%rd2841, %rd13, %rd2840;
	ld.local.u16 	%rs12965, [%rd2841+2];
$L__BB0_4756:
	st.local.u16 	[%rd253], %rs12965;
	setp.gt.u32 	%p6418, %r13098, 12;
	mov.b16 	%rs12966, 0;
	@%p6418 bra 	$L__BB0_4758;
	sub.s32 	%r8417, 12, %r13098;
	mul.wide.u32 	%rd2842, %r8417, 2;
	add.s64 	%rd2843, %rd13, %rd2842;
	ld.local.u16 	%rs12966, [%rd2843+2];
$L__BB0_4758:
	st.local.u16 	[%rd252], %rs12966;
	setp.gt.u32 	%p6419, %r13099, 12;
	mov.b16 	%rs12967, 0;
	@%p6419 bra 	$L__BB0_4760;
	sub.s32 	%r8418, 12, %r13099;
	mul.wide.u32 	%rd2844, %r8418, 2;
	add.s64 	%rd2845, %rd13, %rd2844;
	ld.local.u16 	%rs12967, [%rd2845+2];
$L__BB0_4760:
	st.local.u16 	[%rd254], %rs12967;
	setp.gt.u32 	%p6420, %r13098, 11;
	mov.b16 	%rs12968, 0;
	@%p6420 bra 	$L__BB0_4762;
	sub.s32 	%r8419, 11, %r13098;
	mul.wide.u32 	%rd2846, %r8419, 2;
	add.s64 	%rd2847, %rd13, %rd2846;
	ld.local.u16 	%rs12968, [%rd2847+2];
$L__BB0_4762:
	st.local.u16 	[%rd255], %rs12968;
	setp.gt.u32 	%p6421, %r13099, 11;
	mov.b16 	%rs12969, 0;
	@%p6421 bra 	$L__BB0_4764;
	sub.s32 	%r8420, 11, %r13099;
	mul.wide.u32 	%rd2848, %r8420, 2;
	add.s64 	%rd2849, %rd13, %rd2848;
	ld.local.u16 	%rs12969, [%rd2849+2];
$L__BB0_4764:
	st.local.u16 	[%rd258], %rs12969;
	setp.gt.u32 	%p6422, %r13098, 10;
	mov.b16 	%rs12970, 0;
	@%p6422 bra 	$L__BB0_4766;
	sub.s32 	%r8421, 10, %r13098;
	mul.wide.u32 	%rd2850, %r8421, 2;
	add.s64 	%rd2851, %rd13, %rd2850;
	ld.local.u16 	%rs12970, [%rd2851+2];
$L__BB0_4766:
	st.local.u16 	[%rd257], %rs12970;
	setp.gt.u32 	%p6423, %r13099, 10;
	mov.b16 	%rs12971, 0;
	@%p6423 bra 	$L__BB0_4768;
	sub.s32 	%r8422, 10, %r13099;
	mul.wide.u32 	%rd2852, %r8422, 2;
	add.s64 	%rd2853, %rd13, %rd2852;
	ld.local.u16 	%rs12971, [%rd2853+2];
$L__BB0_4768:
	st.local.u16 	[%rd256], %rs12971;
	setp.gt.u32 	%p6424, %r13098, 9;
	mov.b16 	%rs12972, 0;
	@%p6424 bra 	$L__BB0_4770;
	sub.s32 	%r8423, 9, %r13098;
	mul.wide.u32 	%rd2854, %r8423, 2;
	add.s64 	%rd2855, %rd13, %rd2854;
	ld.local.u16 	%rs12972, [%rd2855+2];
$L__BB0_4770:
	st.local.u16 	[%rd259], %rs12972;
	setp.gt.u32 	%p6425, %r13099, 9;
	mov.b16 	%rs12973, 0;
	@%p6425 bra 	$L__BB0_4772;
	sub.s32 	%r8424, 9, %r13099;
	mul.wide.u32 	%rd2856, %r8424, 2;
	add.s64 	%rd2857, %rd13, %rd2856;
	ld.local.u16 	%rs12973, [%rd2857+2];
$L__BB0_4772:
	st.local.u16 	[%rd261], %rs12973;
	setp.gt.u32 	%p6426, %r13098, 8;
	mov.b16 	%rs12974, 0;
	@%p6426 bra 	$L__BB0_4774;
	sub.s32 	%r8425, 8, %r13098;
	mul.wide.u32 	%rd2858, %r8425, 2;
	add.s64 	%rd2859, %rd13, %rd2858;
	ld.local.u16 	%rs12974, [%rd2859+2];
$L__BB0_4774:
	st.local.u16 	[%rd260], %rs12974;
	setp.gt.u32 	%p6427, %r13099, 8;
	mov.b16 	%rs12975, 0;
	@%p6427 bra 	$L__BB0_4776;
	sub.s32 	%r8426, 8, %r13099;
	mul.wide.u32 	%rd2860, %r8426, 2;
	add.s64 	%rd2861, %rd13, %rd2860;
	ld.local.u16 	%rs12975, [%rd2861+2];
$L__BB0_4776:
	st.local.u16 	[%rd262], %rs12975;
	setp.gt.u32 	%p6428, %r13098, 7;
	mov.b16 	%rs12976, 0;
	@%p6428 bra 	$L__BB0_4778;
	sub.s32 	%r8427, 7, %r13098;
	mul.wide.u32 	%rd2862, %r8427, 2;
	add.s64 	%rd2863, %rd13, %rd2862;
	ld.local.u16 	%rs12976, [%rd2863+2];
$L__BB0_4778:
	st.local.u16 	[%rd263], %rs12976;
	setp.gt.u32 	%p6429, %r13099, 7;
	mov.b16 	%rs12977, 0;
	@%p6429 bra 	$L__BB0_4780;
	sub.s32 	%r8428, 7, %r13099;
	mul.wide.u32 	%rd2864, %r8428, 2;
	add.s64 	%rd2865, %rd13, %rd2864;
	ld.local.u16 	%rs12977, [%rd2865+2];
$L__BB0_4780:
	st.local.u16 	[%rd265], %rs12977;
	setp.gt.u32 	%p6430, %r13098, 6;
	mov.b16 	%rs12978, 0;
	@%p6430 bra 	$L__BB0_4782;
	sub.s32 	%r8429, 6, %r13098;
	mul.wide.u32 	%rd2866, %r8429, 2;
	add.s64 	%rd2867, %rd13, %rd2866;
	ld.local.u16 	%rs12978, [%rd2867+2];
$L__BB0_4782:
	st.local.u16 	[%rd264], %rs12978;
	setp.gt.u32 	%p6431, %r13099, 6;
	mov.b16 	%rs12979, 0;
	@%p6431 bra 	$L__BB0_4784;
	sub.s32 	%r8430, 6, %r13099;
	mul.wide.u32 	%rd2868, %r8430, 2;
	add.s64 	%rd2869, %rd13, %rd2868;
	ld.local.u16 	%rs12979, [%rd2869+2];
$L__BB0_4784:
	st.local.u16 	[%rd266], %rs12979;
	setp.gt.u32 	%p6432, %r13098, 5;
	mov.b16 	%rs12980, 0;
	@%p6432 bra 	$L__BB0_4786;
	sub.s32 	%r8431, 5, %r13098;
	mul.wide.u32 	%rd2870, %r8431, 2;
	add.s64 	%rd2871, %rd13, %rd2870;
	ld.local.u16 	%rs12980, [%rd2871+2];
$L__BB0_4786:
	st.local.u16 	[%rd267], %rs12980;
	setp.gt.u32 	%p6433, %r13099, 5;
	mov.b16 	%rs12981, 0;
	@%p6433 bra 	$L__BB0_4788;
	sub.s32 	%r8432, 5, %r13099;
	mul.wide.u32 	%rd2872, %r8432, 2;
	add.s64 	%rd2873, %rd13, %rd2872;
	ld.local.u16 	%rs12981, [%rd2873+2];
$L__BB0_4788:
	st.local.u16 	[%rd269], %rs12981;
	setp.gt.u32 	%p6434, %r13098, 4;
	mov.b16 	%rs12982, 0;
	@%p6434 bra 	$L__BB0_4790;
	sub.s32 	%r8433, 4, %r13098;
	mul.wide.u32 	%rd2874, %r8433, 2;
	add.s64 	%rd2875, %rd13, %rd2874;
	ld.local.u16 	%rs12982, [%rd2875+2];
$L__BB0_4790:
	st.local.u16 	[%rd268], %rs12982;
	setp.gt.u32 	%p6435, %r13099, 4;
	mov.b16 	%rs12983, 0;
	@%p6435 bra 	$L__BB0_4792;
	sub.s32 	%r8434, 4, %r13099;
	mul.wide.u32 	%rd2876, %r8434, 2;
	add.s64 	%rd2877, %rd13, %rd2876;
	ld.local.u16 	%rs12983, [%rd2877+2];
$L__BB0_4792:
	st.local.u16 	[%rd270], %rs12983;
	setp.gt.u32 	%p6436, %r13098, 3;
	mov.b16 	%rs12984, 0;
	@%p6436 bra 	$L__BB0_4794;
	sub.s32 	%r8435, 3, %r13098;
	mul.wide.u32 	%rd2878, %r8435, 2;
	add.s64 	%rd2879, %rd13, %rd2878;
	ld.local.u16 	%rs12984, [%rd2879+2];
$L__BB0_4794:
	st.local.u16 	[%rd271], %rs12984;
	setp.gt.u32 	%p6437, %r13099, 3;
	mov.b16 	%rs12985, 0;
	@%p6437 bra 	$L__BB0_4796;
	sub.s32 	%r8436, 3, %r13099;
	mul.wide.u32 	%rd2880, %r8436, 2;
	add.s64 	%rd2881, %rd13, %rd2880;
	ld.local.u16 	%rs12985, [%rd2881+2];
$L__BB0_4796:
	st.local.u16 	[%rd273], %rs12985;
	setp.gt.u32 	%p6438, %r13098, 2;
	mov.b16 	%rs12986, 0;
	@%p6438 bra 	$L__BB0_4798;
	sub.s32 	%r8437, 2, %r13098;
	mul.wide.u32 	%rd2882, %r8437, 2;
	add.s64 	%rd2883, %rd13, %rd2882;
	ld.local.u16 	%rs12986, [%rd2883+2];
$L__BB0_4798:
	st.local.u16 	[%rd275], %rs12986;
	setp.gt.u32 	%p6439, %r13099, 2;
	mov.b16 	%rs12987, 0;
	@%p6439 bra 	$L__BB0_4800;
	sub.s32 	%r8438, 2, %r13099;
	mul.wide.u32 	%rd2884, %r8438, 2;
	add.s64 	%rd2885, %rd13, %rd2884;
	ld.local.u16 	%rs12987, [%rd2885+2];
$L__BB0_4800:
	st.local.u16 	[%rd276], %rs12987;
	setp.gt.u32 	%p6440, %r13098, 1;
	mov.b16 	%rs12988, 0;
	@%p6440 bra 	$L__BB0_4802;
	sub.s32 	%r8439, 1, %r13098;
	mul.wide.u32 	%rd2886, %r8439, 2;
	add.s64 	%rd2887, %rd13, %rd2886;
	ld.local.u16 	%rs12988, [%rd2887+2];
$L__BB0_4802:
	st.local.u16 	[%rd272], %rs12988;
	setp.gt.u32 	%p6441, %r13099, 1;
	mov.b16 	%rs12989, 0;
	@%p6441 bra 	$L__BB0_4804;
	sub.s32 	%r8440, 1, %r13099;
	mul.wide.u32 	%rd2888, %r8440, 2;
	add.s64 	%rd2889, %rd13, %rd2888;
	ld.local.u16 	%rs12989, [%rd2889+2];
$L__BB0_4804:
	st.local.u16 	[%rd274], %rs12989;
	setp.eq.s32 	%p6442, %r13098, 0;
	ld.local.u16 	%rs9748, [%rd13+2];
	selp.b16 	%rs4154, %rs9748, 0, %p6442;
	add.s64 	%rd4298, %rd14, 2;
	st.local.u16 	[%rd14+2], %rs4154;
	setp.eq.s32 	%p6443, %r13099, 0;
	selp.b16 	%rs4155, %rs9748, 0, %p6443;
	add.s64 	%rd4297, %rd15, 2;
	st.local.u16 	[%rd15+2], %rs4155;
	setp.ne.s16 	%p6444, %rs4155, %rs4154;
	@%p6444 bra 	$L__BB0_4829;
	setp.ne.s16 	%p6445, %rs12989, %rs12988;
	mov.u64 	%rd4297, %rd274;
	mov.u64 	%rd4298, %rd272;
	@%p6445 bra 	$L__BB0_4829;
	setp.ne.s16 	%p6446, %rs12987, %rs12986;
	mov.u64 	%rd4297, %rd276;
	mov.u64 	%rd4298, %rd275;
	@%p6446 bra 	$L__BB0_4829;
	setp.ne.s16 	%p6447, %rs12985, %rs12984;
	mov.u64 	%rd4297, %rd273;
	mov.u64 	%rd4298, %rd271;
	@%p6447 bra 	$L__BB0_4829;
	setp.ne.s16 	%p6448, %rs12983, %rs12982;
	mov.u64 	%rd4297, %rd270;
	mov.u64 	%rd4298, %rd268;
	@%p6448 bra 	$L__BB0_4829;
	setp.ne.s16 	%p6449, %rs12981, %rs12980;
	mov.u64 	%rd4297, %rd269;
	mov.u64 	%rd4298, %rd267;
	@%p6449 bra 	$L__BB0_4829;
	setp.ne.s16 	%p6450, %rs12979, %rs12978;
	mov.u64 	%rd4297, %rd266;
	mov.u64 	%rd4298, %rd264;
	@%p6450 bra 	$L__BB0_4829;
	setp.ne.s16 	%p6451, %rs12977, %rs12976;
	mov.u64 	%rd4297, %rd265;
	mov.u64 	%rd4298, %rd263;
	@%p6451 bra 	$L__BB0_4829;
	setp.ne.s16 	%p6452, %rs12975, %rs12974;
	mov.u64 	%rd4297, %rd262;
	mov.u64 	%rd4298, %rd260;
	@%p6452 bra 	$L__BB0_4829;
	setp.ne.s16 	%p6453, %rs12973, %rs12972;
	mov.u64 	%rd4297, %rd261;
	mov.u64 	%rd4298, %rd259;
	@%p6453 bra 	$L__BB0_4829;
	setp.ne.s16 	%p6454, %rs12971, %rs12970;
	mov.u64 	%rd4297, %rd256;
	mov.u64 	%rd4298, %rd257;
	@%p6454 bra 	$L__BB0_4829;
	setp.ne.s16 	%p6455, %rs12969, %rs12968;
	mov.u64 	%rd4297, %rd258;
	mov.u64 	%rd4298, %rd255;
	@%p6455 bra 	$L__BB0_4829;
	setp.ne.s16 	%p6456, %rs12967, %rs12966;
	mov.u64 	%rd4297, %rd254;
	mov.u64 	%rd4298, %rd252;
	@%p6456 bra 	$L__BB0_4829;
	setp.ne.s16 	%p6457, %rs12965, %rs12964;
	mov.u64 	%rd4297, %rd253;
	mov.u64 	%rd4298, %rd251;
	@%p6457 bra 	$L__BB0_4829;
	setp.ne.s16 	%p6458, %rs12963, %rs12962;
	mov.u64 	%rd4297, %rd250;
	mov.u64 	%rd4298, %rd248;
	@%p6458 bra 	$L__BB0_4829;
	setp.ne.s16 	%p6459, %rs12961, %rs12960;
	mov.u64 	%rd4297, %rd249;
	mov.u64 	%rd4298, %rd247;
	@%p6459 bra 	$L__BB0_4829;
	setp.ne.s16 	%p6460, %rs12959, %rs12958;
	mov.u64 	%rd4297, %rd246;
	mov.u64 	%rd4298, %rd244;
	@%p6460 bra 	$L__BB0_4829;
	setp.ne.s16 	%p6461, %rs12957, %rs12956;
	mov.u64 	%rd4297, %rd245;
	mov.u64 	%rd4298, %rd112;
	@%p6461 bra 	$L__BB0_4829;
	setp.ne.s16 	%p6462, %rs12955, %rs12954;
	mov.u64 	%rd4297, %rd113;
	mov.u64 	%rd4298, %rd242;
	@%p6462 bra 	$L__BB0_4829;
	setp.ne.s16 	%p6463, %rs12953, %rs12952;
	mov.u64 	%rd4297, %rd243;
	mov.u64 	%rd4298, %rd446;
	@%p6463 bra 	$L__BB0_4829;
	setp.ne.s16 	%p6464, %rs12951, %rs12950;
	mov.u64 	%rd4297, %rd445;
	mov.u64 	%rd4298, %rd443;
	@%p6464 bra 	$L__BB0_4829;
	setp.ne.s16 	%p6465, %rs12949, %rs12948;
	mov.u64 	%rd4297, %rd444;
	mov.u64 	%rd4298, %rd442;
	@%p6465 bra 	$L__BB0_4829;
	setp.ne.s16 	%p6466, %rs12947, %rs12946;
	mov.u64 	%rd4297, %rd282;
	mov.u64 	%rd4298, %rd280;
	@%p6466 bra 	$L__BB0_4829;
	setp.ne.s16 	%p6467, %rs12945, %rs12944;
	mov.u64 	%rd4297, %rd281;
	mov.u64 	%rd4298, %rd279;
	@%p6467 bra 	$L__BB0_4829;
	setp.eq.s16 	%p6469, %rs4061, %rs4060;
	mov.pred 	%p10419, -1;
	mov.u64 	%rd4297, %rd277;
	mov.u64 	%rd4298, %rd278;
	@%p6469 bra 	$L__BB0_4830;
$L__BB0_4829:
	ld.local.u16 	%rs9749, [%rd4297];
	ld.local.u16 	%rs9750, [%rd4298];
	setp.le.u16 	%p10419, %rs9749, %rs9750;
$L__BB0_4830:
	mov.b16 	%rs9751, 0;
	st.local.u16 	[%rd16+2], %rs9751;
	st.local.u16 	[%rd16+4], %rs9751;
	st.local.u16 	[%rd16+6], %rs9751;
	st.local.u16 	[%rd16+8], %rs9751;
	st.local.u16 	[%rd16+10], %rs9751;
	st.local.u16 	[%rd16+12], %rs9751;
	st.local.u16 	[%rd16+14], %rs9751;
	st.local.u16 	[%rd16+16], %rs9751;
	st.local.u16 	[%rd16+18], %rs9751;
	st.local.u16 	[%rd16+20], %rs9751;
	st.local.u16 	[%rd16+22], %rs9751;
	st.local.u16 	[%rd16+24], %rs9751;
	st.local.u16 	[%rd16+26], %rs9751;
	st.local.u16 	[%rd16+28], %rs9751;
	st.local.u16 	[%rd16+30], %rs9751;
	st.local.u16 	[%rd16+32], %rs9751;
	st.local.u16 	[%rd16+34], %rs9751;
	st.local.u16 	[%rd16+36], %rs9751;
	st.local.u16 	[%rd16+38], %rs9751;
	st.local.u16 	[%rd16+40], %rs9751;
	st.local.u16 	[%rd16+42], %rs9751;
	st.local.u16 	[%rd16+44], %rs9751;
	st.local.u16 	[%rd16+46], %rs9751;
	st.local.u16 	[%rd16+48], %rs9751;
	st.local.u16 	[%rd16+50], %rs9751;
	st.local.u16 	[%rd16+52], %rs9751;
	st.local.u16 	[%rd16+54], %rs9751;
	st.local.u16 	[%rd16+56], %rs9751;
	st.local.u16 	[%rd16+58], %rs9751;
	st.local.u16 	[%rd16+60], %rs9751;
	st.local.u16 	[%rd16+62], %rs9751;
	st.local.u16 	[%rd16+64], %rs9751;
	st.local.u16 	[%rd16+66], %rs9751;
	st.local.u16 	[%rd16+68], %rs9751;
	st.local.u16 	[%rd16+70], %rs9751;
	st.local.u16 	[%rd16+72], %rs9751;
	st.local.u16 	[%rd16+74], %rs9751;
	st.local.u16 	[%rd16+76], %rs9751;
	st.local.u16 	[%rd16+78], %rs9751;
	st.local.u16 	[%rd16+80], %rs9751;
	st.local.u16 	[%rd16+82], %rs9751;
	st.local.u16 	[%rd16+84], %rs9751;
	st.local.u16 	[%rd16+86], %rs9751;
	st.local.u16 	[%rd16+88], %rs9751;
	st.local.u16 	[%rd16+90], %rs9751;
	st.local.u16 	[%rd16+92], %rs9751;
	st.local.u16 	[%rd16+94], %rs9751;
	st.local.u16 	[%rd16+96], %rs9751;
	st.local.u16 	[%rd16+98], %rs9751;
	st.local.u16 	[%rd16+100], %rs9751;
	setp.ne.s16 	%p6471, %rs4155, 0;
	mov.b32 	%r13100, -1;
	mov.pred 	%p10420, 0;
	@%p6471 bra 	$L__BB0_4855;
	setp.ne.s16 	%p6473, %rs12989, 0;
	mov.b32 	%r13100, 0;
	@%p6473 bra 	$L__BB0_4855;
	setp.ne.s16 	%p6475, %rs12987, 0;
	mov.b32 	%r13100, 1;
	@%p6475 bra 	$L__BB0_4855;
	setp.ne.s16 	%p6477, %rs12985, 0;
	mov.b32 	%r13100, 2;
	@%p6477 bra 	$L__BB0_4855;
	setp.ne.s16 	%p6479, %rs12983, 0;
	mov.b32 	%r13100, 3;
	@%p6479 bra 	$L__BB0_4855;
	setp.ne.s16 	%p6481, %rs12981, 0;
	mov.b32 	%r13100, 4;
	@%p6481 bra 	$L__BB0_4855;
	setp.ne.s16 	%p6483, %rs12979, 0;
	mov.b32 	%r13100, 5;
	@%p6483 bra 	$L__BB0_4855;
	setp.ne.s16 	%p6485, %rs12977, 0;
	mov.b32 	%r13100, 6;
	@%p6485 bra 	$L__BB0_4855;
	setp.ne.s16 	%p6487, %rs12975, 0;
	mov.b32 	%r13100, 7;
	@%p6487 bra 	$L__BB0_4855;
	setp.ne.s16 	%p6489, %rs12973, 0;
	mov.b32 	%r13100, 8;
	@%p6489 bra 	$L__BB0_4855;
	setp.ne.s16 	%p6491, %rs12971, 0;
	mov.b32 	%r13100, 9;
	@%p6491 bra 	$L__BB0_4855;
	setp.ne.s16 	%p6493, %rs12969, 0;
	mov.b32 	%r13100, 10;
	@%p6493 bra 	$L__BB0_4855;
	setp.ne.s16 	%p6495, %rs12967, 0;
	mov.b32 	%r13100, 11;
	@%p6495 bra 	$L__BB0_4855;
	setp.ne.s16 	%p6497, %rs12965, 0;
	mov.b32 	%r13100, 12;
	@%p6497 bra 	$L__BB0_4855;
	setp.ne.s16 	%p6499, %rs12963, 0;
	mov.b32 	%r13100, 13;
	@%p6499 bra 	$L__BB0_4855;
	setp.ne.s16 	%p6501, %rs12961, 0;
	mov.b32 	%r13100, 14;
	@%p6501 bra 	$L__BB0_4855;
	setp.ne.s16 	%p6503, %rs12959, 0;
	mov.b32 	%r13100, 15;
	@%p6503 bra 	$L__BB0_4855;
	setp.ne.s16 	%p6505, %rs12957, 0;
	mov.b32 	%r13100, 16;
	@%p6505 bra 	$L__BB0_4855;
	setp.ne.s16 	%p6507, %rs12955, 0;
	mov.b32 	%r13100, 17;
	@%p6507 bra 	$L__BB0_4855;
	setp.ne.s16 	%p6509, %rs12953, 0;
	mov.b32 	%r13100, 18;
	@%p6509 bra 	$L__BB0_4855;
	setp.ne.s16 	%p6511, %rs12951, 0;
	mov.b32 	%r13100, 19;
	@%p6511 bra 	$L__BB0_4855;
	setp.ne.s16 	%p6513, %rs12949, 0;
	mov.b32 	%r13100, 20;
	@%p6513 bra 	$L__BB0_4855;
	setp.ne.s16 	%p6515, %rs12947, 0;
	mov.b32 	%r13100, 21;
	@%p6515 bra 	$L__BB0_4855;
	setp.ne.s16 	%p6517, %rs12945, 0;
	mov.b32 	%r13100, 22;
	@%p6517 bra 	$L__BB0_4855;
	setp.eq.s16 	%p10420, %rs4061, 0;
	selp.b32 	%r13100, -2, 23, %p10420;
$L__BB0_4855:
	setp.ne.s16 	%p6519, %rs4154, 0;
	mov.b32 	%r13101, -1;
	mov.pred 	%p10421, 0;
	@%p6519 bra 	$L__BB0_4880;
	setp.ne.s16 	%p6521, %rs12988, 0;
	mov.b32 	%r13101, 0;
	@%p6521 bra 	$L__BB0_4880;
	setp.ne.s16 	%p6523, %rs12986, 0;
	mov.b32 	%r13101, 1;
	@%p6523 bra 	$L__BB0_4880;
	setp.ne.s16 	%p6525, %rs12984, 0;
	mov.b32 	%r13101, 2;
	@%p6525 bra 	$L__BB0_4880;
	setp.ne.s16 	%p6527, %rs12982, 0;
	mov.b32 	%r13101, 3;
	@%p6527 bra 	$L__BB0_4880;
	setp.ne.s16 	%p6529, %rs12980, 0;
	mov.b32 	%r13101, 4;
	@%p6529 bra 	$L__BB0_4880;
	setp.ne.s16 	%p6531, %rs12978, 0;
	mov.b32 	%r13101, 5;
	@%p6531 bra 	$L__BB0_4880;
	setp.ne.s16 	%p6533, %rs12976, 0;
	mov.b32 	%r13101, 6;
	@%p6533 bra 	$L__BB0_4880;
	setp.ne.s16 	%p6535, %rs12974, 0;
	mov.b32 	%r13101, 7;
	@%p6535 bra 	$L__BB0_4880;
	setp.ne.s16 	%p6537, %rs12972, 0;
	mov.b32 	%r13101, 8;
	@%p6537 bra 	$L__BB0_4880;
	setp.ne.s16 	%p6539, %rs12970, 0;
	mov.b32 	%r13101, 9;
	@%p6539 bra 	$L__BB0_4880;
	setp.ne.s16 	%p6541, %rs12968, 0;
	mov.b32 	%r13101, 10;
	@%p6541 bra 	$L__BB0_4880;
	setp.ne.s16 	%p6543, %rs12966, 0;
	mov.b32 	%r13101, 11;
	@%p6543 bra 	$L__BB0_4880;
	setp.ne.s16 	%p6545, %rs12964, 0;
	mov.b32 	%r13101, 12;
	@%p6545 bra 	$L__BB0_4880;
	setp.ne.s16 	%p6547, %rs12962, 0;
	mov.b32 	%r13101, 13;
	@%p6547 bra 	$L__BB0_4880;
	setp.ne.s16 	%p6549, %rs12960, 0;
	mov.b32 	%r13101, 14;
	@%p6549 bra 	$L__BB0_4880;
	setp.ne.s16 	%p6551, %rs12958, 0;
	mov.b32 	%r13101, 15;
	@%p6551 bra 	$L__BB0_4880;
	setp.ne.s16 	%p6553, %rs12956, 0;
	mov.b32 	%r13101, 16;
	@%p6553 bra 	$L__BB0_4880;
	setp.ne.s16 	%p6555, %rs12954, 0;
	mov.b32 	%r13101, 17;
	@%p6555 bra 	$L__BB0_4880;
	setp.ne.s16 	%p6557, %rs12952, 0;
	mov.b32 	%r13101, 18;
	@%p6557 bra 	$L__BB0_4880;
	setp.ne.s16 	%p6559, %rs12950, 0;
	mov.b32 	%r13101, 19;
	@%p6559 bra 	$L__BB0_4880;
	setp.ne.s16 	%p6561, %rs12948, 0;
	mov.b32 	%r13101, 20;
	@%p6561 bra 	$L__BB0_4880;
	setp.ne.s16 	%p6563, %rs12946, 0;
	mov.b32 	%r13101, 21;
	@%p6563 bra 	$L__BB0_4880;
	setp.ne.s16 	%p6565, %rs12944, 0;
	mov.b32 	%r13101, 22;
	@%p6565 bra 	$L__BB0_4880;
	setp.eq.s16 	%p10421, %rs4060, 0;
	selp.b32 	%r13101, -2, 23, %p10421;
$L__BB0_4880:
	or.pred  	%p6566, %p10420, %p10421;
	not.pred 	%p6567, %p6566;
	@%p6567 bra 	$L__BB0_4882;
	mov.b16 	%rs9862, 1;
	st.local.u8 	[%rd16], %rs9862;
	bra.uni 	$L__BB0_5027;
$L__BB0_4882:
	selp.b32 	%r1432, %r13101, %r13100, %p10419;
	selp.b32 	%r1433, %r13100, %r13101, %p10419;
	sub.s32 	%r8490, 24, %r1432;
	and.b32  	%r1434, %r8490, 3;
	add.s32 	%r1435, %r1432, -21;
	and.b32  	%r1436, %r8490, -4;
	mov.b32 	%r13102, 24;
	mov.b16 	%rs12990, 0;
	mov.u16 	%rs12991, %rs12990;
	mov.u16 	%rs12992, %rs12990;
	mov.u16 	%rs12993, %rs12990;
	mov.u16 	%rs12994, %rs12990;
	mov.u16 	%rs12995, %rs12990;
	mov.u16 	%rs12996, %rs12990;
	mov.u16 	%rs12997, %rs12990;
	mov.u16 	%rs12998, %rs12990;
	mov.u16 	%rs12999, %rs12990;
	mov.u16 	%rs13000, %rs12990;
	mov.u16 	%rs13001, %rs12990;
	mov.u16 	%rs13002, %rs12990;
	mov.u16 	%rs13003, %rs12990;
	mov.u16 	%rs13004, %rs12990;
	mov.u16 	%rs13005, %rs12990;
	mov.u16 	%rs13006, %rs12990;
	mov.u16 	%rs13007, %rs12990;
	mov.u16 	%rs13008, %rs12990;
	mov.u16 	%rs13009, %rs12990;
	mov.u16 	%rs13010, %rs12990;
	mov.u16 	%rs13011, %rs12990;
	mov.u16 	%rs13012, %rs12990;
	mov.u16 	%rs13013, %rs12990;
	mov.u16 	%rs13014, %rs12990;
	mov.u16 	%rs13015, %rs12990;
	mov.u16 	%rs13016, %rs12990;
	mov.u16 	%rs13017, %rs12990;
	mov.u16 	%rs13018, %rs12990;
	mov.u16 	%rs13019, %rs12990;
	mov.u16 	%rs13020, %rs12990;
	mov.u16 	%rs13021, %rs12990;
	mov.u16 	%rs13022, %rs12990;
	mov.u16 	%rs13023, %rs12990;
	mov.u16 	%rs13024, %rs12990;
	mov.u16 	%rs13025, %rs12990;
	mov.u16 	%rs13026, %rs12990;
	mov.u16 	%rs13027, %rs12990;
	mov.u16 	%rs13028, %rs12990;
	mov.u16 	%rs13029, %rs12990;
	mov.u16 	%rs13030, %rs12990;
	mov.u16 	%rs13031, %rs12990;
	mov.u16 	%rs13032, %rs12990;
	mov.u16 	%rs13033, %rs12990;
	mov.u16 	%rs13034, %rs12990;
	mov.u16 	%rs13035, %rs12990;
	mov.u16 	%rs13036, %rs12990;
	mov.u16 	%rs13037, %rs12990;
	mov.u16 	%rs13038, %rs12990;
	mov.u16 	%rs13039, %rs12990;
	mov.u16 	%rs13041, %rs12990;
$L__BB0_4883:
	setp.lt.u32 	%p6568, %r1435, 3;
	mov.b16 	%rs9754, 0;
	st.local.u16 	[%rd17+2], %rs9754;
	st.local.u16 	[%rd17+4], %rs9754;
	st.local.u16 	[%rd17+6], %rs9754;
	st.local.u16 	[%rd17+8], %rs9754;
	st.local.u16 	[%rd17+10], %rs9754;
	st.local.u16 	[%rd17+12], %rs9754;
	st.local.u16 	[%rd17+14], %rs9754;
	st.local.u16 	[%rd17+16], %rs9754;
	st.local.u16 	[%rd17+18], %rs9754;
	st.local.u16 	[%rd17+20], %rs9754;
	st.local.u16 	[%rd17+22], %rs9754;
	st.local.u16 	[%rd17+24], %rs9754;
	st.local.u16 	[%rd17+26], %rs9754;
	st.local.u16 	[%rd17+28], %rs9754;
	st.local.u16 	[%rd17+30], %rs9754;
	st.local.u16 	[%rd17+32], %rs9754;
	st.local.u16 	[%rd17+34], %rs9754;
	st.local.u16 	[%rd17+36], %rs9754;
	st.local.u16 	[%rd17+38], %rs9754;
	st.local.u16 	[%rd17+40], %rs9754;
	st.local.u16 	[%rd17+42], %rs9754;
	st.local.u16 	[%rd17+44], %rs9754;
	st.local.u16 	[%rd17+46], %rs9754;
	st.local.u16 	[%rd17+48], %rs9754;
	st.local.u16 	[%rd17+50], %rs9754;
	st.local.u16 	[%rd17+52], %rs9754;
	st.local.u16 	[%rd17+54], %rs9754;
	st.local.u16 	[%rd17+56], %rs9754;
	st.local.u16 	[%rd17+58], %rs9754;
	st.local.u16 	[%rd17+60], %rs9754;
	st.local.u16 	[%rd17+62], %rs9754;
	st.local.u16 	[%rd17+64], %rs9754;
	st.local.u16 	[%rd17+66], %rs9754;
	st.local.u16 	[%rd17+68], %rs9754;
	st.local.u16 	[%rd17+70], %rs9754;
	st.local.u16 	[%rd17+72], %rs9754;
	st.local.u16 	[%rd17+74], %rs9754;
	st.local.u16 	[%rd17+76], %rs9754;
	st.local.u16 	[%rd17+78], %rs9754;
	st.local.u16 	[%rd17+80], %rs9754;
	st.local.u16 	[%rd17+82], %rs9754;
	st.local.u16 	[%rd17+84], %rs9754;
	st.local.u16 	[%rd17+86], %rs9754;
	st.local.u16 	[%rd17+88], %rs9754;
	st.local.u16 	[%rd17+90], %rs9754;
	st.local.u16 	[%rd17+92], %rs9754;
	st.local.u16 	[%rd17+94], %rs9754;
	st.local.u16 	[%rd17+96], %rs9754;
	st.local.u16 	[%rd17+98], %rs9754;
	st.local.u16 	[%rd17+100], %rs9754;
	mov.b16 	%rs9755, 1;
	st.local.u8 	[%rd17], %rs9755;
	mul.wide.s32 	%rd2890, %r13102, 2;
	add.s64 	%rd572, %rd14, %rd2890;
	add.s64 	%rd573, %rd15, %rd2890;
	add.s32 	%r1438, %r13102, 1;
	mov.b32 	%r13112, 24;
	@%p6568 bra 	$L__BB0_4906;
	mov.b32 	%r13104, 0;
	mov.b32 	%r13112, 24;
$L__BB0_4885:
	mul.wide.s32 	%rd2891, %r13112, 2;
	add.s64 	%rd574, %rd14, %rd2891;
	add.s64 	%rd575, %rd15, %rd2891;
	@%p10419 bra 	$L__BB0_4887;
	ld.local.u16 	%rs13043, [%rd575+2];
	ld.local.u16 	%rs13042, [%rd572+2];
	bra.uni 	$L__BB0_4888;
$L__BB0_4887:
	ld.local.u16 	%rs13043, [%rd573+2];
	ld.local.u16 	%rs13042, [%rd574+2];
$L__BB0_4888:
	mul.wide.u16 	%r8495, %rs13043, %rs13042;
	cvt.u32.u16 	%r8496, %rs13041;
	add.s32 	%r13106, %r8495, %r8496;
	setp.lt.u32 	%p6569, %r13106, 10000;
	mov.b32 	%r13105, 0;
	@%p6569 bra 	$L__BB0_4890;
	mul.hi.u32 	%r8497, %r13106, -776530087;
	shr.u32 	%r8498, %r8497, 13;
	and.b32  	%r13105, %r8498, 65535;
	mad.lo.s32 	%r13106, %r13105, -10000, %r13106;
$L__BB0_4890:
	add.s32 	%r8499, %r1438, %r13112;
	mul.wide.s32 	%rd2892, %r8499, 2;
	add.s64 	%rd576, %rd17, %rd2892;
	st.local.u16 	[%rd576+2], %r13106;
	@%p10419 bra 	$L__BB0_4892;
	ld.local.u16 	%rs13045, [%rd575];
	ld.local.u16 	%rs13044, [%rd572+2];
	bra.uni 	$L__BB0_4893;
$L__BB0_4892:
	ld.local.u16 	%rs13045, [%rd573+2];
	ld.local.u16 	%rs13044, [%rd574];
$L__BB0_4893:
	mul.wide.u16 	%r8501, %rs13045, %rs13044;
	add.s32 	%r13108, %r8501, %r13105;
	setp.lt.u32 	%p6570, %r13108, 10000;
	mov.b32 	%r13107, 0;
	@%p6570 bra 	$L__BB0_4895;
	mul.hi.u32 	%r8502, %r13108, -776530087;
	shr.u32 	%r8503, %r8502, 13;
	and.b32  	%r13107, %r8503, 65535;
	mad.lo.s32 	%r13108, %r13107, -10000, %r13108;
$L__BB0_4895:
	st.local.u16 	[%rd576], %r13108;
	@%p10419 bra 	$L__BB0_4897;
	ld.local.u16 	%rs13047, [%rd575+-2];
	ld.local.u16 	%rs13046, [%rd572+2];
	bra.uni 	$L__BB0_4898;
$L__BB0_4897:
	ld.local.u16 	%rs13047, [%rd573+2];
	ld.local.u16 	%rs13046, [%rd574+-2];
$L__BB0_4898:
	mul.wide.u16 	%r8505, %rs13047, %rs13046;
	add.s32 	%r13110, %r8505, %r13107;
	setp.lt.u32 	%p6571, %r13110, 10000;
	mov.b32 	%r13109, 0;
	@%p6571 bra 	$L__BB0_4900;
	mul.hi.u32 	%r8506, %r13110, -776530087;
	shr.u32 	%r8507, %r8506, 13;
	and.b32  	%r13109, %r8507, 65535;
	mad.lo.s32 	%r13110, %r13109, -10000, %r13110;
$L__BB0_4900:
	st.local.u16 	[%rd576+-2], %r13110;
	@%p10419 bra 	$L__BB0_4902;
	ld.local.u16 	%rs13049, [%rd575+-4];
	ld.local.u16 	%rs13048, [%rd572+2];
	bra.uni 	$L__BB0_4903;
$L__BB0_4902:
	ld.local.u16 	%rs13049, [%rd573+2];
	ld.local.u16 	%rs13048, [%rd574+-4];
$L__BB0_4903:
	mul.wide.u16 	%r8508, %rs13049, %rs13048;
	add.s32 	%r13111, %r8508, %r13109;
	setp.lt.u32 	%p6572, %r13111, 10000;
	mov.b16 	%rs13041, 0;
	@%p6572 bra 	$L__BB0_4905;
	mul.hi.u32 	%r8509, %r13111, -776530087;
	shr.u32 	%r8510, %r8509, 13;
	cvt.u16.u32 	%rs13041, %r8510;
	and.b32  	%r8511, %r8510, 65535;
	mad.lo.s32 	%r13111, %r8511, -10000, %r13111;
$L__BB0_4905:
	st.local.u16 	[%rd576+-4], %r13111;
	add.s32 	%r13112, %r13112, -4;
	add.s32 	%r13104, %r13104, 4;
	setp.ne.s32 	%p6573, %r13104, %r1436;
	@%p6573 bra 	$L__BB0_4885;
$L__BB0_4906:
	setp.eq.s32 	%p6574, %r1434, 0;
	@%p6574 bra 	$L__BB0_4925;
	mul.wide.s32 	%rd2893, %r13112, 2;
	add.s64 	%rd577, %rd14, %rd2893;
	add.s64 	%rd578, %rd15, %rd2893;
	@%p10419 bra 	$L__BB0_4909;
	ld.local.u16 	%rs13054, [%rd578+2];
	ld.local.u16 	%rs13053, [%rd572+2];
	bra.uni 	$L__BB0_4910;
$L__BB0_4909:
	ld.local.u16 	%rs13054, [%rd573+2];
	ld.local.u16 	%rs13053, [%rd577+2];
$L__BB0_4910:
	mul.wide.u16 	%r8512, %rs13054, %rs13053;
	cvt.u32.u16 	%r8513, %rs13041;
	add.s32 	%r13113, %r8512, %r8513;
	setp.lt.u32 	%p6575, %r13113, 10000;
	mov.b16 	%rs13041, 0;
	@%p6575 bra 	$L__BB0_4912;
	mul.hi.u32 	%r8514, %r13113, -776530087;
	shr.u32 	%r8515, %r8514, 13;
	cvt.u16.u32 	%rs13041, %r8515;
	and.b32  	%r8516, %r8515, 65535;
	mad.lo.s32 	%r13113, %r8516, -10000, %r13113;
$L__BB0_4912:
	setp.eq.s32 	%p6576, %r1434, 1;
	add.s32 	%r8517, %r1438, %r13112;
	mul.wide.s32 	%rd2894, %r8517, 2;
	add.s64 	%rd579, %rd17, %rd2894;
	st.local.u16 	[%rd579+2], %r13113;
	@%p6576 bra 	$L__BB0_4925;
	@%p10419 bra 	$L__BB0_4915;
	ld.local.u16 	%rs13057, [%rd578];
	ld.local.u16 	%rs13056, [%rd572+2];
	bra.uni 	$L__BB0_4916;
$L__BB0_4915:
	ld.local.u16 	%rs13057, [%rd573+2];
	ld.local.u16 	%rs13056, [%rd577];
$L__BB0_4916:
	mul.wide.u16 	%r8518, %rs13057, %rs13056;
	cvt.u32.u16 	%r8519, %rs13041;
	add.s32 	%r13114, %r8518, %r8519;
	setp.lt.u32 	%p6577, %r13114, 10000;
	mov.b16 	%rs13041, 0;
	@%p6577 bra 	$L__BB0_4918;
	mul.hi.u32 	%r8520, %r13114, -776530087;
	shr.u32 	%r8521, %r8520, 13;
	cvt.u16.u32 	%rs13041, %r8521;
	and.b32  	%r8522, %r8521, 65535;
	mad.lo.s32 	%r13114, %r8522, -10000, %r13114;
$L__BB0_4918:
	setp.eq.s32 	%p6578, %r1434, 2;
	st.local.u16 	[%rd579], %r13114;
	@%p6578 bra 	$L__BB0_4925;
	@%p10419 bra 	$L__BB0_4921;
	ld.local.u16 	%rs13060, [%rd578+-2];
	ld.local.u16 	%rs13059, [%rd572+2];
	bra.uni 	$L__BB0_4922;
$L__BB0_4921:
	ld.local.u16 	%rs13060, [%rd573+2];
	ld.local.u16 	%rs13059, [%rd577+-2];
$L__BB0_4922:
	mul.wide.u16 	%r8523, %rs13060, %rs13059;
	cvt.u32.u16 	%r8524, %rs13041;
	add.s32 	%r13115, %r8523, %r8524;
	setp.lt.u32 	%p6579, %r13115, 10000;
	mov.b16 	%rs13041, 0;
	@%p6579 bra 	$L__BB0_4924;
	mul.hi.u32 	%r8525, %r13115, -776530087;
	shr.u32 	%r8526, %r8525, 13;
	cvt.u16.u32 	%rs13041, %r8526;
	and.b32  	%r8527, %r8526, 65535;
	mad.lo.s32 	%r13115, %r8527, -10000, %r13115;
$L__BB0_4924:
	st.local.u16 	[%rd579+-2], %r13115;
$L__BB0_4925:
	setp.eq.s16 	%p6580, %rs13041, 0;
	@%p6580 bra 	$L__BB0_4927;
	add.s32 	%r8528, %r1438, %r1432;
	mul.wide.s32 	%rd2895, %r8528, 2;
	add.s64 	%rd2896, %rd17, %rd2895;
	st.local.u16 	[%rd2896+2], %rs13041;
$L__BB0_4927:
	mov.b16 	%rs9760, 0;
	st.local.u16 	[%rd16+2], %rs9760;
	ld.local.u16 	%rs9761, [%rd17+2];
	or.b16  	%rs9762, %rs13038, %rs9761;
	or.b16  	%rs9763, %rs9762, %rs13037;
	st.local.u16 	[%rd16+4], %rs9760;
	mov.pred 	%p10422, 0;
	setp.ne.s16 	%p6582, %rs9763, 0;
	@%p6582 bra 	$L__BB0_4929;
	ld.local.u16 	%rs9764, [%rd17+4];
	setp.eq.s16 	%p10422, %rs9764, 0;
$L__BB0_4929:
	mov.b16 	%rs9765, 0;
	st.local.u16 	[%rd16+6], %rs9765;
	setp.ne.s16 	%p6584, %rs13036, 0;
	not.pred 	%p6585, %p10422;
	mov.pred 	%p10423, 0;
	or.pred  	%p6586, %p6585, %p6584;
	@%p6586 bra 	$L__BB0_4931;
	ld.local.u16 	%rs9766, [%rd17+6];
	setp.eq.s16 	%p10423, %rs9766, 0;
$L__BB0_4931:
	mov.b16 	%rs9767, 0;
	st.local.u16 	[%rd16+8], %rs9767;
	setp.ne.s16 	%p6588, %rs13035, 0;
	not.pred 	%p6589, %p10423;
	mov.pred 	%p10424, 0;
	or.pred  	%p6590, %p6589, %p6588;
	@%p6590 bra 	$L__BB0_4933;
	ld.local.u16 	%rs9768, [%rd17+8];
	setp.eq.s16 	%p10424, %rs9768, 0;
$L__BB0_4933:
	mov.b16 	%rs9769, 0;
	st.local.u16 	[%rd16+10], %rs9769;
	setp.ne.s16 	%p6592, %rs13034, 0;
	not.pred 	%p6593, %p10424;
	mov.pred 	%p10425, 0;
	or.pred  	%p6594, %p6593, %p6592;
	@%p6594 bra 	$L__BB0_4935;
	ld.local.u16 	%rs9770, [%rd17+10];
	setp.eq.s16 	%p10425, %rs9770, 0;
$L__BB0_4935:
	mov.b16 	%rs9771, 0;
	st.local.u16 	[%rd16+12], %rs9771;
	setp.ne.s16 	%p6596, %rs13033, 0;
	not.pred 	%p6597, %p10425;
	mov.pred 	%p10426, 0;
	or.pred  	%p6598, %p6597, %p6596;
	@%p6598 bra 	$L__BB0_4937;
	ld.local.u16 	%rs9772, [%rd17+12];
	setp.eq.s16 	%p10426, %rs9772, 0;
$L__BB0_4937:
	mov.b16 	%rs9773, 0;
	st.local.u16 	[%rd16+14], %rs9773;
	setp.ne.s16 	%p6600, %rs13032, 0;
	not.pred 	%p6601, %p10426;
	mov.pred 	%p10427, 0;
	or.pred  	%p6602, %p6601, %p6600;
	@%p6602 bra 	$L__BB0_4939;
	ld.local.u16 	%rs9774, [%rd17+14];
	setp.eq.s16 	%p10427, %rs9774, 0;
$L__BB0_4939:
	mov.b16 	%rs9775, 0;
	st.local.u16 	[%rd16+16], %rs9775;
	setp.ne.s16 	%p6604, %rs13031, 0;
	not.pred 	%p6605, %p10427;
	mov.pred 	%p10428, 0;
	or.pred  	%p6606, %p6605, %p6604;
	@%p6606 bra 	$L__BB0_4941;
	ld.local.u16 	%rs9776, [%rd17+16];
	setp.eq.s16 	%p10428, %rs9776, 0;
$L__BB0_4941:
	mov.b16 	%rs9777, 0;
	st.local.u16 	[%rd16+18], %rs9777;
	setp.ne.s16 	%p6608, %rs13030, 0;
	not.pred 	%p6609, %p10428;
	mov.pred 	%p10429, 0;
	or.pred  	%p6610, %p6609, %p6608;
	@%p6610 bra 	$L__BB0_4943;
	ld.local.u16 	%rs9778, [%rd17+18];
	setp.eq.s16 	%p10429, %rs9778, 0;
$L__BB0_4943:
	mov.b16 	%rs9779, 0;
	st.local.u16 	[%rd16+20], %rs9779;
	setp.ne.s16 	%p6612, %rs13029, 0;
	not.pred 	%p6613, %p10429;
	mov.pred 	%p10430, 0;
	or.pred  	%p6614, %p6613, %p6612;
	@%p6614 bra 	$L__BB0_4945;
	ld.local.u16 	%rs9780, [%rd17+20];
	setp.eq.s16 	%p10430, %rs9780, 0;
$L__BB0_4945:
	mov.b16 	%rs9781, 0;
	st.local.u16 	[%rd16+22], %rs9781;
	setp.ne.s16 	%p6616, %rs13028, 0;
	not.pred 	%p6617, %p10430;
	mov.pred 	%p10431, 0;
	or.pred  	%p6618, %p6617, %p6616;
	@%p6618 bra 	$L__BB0_4947;
	ld.local.u16 	%rs9782, [%rd17+22];
	setp.eq.s16 	%p10431, %rs9782, 0;
$L__BB0_4947:
	mov.b16 	%rs9783, 0;
	st.local.u16 	[%rd16+24], %rs9783;
	setp.ne.s16 	%p6620, %rs13027, 0;
	not.pred 	%p6621, %p10431;
	mov.pred 	%p10432, 0;
	or.pred  	%p6622, %p6621, %p6620;
	@%p6622 bra 	$L__BB0_4949;
	ld.local.u16 	%rs9784, [%rd17+24];
	setp.eq.s16 	%p10432, %rs9784, 0;
$L__BB0_4949:
	mov.b16 	%rs9785, 0;
	st.local.u16 	[%rd16+26], %rs9785;
	setp.ne.s16 	%p6624, %rs13026, 0;
	not.pred 	%p6625, %p10432;
	mov.pred 	%p10433, 0;
	or.pred  	%p6626, %p6625, %p6624;
	@%p6626 bra 	$L__BB0_4951;
	ld.local.u16 	%rs9786, [%rd17+26];
	setp.eq.s16 	%p10433, %rs9786, 0;
$L__BB0_4951:
	mov.b16 	%rs9787, 0;
	st.local.u16 	[%rd16+28], %rs9787;
	setp.ne.s16 	%p6628, %rs13025, 0;
	not.pred 	%p6629, %p10433;
	mov.pred 	%p10434, 0;
	or.pred  	%p6630, %p6629, %p6628;
	@%p6630 bra 	$L__BB0_4953;
	ld.local.u16 	%rs9788, [%rd17+28];
	setp.eq.s16 	%p10434, %rs9788, 0;
$L__BB0_4953:
	mov.b16 	%rs9789, 0;
	st.local.u16 	[%rd16+30], %rs9789;
	setp.ne.s16 	%p6632, %rs13024, 0;
	not.pred 	%p6633, %p10434;
	mov.pred 	%p10435, 0;
	or.pred  	%p6634, %p6633, %p6632;
	@%p6634 bra 	$L__BB0_4955;
	ld.local.u16 	%rs9790, [%rd17+30];
	setp.eq.s16 	%p10435, %rs9790, 0;
$L__BB0_4955:
	mov.b16 	%rs9791, 0;
	st.local.u16 	[%rd16+32], %rs9791;
	setp.ne.s16 	%p6636, %rs13023, 0;
	not.pred 	%p6637, %p10435;
	mov.pred 	%p10436, 0;
	or.pred  	%p6638, %p6637, %p6636;
	@%p6638 bra 	$L__BB0_4957;
	ld.local.u16 	%rs9792, [%rd17+32];
	setp.eq.s16 	%p10436, %rs9792, 0;
$L__BB0_4957:
	mov.b16 	%rs9793, 0;
	st.local.u16 	[%rd16+34], %rs9793;
	setp.ne.s16 	%p6640, %rs13022, 0;
	not.pred 	%p6641, %p10436;
	mov.pred 	%p10437, 0;
	or.pred  	%p6642, %p6641, %p6640;
	@%p6642 bra 	$L__BB0_4959;
	ld.local.u16 	%rs9794, [%rd17+34];
	setp.eq.s16 	%p10437, %rs9794, 0;
$L__BB0_4959:
	mov.b16 	%rs9795, 0;
	st.local.u16 	[%rd16+36], %rs9795;
	setp.ne.s16 	%p6644, %rs13021, 0;
	not.pred 	%p6645, %p10437;
	mov.pred 	%p10438, 0;
	or.pred  	%p6646, %p6645, %p6644;
	@%p6646 bra 	$L__BB0_4961;
	ld.local.u16 	%rs9796, [%rd17+36];
	setp.eq.s16 	%p10438, %rs9796, 0;
$L__BB0_4961:
	mov.b16 	%rs9797, 0;
	st.local.u16 	[%rd16+38], %rs9797;
	setp.ne.s16 	%p6648, %rs13020, 0;
	not.pred 	%p6649, %p10438;
	mov.pred 	%p10439, 0;
	or.pred  	%p6650, %p6649, %p6648;
	@%p6650 bra 	$L__BB0_4963;
	ld.local.u16 	%rs9798, [%rd17+38];
	setp.eq.s16 	%p10439, %rs9798, 0;
$L__BB0_4963:
	mov.b16 	%rs9799, 0;
	st.local.u16 	[%rd16+40], %rs9799;
	setp.ne.s16 	%p6652, %rs13019, 0;
	not.pred 	%p6653, %p10439;
	mov.pred 	%p10440, 0;
	or.pred  	%p6654, %p6653, %p6652;
	@%p6654 bra 	$L__BB0_4965;
	ld.local.u16 	%rs9800, [%rd17+40];
	setp.eq.s16 	%p10440, %rs9800, 0;
$L__BB0_4965:
	mov.b16 	%rs9801, 0;
	st.local.u16 	[%rd16+42], %rs9801;
	setp.ne.s16 	%p6656, %rs13018, 0;
	not.pred 	%p6657, %p10440;
	mov.pred 	%p10441, 0;
	or.pred  	%p6658, %p6657, %p6656;
	@%p6658 bra 	$L__BB0_4967;
	ld.local.u16 	%rs9802, [%rd17+42];
	setp.eq.s16 	%p10441, %rs9802, 0;
$L__BB0_4967:
	mov.b16 	%rs9803, 0;
	st.local.u16 	[%rd16+44], %rs9803;
	setp.ne.s16 	%p6660, %rs13017, 0;
	not.pred 	%p6661, %p10441;
	mov.pred 	%p10442, 0;
	or.pred  	%p6662, %p6661, %p6660;
	@%p6662 bra 	$L__BB0_4969;
	ld.local.u16 	%rs9804, [%rd17+44];
	setp.eq.s16 	%p10442, %rs9804, 0;
$L__BB0_4969:
	mov.b16 	%rs9805, 0;
	st.local.u16 	[%rd16+46], %rs9805;
	setp.ne.s16 	%p6664, %rs13016, 0;
	not.pred 	%p6665, %p10442;
	mov.pred 	%p10443, 0;
	or.pred  	%p6666, %p6665, %p6664;
	@%p6666 bra 	$L__BB0_4971;
	ld.local.u16 	%rs9806, [%rd17+46];
	setp.eq.s16 	%p10443, %rs9806, 0;
$L__BB0_4971:
	mov.b16 	%rs9807, 0;
	st.local.u16 	[%rd16+48], %rs9807;
	setp.ne.s16 	%p6668, %rs13015, 0;
	not.pred 	%p6669, %p10443;
	mov.pred 	%p10444, 0;
	or.pred  	%p6670, %p6669, %p6668;
	@%p6670 bra 	$L__BB0_4973;
	ld.local.u16 	%rs9808, [%rd17+48];
	setp.eq.s16 	%p10444, %rs9808, 0;
$L__BB0_4973:
	mov.b16 	%rs9809, 0;
	st.local.u16 	[%rd16+50], %rs9809;
	setp.ne.s16 	%p6672, %rs13014, 0;
	not.pred 	%p6673, %p10444;
	mov.pred 	%p10445, 0;
	or.pred  	%p6674, %p6673, %p6672;
	@%p6674 bra 	$L__BB0_4975;
	ld.local.u16 	%rs9810, [%rd17+50];
	setp.eq.s16 	%p10445, %rs9810, 0;
$L__BB0_4975:
	mov.b16 	%rs9811, 0;
	st.local.u16 	[%rd16+52], %rs9811;
	setp.ne.s16 	%p6676, %rs13013, 0;
	not.pred 	%p6677, %p10445;
	mov.pred 	%p10446, 0;
	or.pred  	%p6678, %p6677, %p6676;
	@%p6678 bra 	$L__BB0_4977;
	ld.local.u16 	%rs9812, [%rd17+52];
	setp.eq.s16 	%p10446, %rs9812, 0;
$L__BB0_4977:
	mov.b16 	%rs9813, 0;
	st.local.u16 	[%rd16+54], %rs9813;
	setp.ne.s16 	%p6680, %rs13012, 0;
	not.pred 	%p6681, %p10446;
	mov.pred 	%p10447, 0;
	or.pred  	%p6682, %p6681, %p6680;
	@%p6682 bra 	$L__BB0_4979;
	ld.local.u16 	%rs9814, [%rd17+54];
	setp.eq.s16 	%p10447, %rs9814, 0;
$L__BB0_4979:
	mov.b16 	%rs9815, 0;
	st.local.u16 	[%rd16+56], %rs9815;
	setp.ne.s16 	%p6684, %rs13011, 0;
	not.pred 	%p6685, %p10447;
	mov.pred 	%p10448, 0;
	or.pred  	%p6686, %p6685, %p6684;
	@%p6686 bra 	$L__BB0_4981;
	ld.local.u16 	%rs9816, [%rd17+56];
	setp.eq.s16 	%p10448, %rs9816, 0;
$L__BB0_4981:
	mov.b16 	%rs9817, 0;
	st.local.u16 	[%rd16+58], %rs9817;
	setp.ne.s16 	%p6688, %rs13010, 0;
	not.pred 	%p6689, %p10448;
	mov.pred 	%p10449, 0;
	or.pred  	%p6690, %p6689, %p6688;
	@%p6690 bra 	$L__BB0_4983;
	ld.local.u16 	%rs9818, [%rd17+58];
	setp.eq.s16 	%p10449, %rs9818, 0;
$L__BB0_4983:
	mov.b16 	%rs9819, 0;
	st.local.u16 	[%rd16+60], %rs9819;
	setp.ne.s16 	%p6692, %rs13009, 0;
	not.pred 	%p6693, %p10449;
	mov.pred 	%p10450, 0;
	or.pred  	%p6694, %p6693, %p6692;
	@%p6694 bra 	$L__BB0_4985;
	ld.local.u16 	%rs9820, [%rd17+60];
	setp.eq.s16 	%p10450, %rs9820, 0;
$L__BB0_4985:
	mov.b16 	%rs9821, 0;
	st.local.u16 	[%rd16+62], %rs9821;
	setp.ne.s16 	%p6696, %rs13008, 0;
	not.pred 	%p6697, %p10450;
	mov.pred 	%p10451, 0;
	or.pred  	%p6698, %p6697, %p6696;
	@%p6698 bra 	$L__BB0_4987;
	ld.local.u16 	%rs9822, [%rd17+62];
	setp.eq.s16 	%p10451, %rs9822, 0;
$L__BB0_4987:
	mov.b16 	%rs9823, 0;
	st.local.u16 	[%rd16+64], %rs9823;
	setp.ne.s16 	%p6700, %rs13007, 0;
	not.pred 	%p6701, %p10451;
	mov.pred 	%p10452, 0;
	or.pred  	%p6702, %p6701, %p6700;
	@%p6702 bra 	$L__BB0_4989;
	ld.local.u16 	%rs9824, [%rd17+64];
	setp.eq.s16 	%p10452, %rs9824, 0;
$L__BB0_4989:
	mov.b16 	%rs9825, 0;
	st.local.u16 	[%rd16+66], %rs9825;
	setp.ne.s16 	%p6704, %rs13006, 0;
	not.pred 	%p6705, %p10452;
	mov.pred 	%p10453, 0;
	or.pred  	%p6706, %p6705, %p6704;
	@%p6706 bra 	$L__BB0_4991;
	ld.local.u16 	%rs9826, [%rd17+66];
	setp.eq.s16 	%p10453, %rs9826, 0;
$L__BB0_4991:
	mov.b16 	%rs9827, 0;
	st.local.u16 	[%rd16+68], %rs9827;
	setp.ne.s16 	%p6708, %rs13005, 0;
	not.pred 	%p6709, %p10453;
	mov.pred 	%p10454, 0;
	or.pred  	%p6710, %p6709, %p6708;
	@%p6710 bra 	$L__BB0_4993;
	ld.local.u16 	%rs9828, [%rd17+68];
	setp.eq.s16 	%p10454, %rs9828, 0;
$L__BB0_4993:
	mov.b16 	%rs9829, 0;
	st.local.u16 	[%rd16+70], %rs9829;
	setp.ne.s16 	%p6712, %rs13004, 0;
	not.pred 	%p6713, %p10454;
	mov.pred 	%p10455, 0;
	or.pred  	%p6714, %p6713, %p6712;
	@%p6714 bra 	$L__BB0_4995;
	ld.local.u16 	%rs9830, [%rd17+70];
	setp.eq.s16 	%p10455, %rs9830, 0;
$L__BB0_4995:
	mov.b16 	%rs9831, 0;
	st.local.u16 	[%rd16+72], %rs9831;
	setp.ne.s16 	%p6716, %rs13003, 0;
	not.pred 	%p6717, %p10455;
	mov.pred 	%p10456, 0;
	or.pred  	%p6718, %p6717, %p6716;
	@%p6718 bra 	$L__BB0_4997;
	ld.local.u16 	%rs9832, [%rd17+72];
	setp.eq.s16 	%p10456, %rs9832, 0;
$L__BB0_4997:
	mov.b16 	%rs9833, 0;
	st.local.u16 	[%rd16+74], %rs9833;
	setp.ne.s16 	%p6720, %rs13002, 0;
	not.pred 	%p6721, %p10456;
	mov.pred 	%p10457, 0;
	or.pred  	%p6722, %p6721, %p6720;
	@%p6722 bra 	$L__BB0_4999;
	ld.local.u16 	%rs9834, [%rd17+74];
	setp.eq.s16 	%p10457, %rs9834, 0;
$L__BB0_4999:
	mov.b16 	%rs9835, 0;
	st.local.u16 	[%rd16+76], %rs9835;
	setp.ne.s16 	%p6724, %rs13001, 0;
	not.pred 	%p6725, %p10457;
	mov.pred 	%p10458, 0;
	or.pred  	%p6726, %p6725, %p6724;
	@%p6726 bra 	$L__BB0_5001;
	ld.local.u16 	%rs9836, [%rd17+76];
	setp.eq.s16 	%p10458, %rs9836, 0;
$L__BB0_5001:
	mov.b16 	%rs9837, 0;
	st.local.u16 	[%rd16+78], %rs9837;
	setp.ne.s16 	%p6728, %rs13000, 0;
	not.pred 	%p6729, %p10458;
	mov.pred 	%p10459, 0;
	or.pred  	%p6730, %p6729, %p6728;
	@%p6730 bra 	$L__BB0_5003;
	ld.local.u16 	%rs9838, [%rd17+78];
	setp.eq.s16 	%p10459, %rs9838, 0;
$L__BB0_5003:
	mov.b16 	%rs9839, 0;
	st.local.u16 	[%rd16+80], %rs9839;
	setp.ne.s16 	%p6732, %rs12999, 0;
	not.pred 	%p6733, %p10459;
	mov.pred 	%p10460, 0;
	or.pred  	%p6734, %p6733, %p6732;
	@%p6734 bra 	$L__BB0_5005;
	ld.local.u16 	%rs9840, [%rd17+80];
	setp.eq.s16 	%p10460, %rs9840, 0;
$L__BB0_5005:
	mov.b16 	%rs9841, 0;
	st.local.u16 	[%rd16+82], %rs9841;
	setp.ne.s16 	%p6736, %rs12998, 0;
	not.pred 	%p6737, %p10460;
	mov.pred 	%p10461, 0;
	or.pred  	%p6738, %p6737, %p6736;
	@%p6738 bra 	$L__BB0_5007;
	ld.local.u16 	%rs9842, [%rd17+82];
	setp.eq.s16 	%p10461, %rs9842, 0;
$L__BB0_5007:
	mov.b16 	%rs9843, 0;
	st.local.u16 	[%rd16+84], %rs9843;
	setp.ne.s16 	%p6740, %rs12997, 0;
	not.pred 	%p6741, %p10461;
	mov.pred 	%p10462, 0;
	or.pred  	%p6742, %p6741, %p6740;
	@%p6742 bra 	$L__BB0_5009;
	ld.local.u16 	%rs9844, [%rd17+84];
	setp.eq.s16 	%p10462, %rs9844, 0;
$L__BB0_5009:
	mov.b16 	%rs9845, 0;
	st.local.u16 	[%rd16+86], %rs9845;
	setp.ne.s16 	%p6744, %rs12996, 0;
	not.pred 	%p6745, %p10462;
	mov.pred 	%p10463, 0;
	or.pred  	%p6746, %p6745, %p6744;
	@%p6746 bra 	$L__BB0_5011;
	ld.local.u16 	%rs9846, [%rd17+86];
	setp.eq.s16 	%p10463, %rs9846, 0;
$L__BB0_5011:
	mov.b16 	%rs9847, 0;
	st.local.u16 	[%rd16+88], %rs9847;
	setp.ne.s16 	%p6748, %rs12995, 0;
	not.pred 	%p6749, %p10463;
	mov.pred 	%p10464, 0;
	or.pred  	%p6750, %p6749, %p6748;
	@%p6750 bra 	$L__BB0_5013;
	ld.local.u16 	%rs9848, [%rd17+88];
	setp.eq.s16 	%p10464, %rs9848, 0;
$L__BB0_5013:
	mov.b16 	%rs9849, 0;
	st.local.u16 	[%rd16+90], %rs9849;
	setp.ne.s16 	%p6752, %rs12994, 0;
	not.pred 	%p6753, %p10464;
	mov.pred 	%p10465, 0;
	or.pred  	%p6754, %p6753, %p6752;
	@%p6754 bra 	$L__BB0_5015;
	ld.local.u16 	%rs9850, [%rd17+90];
	setp.eq.s16 	%p10465, %rs9850, 0;
$L__BB0_5015:
	mov.b16 	%rs9851, 0;
	st.local.u16 	[%rd16+92], %rs9851;
	setp.ne.s16 	%p6756, %rs12993, 0;
	not.pred 	%p6757, %p10465;
	mov.pred 	%p10466, 0;
	or.pred  	%p6758, %p6757, %p6756;
	@%p6758 bra 	$L__BB0_5017;
	ld.local.u16 	%rs9852, [%rd17+92];
	setp.eq.s16 	%p10466, %rs9852, 0;
$L__BB0_5017:
	mov.b16 	%rs9853, 0;
	st.local.u16 	[%rd16+94], %rs9853;
	setp.ne.s16 	%p6760, %rs12992, 0;
	not.pred 	%p6761, %p10466;
	mov.pred 	%p10467, 0;
	or.pred  	%p6762, %p6761, %p6760;
	@%p6762 bra 	$L__BB0_5019;
	ld.local.u16 	%rs9854, [%rd17+94];
	setp.eq.s16 	%p10467, %rs9854, 0;
$L__BB0_5019:
	mov.b16 	%rs9855, 0;
	st.local.u16 	[%rd16+96], %rs9855;
	setp.ne.s16 	%p6764, %rs12991, 0;
	not.pred 	%p6765, %p10467;
	mov.pred 	%p10468, 0;
	or.pred  	%p6766, %p6765, %p6764;
	@%p6766 bra 	$L__BB0_5021;
	ld.local.u16 	%rs9856, [%rd17+96];
	setp.eq.s16 	%p10468, %rs9856, 0;
$L__BB0_5021:
	mov.b16 	%rs9857, 0;
	st.local.u16 	[%rd16+98], %rs9857;
	setp.ne.s16 	%p6768, %rs12990, 0;
	not.pred 	%p6769, %p10468;
	mov.pred 	%p10469, -1;
	or.pred  	%p6770, %p6769, %p6768;
	@%p6770 bra 	$L__BB0_5023;
	ld.local.u16 	%rs9858, [%rd17+98];
	setp.ne.s16 	%p10469, %rs9858, 0;
$L__BB0_5023:
	mov.b16 	%rs13063, 0;
	st.local.u16 	[%rd16+100], %rs13063;
	setp.eq.s16 	%p6771, %rs13039, 0;
	not.pred 	%p6772, %p10469;
	and.pred  	%p6773, %p6772, %p6771;
	ld.local.u16 	%rs9860, [%rd17+100];
	setp.eq.s16 	%p6774, %rs9860, 0;
	and.pred  	%p6775, %p6773, %p6774;
	mov.u16 	%rs13064, %rs13063;
	mov.u16 	%rs13065, %rs13063;
	mov.u16 	%rs13066, %rs13063;
	mov.u16 	%rs13067, %rs13063;
	mov.u16 	%rs13068, %rs13063;
	mov.u16 	%rs13069, %rs13063;
	mov.u16 	%rs13070, %rs13063;
	mov.u16 	%rs13071, %rs13063;
	mov.u16 	%rs13072, %rs13063;
	mov.u16 	%rs13073, %rs13063;
	mov.u16 	%rs13074, %rs13063;
	mov.u16 	%rs13075, %rs13063;
	mov.u16 	%rs13076, %rs13063;
	mov.u16 	%rs13077, %rs13063;
	mov.u16 	%rs13078, %rs13063;
	mov.u16 	%rs13079, %rs13063;
	mov.u16 	%rs13080, %rs13063;
	mov.u16 	%rs13081, %rs13063;
	mov.u16 	%rs13082, %rs13063;
	mov.u16 	%rs13083, %rs13063;
	mov.u16 	%rs13084, %rs13063;
	mov.u16 	%rs13085, %rs13063;
	mov.u16 	%rs13086, %rs13063;
	mov.u16 	%rs13087, %rs13063;
	mov.u16 	%rs13088, %rs13063;
	mov.u16 	%rs13089, %rs13063;
	mov.u16 	%rs13090, %rs13063;
	mov.u16 	%rs13091, %rs13063;
	mov.u16 	%rs13092, %rs13063;
	mov.u16 	%rs13093, %rs13063;
	mov.u16 	%rs13094, %rs13063;
	mov.u16 	%rs13095, %rs13063;
	mov.u16 	%rs13096, %rs13063;
	mov.u16 	%rs13097, %rs13063;
	mov.u16 	%rs13098, %rs13063;
	mov.u16 	%rs13099, %rs13063;
	mov.u16 	%rs13100, %rs13063;
	mov.u16 	%rs13101, %rs13063;
	mov.u16 	%rs13102, %rs13063;
	mov.u16 	%rs13103, %rs13063;
	mov.u16 	%rs13104, %rs13063;
	mov.u16 	%rs13105, %rs13063;
	mov.u16 	%rs13106, %rs13063;
	mov.u16 	%rs13107, %rs13063;
	mov.u16 	%rs13108, %rs13063;
	mov.u16 	%rs13109, %rs13063;
	mov.u16 	%rs13110, %rs13063;
	mov.u16 	%rs13111, %rs13063;
	mov.u16 	%rs13112, %rs13063;
	@%p6775 bra 	$L__BB0_5025;
	cvt.u32.u16 	%r8529, %rs13039;
	cvt.u32.u16 	%r8530, %rs9860;
	add.s32 	%r8531, %r8529, %r8530;
	setp.gt.u32 	%p6776, %r8531, 9999;
	add.s32 	%r8532, %r8531, 55536;
	selp.u32 	%r8533, 1, 0, %p6776;
	selp.b32 	%r8534, %r8532, %r8531, %p6776;
	cvt.u16.u32 	%rs13063, %r8534;
	st.local.u16 	[%rd16+100], %rs13063;
	cvt.u32.u16 	%r8535, %rs12990;
	ld.local.u16 	%r8536, [%rd17+98];
	add.s32 	%r8537, %r8533, %r8535;
	add.s32 	%r8538, %r8537, %r8536;
	setp.gt.u32 	%p6777, %r8538, 9999;
	add.s32 	%r8539, %r8538, 55536;
	selp.u32 	%r8540, 1, 0, %p6777;
	selp.b32 	%r8541, %r8539, %r8538, %p6777;
	cvt.u16.u32 	%rs13064, %r8541;
	st.local.u16 	[%rd16+98], %rs13064;
	cvt.u32.u16 	%r8542, %rs12991;
	ld.local.u16 	%r8543, [%rd17+96];
	add.s32 	%r8544, %r8540, %r8542;
	add.s32 	%r8545, %r8544, %r8543;
	setp.gt.u32 	%p6778, %r8545, 9999;
	add.s32 	%r8546, %r8545, 55536;
	selp.u32 	%r8547, 1, 0, %p6778;
	selp.b32 	%r8548, %r8546, %r8545, %p6778;
	cvt.u16.u32 	%rs13065, %r8548;
	st.local.u16 	[%rd16+96], %rs13065;
	cvt.u32.u16 	%r8549, %rs12992;
	ld.local.u16 	%r8550, [%rd17+94];
	add.s32 	%r8551, %r8547, %r8549;
	add.s32 	%r8552, %r8551, %r8550;
	setp.gt.u32 	%p6779, %r8552, 9999;
	add.s32 	%r8553, %r8552, 55536;
	selp.u32 	%r8554, 1, 0, %p6779;
	selp.b32 	%r8555, %r8553, %r8552, %p6779;
	cvt.u16.u32 	%rs13066, %r8555;
	st.local.u16 	[%rd16+94], %rs13066;
	cvt.u32.u16 	%r8556, %rs12993;
	ld.local.u16 	%r8557, [%rd17+92];
	add.s32 	%r8558, %r8554, %r8556;
	add.s32 	%r8559, %r8558, %r8557;
	setp.gt.u32 	%p6780, %r8559, 9999;
	add.s32 	%r8560, %r8559, 55536;
	selp.u32 	%r8561, 1, 0, %p6780;
	selp.b32 	%r8562, %r8560, %r8559, %p6780;
	cvt.u16.u32 	%rs13067, %r8562;
	st.local.u16 	[%rd16+92], %rs13067;
	cvt.u32.u16 	%r8563, %rs12994;
	ld.local.u16 	%r8564, [%rd17+90];
	add.s32 	%r8565, %r8561, %r8563;
	add.s32 	%r8566, %r8565, %r8564;
	setp.gt.u32 	%p6781, %r8566, 9999;
	add.s32 	%r8567, %r8566, 55536;
	selp.u32 	%r8568, 1, 0, %p6781;
	selp.b32 	%r8569, %r8567, %r8566, %p6781;
	cvt.u16.u32 	%rs13068, %r8569;
	st.local.u16 	[%rd16+90], %rs13068;
	cvt.u32.u16 	%r8570, %rs12995;
	ld.local.u16 	%r8571, [%rd17+88];
	add.s32 	%r8572, %r8568, %r8570;
	add.s32 	%r8573, %r8572, %r8571;
	setp.gt.u32 	%p6782, %r8573, 9999;
	add.s32 	%r8574, %r8573, 55536;
	selp.u32 	%r8575, 1, 0, %p6782;
	selp.b32 	%r8576, %r8574, %r8573, %p6782;
	cvt.u16.u32 	%rs13069, %r8576;
	st.local.u16 	[%rd16+88], %rs13069;
	cvt.u32.u16 	%r8577, %rs12996;
	ld.local.u16 	%r8578, [%rd17+86];
	add.s32 	%r8579, %r8575, %r8577;
	add.s32 	%r8580, %r8579, %r8578;
	setp.gt.u32 	%p6783, %r8580, 9999;
	add.s32 	%r8581, %r8580, 55536;
	selp.u32 	%r8582, 1, 0, %p6783;
	selp.b32 	%r8583, %r8581, %r8580, %p6783;
	cvt.u16.u32 	%rs13070, %r8583;
	st.local.u16 	[%rd16+86], %rs13070;
	cvt.u32.u16 	%r8584, %rs12997;
	ld.local.u16 	%r8585, [%rd17+84];
	add.s32 	%r8586, %r8582, %r8584;
	add.s32 	%r8587, %r8586, %r8585;
	setp.gt.u32 	%p6784, %r8587, 9999;
	add.s32 	%r8588, %r8587, 55536;
	selp.u32 	%r8589, 1, 0, %p6784;
	selp.b32 	%r8590, %r8588, %r8587, %p6784;
	cvt.u16.u32 	%rs13071, %r8590;
	st.local.u16 	[%rd16+84], %rs13071;
	cvt.u32.u16 	%r8591, %rs12998;
	ld.local.u16 	%r8592, [%rd17+82];
	add.s32 	%r8593, %r8589, %r8591;
	add.s32 	%r8594, %r8593, %r8592;
	setp.gt.u32 	%p6785, %r8594, 9999;
	add.s32 	%r8595, %r8594, 55536;
	selp.u32 	%r8596, 1, 0, %p6785;
	selp.b32 	%r8597, %r8595, %r8594, %p6785;
	cvt.u16.u32 	%rs13072, %r8597;
	st.local.u16 	[%rd16+82], %rs13072;
	cvt.u32.u16 	%r8598, %rs12999;
	ld.local.u16 	%r8599, [%rd17+80];
	add.s32 	%r8600, %r8596, %r8598;
	add.s32 	%r8601, %r8600, %r8599;
	setp.gt.u32 	%p6786, %r8601, 9999;
	add.s32 	%r8602, %r8601, 55536;
	selp.u32 	%r8603, 1, 0, %p6786;
	selp.b32 	%r8604, %r8602, %r8601, %p6786;
	cvt.u16.u32 	%rs13073, %r8604;
	st.local.u16 	[%rd16+80], %rs13073;
	cvt.u32.u16 	%r8605, %rs13000;
	ld.local.u16 	%r8606, [%rd17+78];
	add.s32 	%r8607, %r8603, %r8605;
	add.s32 	%r8608, %r8607, %r8606;
	setp.gt.u32 	%p6787, %r8608, 9999;
	add.s32 	%r8609, %r8608, 55536;
	selp.u32 	%r8610, 1, 0, %p6787;
	selp.b32 	%r8611, %r8609, %r8608, %p6787;
	cvt.u16.u32 	%rs13074, %r8611;
	st.local.u16 	[%rd16+78], %rs13074;
	cvt.u32.u16 	%r8612, %rs13001;
	ld.local.u16 	%r8613, [%rd17+76];
	add.s32 	%r8614, %r8610, %r8612;
	add.s32 	%r8615, %r8614, %r8613;
	setp.gt.u32 	%p6788, %r8615, 9999;
	add.s32 	%r8616, %r8615, 55536;
	selp.u32 	%r8617, 1, 0, %p6788;
	selp.b32 	%r8618, %r8616, %r8615, %p6788;
	cvt.u16.u32 	%rs13075, %r8618;
	st.local.u16 	[%rd16+76], %rs13075;
	cvt.u32.u16 	%r8619, %rs13002;
	ld.local.u16 	%r8620, [%rd17+74];
	add.s32 	%r8621, %r8617, %r8619;
	add.s32 	%r8622, %r8621, %r8620;
	setp.gt.u32 	%p6789, %r8622, 9999;
	add.s32 	%r8623, %r8622, 55536;
	selp.u32 	%r8624, 1, 0, %p6789;
	selp.b32 	%r8625, %r8623, %r8622, %p6789;
	cvt.u16.u32 	%rs13076, %r8625;
	st.local.u16 	[%rd16+74], %rs13076;
	cvt.u32.u16 	%r8626, %rs13003;
	ld.local.u16 	%r8627, [%rd17+72];
	add.s32 	%r8628, %r8624, %r8626;
	add.s32 	%r8629, %r8628, %r8627;
	setp.gt.u32 	%p6790, %r8629, 9999;
	add.s32 	%r8630, %r8629, 55536;
	selp.u32 	%r8631, 1, 0, %p6790;
	selp.b32 	%r8632, %r8630, %r8629, %p6790;
	cvt.u16.u32 	%rs13077, %r8632;
	st.local.u16 	[%rd16+72], %rs13077;
	cvt.u32.u16 	%r8633, %rs13004;
	ld.local.u16 	%r8634, [%rd17+70];
	add.s32 	%r8635, %r8631, %r8633;
	add.s32 	%r8636, %r8635, %r8634;
	setp.gt.u32 	%p6791, %r8636, 9999;
	add.s32 	%r8637, %r8636, 55536;
	selp.u32 	%r8638, 1, 0, %p6791;
	selp.b32 	%r8639, %r8637, %r8636, %p6791;
	cvt.u16.u32 	%rs13078, %r8639;
	st.local.u16 	[%rd16+70], %rs13078;
	cvt.u32.u16 	%r8640, %rs13005;
	ld.local.u16 	%r8641, [%rd17+68];
	add.s32 	%r8642, %r8638, %r8640;
	add.s32 	%r8643, %r8642, %r8641;
	setp.gt.u32 	%p6792, %r8643, 9999;
	add.s32 	%r8644, %r8643, 55536;
	selp.u32 	%r8645, 1, 0, %p6792;
	selp.b32 	%r8646, %r8644, %r8643, %p6792;
	cvt.u16.u32 	%rs13079, %r8646;
	st.local.u16 	[%rd16+68], %rs13079;
	cvt.u32.u16 	%r8647, %rs13006;
	ld.local.u16 	%r8648, [%rd17+66];
	add.s32 	%r8649, %r8645, %r8647;
	add.s32 	%r8650, %r8649, %r8648;
	setp.gt.u32 	%p6793, %r8650, 9999;
	add.s32 	%r8651, %r8650, 55536;
	selp.u32 	%r8652, 1, 0, %p6793;
	selp.b32 	%r8653, %r8651, %r8650, %p6793;
	cvt.u16.u32 	%rs13080, %r8653;
	st.local.u16 	[%rd16+66], %rs13080;
	cvt.u32.u16 	%r8654, %rs13007;
	ld.local.u16 	%r8655, [%rd17+64];
	add.s32 	%r8656, %r8652, %r8654;
	add.s32 	%r8657, %r8656, %r8655;
	setp.gt.u32 	%p6794, %r8657, 9999;
	add.s32 	%r8658, %r8657, 55536;
	selp.u32 	%r8659, 1, 0, %p6794;
	selp.b32 	%r8660, %r8658, %r8657, %p6794;
	cvt.u16.u32 	%rs13081, %r8660;
	st.local.u16 	[%rd16+64], %rs13081;
	cvt.u32.u16 	%r8661, %rs13008;
	ld.local.u16 	%r8662, [%rd17+62];
	add.s32 	%r8663, %r8659, %r8661;
	add.s32 	%r8664, %r8663, %r8662;
	setp.gt.u32 	%p6795, %r8664, 9999;
	add.s32 	%r8665, %r8664, 55536;
	selp.u32 	%r8666, 1, 0, %p6795;
	selp.b32 	%r8667, %r8665, %r8664, %p6795;
	cvt.u16.u32 	%rs13082, %r8667;
	st.local.u16 	[%rd16+62], %rs13082;
	cvt.u32.u16 	%r8668, %rs13009;
	ld.local.u16 	%r8669, [%rd17+60];
	add.s32 	%r8670, %r8666, %r8668;
	add.s32 	%r8671, %r8670, %r8669;
	setp.gt.u32 	%p6796, %r8671, 9999;
	add.s32 	%r8672, %r8671, 55536;
	selp.u32 	%r8673, 1, 0, %p6796;
	selp.b32 	%r8674, %r8672, %r8671, %p6796;
	cvt.u16.u32 	%rs13083, %r8674;
	st.local.u16 	[%rd16+60], %rs13083;
	cvt.u32.u16 	%r8675, %rs13010;
	ld.local.u16 	%r8676, [%rd17+58];
	add.s32 	%r8677, %r8673, %r8675;
	add.s32 	%r8678, %r8677, %r8676;
	setp.gt.u32 	%p6797, %r8678, 9999;
	add.s32 	%r8679, %r8678, 55536;
	selp.u32 	%r8680, 1, 0, %p6797;
	selp.b32 	%r8681, %r8679, %r8678, %p6797;
	cvt.u16.u32 	%rs13084, %r8681;
	st.local.u16 	[%rd16+58], %rs13084;
	cvt.u32.u16 	%r8682, %rs13011;
	ld.local.u16 	%r8683, [%rd17+56];
	add.s32 	%r8684, %r8680, %r8682;
	add.s32 	%r8685, %r8684, %r8683;
	setp.gt.u32 	%p6798, %r8685, 9999;
	add.s32 	%r8686, %r8685, 55536;
	selp.u32 	%r8687, 1, 0, %p6798;
	selp.b32 	%r8688, %r8686, %r8685, %p6798;
	cvt.u16.u32 	%rs13085, %r8688;
	st.local.u16 	[%rd16+56], %rs13085;
	cvt.u32.u16 	%r8689, %rs13012;
	ld.local.u16 	%r8690, [%rd17+54];
	add.s32 	%r8691, %r8687, %r8689;
	add.s32 	%r8692, %r8691, %r8690;
	setp.gt.u32 	%p6799, %r8692, 9999;
	add.s32 	%r8693, %r8692, 55536;
	selp.u32 	%r8694, 1, 0, %p6799;
	selp.b32 	%r8695, %r8693, %r8692, %p6799;
	cvt.u16.u32 	%rs13086, %r8695;
	st.local.u16 	[%rd16+54], %rs13086;
	cvt.u32.u16 	%r8696, %rs13013;
	ld.local.u16 	%r8697, [%rd17+52];
	add.s32 	%r8698, %r8694, %r8696;
	add.s32 	%r8699, %r8698, %r8697;
	setp.gt.u32 	%p6800, %r8699, 9999;
	add.s32 	%r8700, %r8699, 55536;
	selp.u32 	%r8701, 1, 0, %p6800;
	selp.b32 	%r8702, %r8700, %r8699, %p6800;
	cvt.u16.u32 	%rs13087, %r8702;
	st.local.u16 	[%rd16+52], %rs13087;
	cvt.u32.u16 	%r8703, %rs13014;
	ld.local.u16 	%r8704, [%rd17+50];
	add.s32 	%r8705, %r8701, %r8703;
	add.s32 	%r8706, %r8705, %r8704;
	setp.gt.u32 	%p6801, %r8706, 9999;
	add.s32 	%r8707, %r8706, 55536;
	selp.u32 	%r8708, 1, 0, %p6801;
	selp.b32 	%r8709, %r8707, %r8706, %p6801;
	cvt.u16.u32 	%rs13088, %r8709;
	st.local.u16 	[%rd16+50], %rs13088;
	cvt.u32.u16 	%r8710, %rs13015;
	ld.local.u16 	%r8711, [%rd17+48];
	add.s32 	%r8712, %r8708, %r8710;
	add.s32 	%r8713, %r8712, %r8711;
	setp.gt.u32 	%p6802, %r8713, 9999;
	add.s32 	%r8714, %r8713, 55536;
	selp.u32 	%r8715, 1, 0, %p6802;
	selp.b32 	%r8716, %r8714, %r8713, %p6802;
	cvt.u16.u32 	%rs13089, %r8716;
	st.local.u16 	[%rd16+48], %rs13089;
	cvt.u32.u16 	%r8717, %rs13016;
	ld.local.u16 	%r8718, [%rd17+46];
	add.s32 	%r8719, %r8715, %r8717;
	add.s32 	%r8720, %r8719, %r8718;
	setp.gt.u32 	%p6803, %r8720, 9999;
	add.s32 	%r8721, %r8720, 55536;
	selp.u32 	%r8722, 1, 0, %p6803;
	selp.b32 	%r8723, %r8721, %r8720, %p6803;
	cvt.u16.u32 	%rs13090, %r8723;
	st.local.u16 	[%rd16+46], %rs13090;
	cvt.u32.u16 	%r8724, %rs13017;
	ld.local.u16 	%r8725, [%rd17+44];
	add.s32 	%r8726, %r8722, %r8724;
	add.s32 	%r8727, %r8726, %r8725;
	setp.gt.u32 	%p6804, %r8727, 9999;
	add.s32 	%r8728, %r8727, 55536;
	selp.u32 	%r8729, 1, 0, %p6804;
	selp.b32 	%r8730, %r8728, %r8727, %p6804;
	cvt.u16.u32 	%rs13091, %r8730;
	st.local.u16 	[%rd16+44], %rs13091;
	cvt.u32.u16 	%r8731, %rs13018;
	ld.local.u16 	%r8732, [%rd17+42];
	add.s32 	%r8733, %r8729, %r8731;
	add.s32 	%r8734, %r8733, %r8732;
	setp.gt.u32 	%p6805, %r8734, 9999;
	add.s32 	%r8735, %r8734, 55536;
	selp.u32 	%r8736, 1, 0, %p6805;
	selp.b32 	%r8737, %r8735, %r8734, %p6805;
	cvt.u16.u32 	%rs13092, %r8737;
	st.local.u16 	[%rd16+42], %rs13092;
	cvt.u32.u16 	%r8738, %rs13019;
	ld.local.u16 	%r8739, [%rd17+40];
	add.s32 	%r8740, %r8736, %r8738;
	add.s32 	%r8741, %r8740, %r8739;
	setp.gt.u32 	%p6806, %r8741, 9999;
	add.s32 	%r8742, %r8741, 55536;
	selp.u32 	%r8743, 1, 0, %p6806;
	selp.b32 	%r8744, %r8742, %r8741, %p6806;
	cvt.u16.u32 	%rs13093, %r8744;
	st.local.u16 	[%rd16+40], %rs13093;
	cvt.u32.u16 	%r8745, %rs13020;
	ld.local.u16 	%r8746, [%rd17+38];
	add.s32 	%r8747, %r8743, %r8745;
	add.s32 	%r8748, %r8747, %r8746;
	setp.gt.u32 	%p6807, %r8748, 9999;
	add.s32 	%r8749, %r8748, 55536;
	selp.u32 	%r8750, 1, 0, %p6807;
	selp.b32 	%r8751, %r8749, %r8748, %p6807;
	cvt.u16.u32 	%rs13094, %r8751;
	st.local.u16 	[%rd16+38], %rs13094;
	cvt.u32.u16 	%r8752, %rs13021;
	ld.local.u16 	%r8753, [%rd17+36];
	add.s32 	%r8754, %r8750, %r8752;
	add.s32 	%r8755, %r8754, %r8753;
	setp.gt.u32 	%p6808, %r8755, 9999;
	add.s32 	%r8756, %r8755, 55536;
	selp.u32 	%r8757, 1, 0, %p6808;
	selp.b32 	%r8758, %r8756, %r8755, %p6808;
	cvt.u16.u32 	%rs13095, %r8758;
	st.local.u16 	[%rd16+36], %rs13095;
	cvt.u32.u16 	%r8759, %rs13022;
	ld.local.u16 	%r8760, [%rd17+34];
	add.s32 	%r8761, %r8757, %r8759;
	add.s32 	%r8762, %r8761, %r8760;
	setp.gt.u32 	%p6809, %r8762, 9999;
	add.s32 	%r8763, %r8762, 55536;
	selp.u32 	%r8764, 1, 0, %p6809;
	selp.b32 	%r8765, %r8763, %r8762, %p6809;
	cvt.u16.u32 	%rs13096, %r8765;
	st.local.u16 	[%rd16+34], %rs13096;
	cvt.u32.u16 	%r8766, %rs13023;
	ld.local.u16 	%r8767, [%rd17+32];
	add.s32 	%r8768, %r8764, %r8766;
	add.s32 	%r8769, %r8768, %r8767;
	setp.gt.u32 	%p6810, %r8769, 9999;
	add.s32 	%r8770, %r8769, 55536;
	selp.u32 	%r8771, 1, 0, %p6810;
	selp.b32 	%r8772, %r8770, %r8769, %p6810;
	cvt.u16.u32 	%rs13097, %r8772;
	st.local.u16 	[%rd16+32], %rs13097;
	cvt.u32.u16 	%r8773, %rs13024;
	ld.local.u16 	%r8774, [%rd17+30];
	add.s32 	%r8775, %r8771, %r8773;
	add.s32 	%r8776, %r8775, %r8774;
	setp.gt.u32 	%p6811, %r8776, 9999;
	add.s32 	%r8777, %r8776, 55536;
	selp.u32 	%r8778, 1, 0, %p6811;
	selp.b32 	%r8779, %r8777, %r8776, %p6811;
	cvt.u16.u32 	%rs13098, %r8779;
	st.local.u16 	[%rd16+30], %rs13098;
	cvt.u32.u16 	%r8780, %rs13025;
	ld.local.u16 	%r8781, [%rd17+28];
	add.s32 	%r8782, %r8778, %r8780;
	add.s32 	%r8783, %r8782, %r8781;
	setp.gt.u32 	%p6812, %r8783, 9999;
	add.s32 	%r8784, %r8783, 55536;
	selp.u32 	%r8785, 1, 0, %p6812;
	selp.b32 	%r8786, %r8784, %r8783, %p6812;
	cvt.u16.u32 	%rs13099, %r8786;
	st.local.u16 	[%rd16+28], %rs13099;
	cvt.u32.u16 	%r8787, %rs13026;
	ld.local.u16 	%r8788, [%rd17+26];
	add.s32 	%r8789, %r8785, %r8787;
	add.s32 	%r8790, %r8789, %r8788;
	setp.gt.u32 	%p6813, %r8790, 9999;
	add.s32 	%r8791, %r8790, 55536;
	selp.u32 	%r8792, 1, 0, %p6813;
	selp.b32 	%r8793, %r8791, %r8790, %p6813;
	cvt.u16.u32 	%rs13100, %r8793;
	st.local.u16 	[%rd16+26], %rs13100;
	cvt.u32.u16 	%r8794, %rs13027;
	ld.local.u16 	%r8795, [%rd17+24];
	add.s32 	%r8796, %r8792, %r8794;
	add.s32 	%r8797, %r8796, %r8795;
	setp.gt.u32 	%p6814, %r8797, 9999;
	add.s32 	%r8798, %r8797, 55536;
	selp.u32 	%r8799, 1, 0, %p6814;
	selp.b32 	%r8800, %r8798, %r8797, %p6814;
	cvt.u16.u32 	%rs13101, %r8800;
	st.local.u16 	[%rd16+24], %rs13101;
	cvt.u32.u16 	%r8801, %rs13028;
	ld.local.u16 	%r8802, [%rd17+22];
	add.s32 	%r8803, %r8799, %r8801;
	add.s32 	%r8804, %r8803, %r8802;
	setp.gt.u32 	%p6815, %r8804, 9999;
	add.s32 	%r8805, %r8804, 55536;
	selp.u32 	%r8806, 1, 0, %p6815;
	selp.b32 	%r8807, %r8805, %r8804, %p6815;
	cvt.u16.u32 	%rs13102, %r8807;
	st.local.u16 	[%rd16+22], %rs13102;
	cvt.u32.u16 	%r8808, %rs13029;
	ld.local.u16 	%r8809, [%rd17+20];
	add.s32 	%r8810, %r8806, %r8808;
	add.s32 	%r8811, %r8810, %r8809;
	setp.gt.u32 	%p6816, %r8811, 9999;
	add.s32 	%r8812, %r8811, 55536;
	selp.u32 	%r8813, 1, 0, %p6816;
	selp.b32 	%r8814, %r8812, %r8811, %p6816;
	cvt.u16.u32 	%rs13103, %r8814;
	st.local.u16 	[%rd16+20], %rs13103;
	cvt.u32.u16 	%r8815, %rs13030;
	ld.local.u16 	%r8816, [%rd17+18];
	add.s32 	%r8817, %r8813, %r8815;
	add.s32 	%r8818, %r8817, %r8816;
	setp.gt.u32 	%p6817, %r8818, 9999;
	add.s32 	%r8819, %r8818, 55536;
	selp.u32 	%r8820, 1, 0, %p6817;
	selp.b32 	%r8821, %r8819, %r8818, %p6817;
	cvt.u16.u32 	%rs13104, %r8821;
	st.local.u16 	[%rd16+18], %rs13104;
	cvt.u32.u16 	%r8822, %rs13031;
	ld.local.u16 	%r8823, [%rd17+16];
	add.s32 	%r8824, %r8820, %r8822;
	add.s32 	%r8825, %r8824, %r8823;
	setp.gt.u32 	%p6818, %r8825, 9999;
	add.s32 	%r8826, %r8825, 55536;
	selp.u32 	%r8827, 1, 0, %p6818;
	selp.b32 	%r8828, %r8826, %r8825, %p6818;
	cvt.u16.u32 	%rs13105, %r8828;
	st.local.u16 	[%rd16+16], %rs13105;
	cvt.u32.u16 	%r8829, %rs13032;
	ld.local.u16 	%r8830, [%rd17+14];
	add.s32 	%r8831, %r8827, %r8829;
	add.s32 	%r8832, %r8831, %r8830;
	setp.gt.u32 	%p6819, %r8832, 9999;
	add.s32 	%r8833, %r8832, 55536;
	selp.u32 	%r8834, 1, 0, %p6819;
	selp.b32 	%r8835, %r8833, %r8832, %p6819;
	cvt.u16.u32 	%rs13106, %r8835;
	st.local.u16 	[%rd16+14], %rs13106;
	cvt.u32.u16 	%r8836, %rs13033;
	ld.local.u16 	%r8837, [%rd17+12];
	add.s32 	%r8838, %r8834, %r8836;
	add.s32 	%r8839, %r8838, %r8837;
	setp.gt.u32 	%p6820, %r8839, 9999;
	add.s32 	%r8840, %r8839, 55536;
	selp.u32 	%r8841, 1, 0, %p6820;
	selp.b32 	%r8842, %r8840, %r8839, %p6820;
	cvt.u16.u32 	%rs13107, %r8842;
	st.local.u16 	[%rd16+12], %rs13107;
	cvt.u32.u16 	%r8843, %rs13034;
	ld.local.u16 	%r8844, [%rd17+10];
	add.s32 	%r8845, %r8841, %r8843;
	add.s32 	%r8846, %r8845, %r8844;
	setp.gt.u32 	%p6821, %r8846, 9999;
	add.s32 	%r8847, %r8846, 55536;
	selp.u32 	%r8848, 1, 0, %p6821;
	selp.b32 	%r8849, %r8847, %r8846, %p6821;
	cvt.u16.u32 	%rs13108, %r8849;
	st.local.u16 	[%rd16+10], %rs13108;
	cvt.u32.u16 	%r8850, %rs13035;
	ld.local.u16 	%r8851, [%rd17+8];
	add.s32 	%r8852, %r8848, %r8850;
	add.s32 	%r8853, %r8852, %r8851;
	setp.gt.u32 	%p6822, %r8853, 9999;
	add.s32 	%r8854, %r8853, 55536;
	selp.u32 	%r8855, 1, 0, %p6822;
	selp.b32 	%r8856, %r8854, %r8853, %p6822;
	cvt.u16.u32 	%rs13109, %r8856;
	st.local.u16 	[%rd16+8], %rs13109;
	cvt.u32.u16 	%r8857, %rs13036;
	ld.local.u16 	%r8858, [%rd17+6];
	add.s32 	%r8859, %r8855, %r8857;
	add.s32 	%r8860, %r8859, %r8858;
	setp.gt.u32 	%p6823, %r8860, 9999;
	add.s32 	%r8861, %r8860, 55536;
	selp.u32 	%r8862, 1, 0, %p6823;
	selp.b32 	%r8863, %r8861, %r8860, %p6823;
	cvt.u16.u32 	%rs13110, %r8863;
	st.local.u16 	[%rd16+6], %rs13110;
	cvt.u32.u16 	%r8864, %rs13037;
	ld.local.u16 	%r8865, [%rd17+4];
	add.s32 	%r8866, %r8862, %r8864;
	add.s32 	%r8867, %r8866, %r8865;
	setp.gt.u32 	%p6824, %r8867, 9999;
	add.s32 	%r8868, %r8867, 55536;
	selp.u32 	%r8869, 1, 0, %p6824;
	selp.b32 	%r8870, %r8868, %r8867, %p6824;
	cvt.u16.u32 	%rs13111, %r8870;
	st.local.u16 	[%rd16+4], %rs13111;
	cvt.u32.u16 	%r8871, %rs13038;
	cvt.u32.u16 	%r8872, %rs9761;
	add.s32 	%r8873, %r8869, %r8871;
	add.s32 	%r8874, %r8873, %r8872;
	setp.gt.u32 	%p6825, %r8874, 9999;
	add.s32 	%r8875, %r8874, 55536;
	selp.b32 	%r8876, %r8875, %r8874, %p6825;
	cvt.u16.u32 	%rs13112, %r8876;
	st.local.u16 	[%rd16+2], %rs13112;
$L__BB0_5025:
	add.s32 	%r13102, %r13102, -1;
	setp.gt.s32 	%p6826, %r13102, %r1433;
	mov.u16 	%rs12990, %rs13064;
	mov.u16 	%rs12991, %rs13065;
	mov.u16 	%rs12992, %rs13066;
	mov.u16 	%rs12993, %rs13067;
	mov.u16 	%rs12994, %rs13068;
	mov.u16 	%rs12995, %rs13069;
	mov.u16 	%rs12996, %rs13070;
	mov.u16 	%rs12997, %rs13071;
	mov.u16 	%rs12998, %rs13072;
	mov.u16 	%rs12999, %rs13073;
	mov.u16 	%rs13000, %rs13074;
	mov.u16 	%rs13001, %rs13075;
	mov.u16 	%rs13002, %rs13076;
	mov.u16 	%rs13003, %rs13077;
	mov.u16 	%rs13004, %rs13078;
	mov.u16 	%rs13005, %rs13079;
	mov.u16 	%rs13006, %rs13080;
	mov.u16 	%rs13007, %rs13081;
	mov.u16 	%rs13008, %rs13082;
	mov.u16 	%rs13009, %rs13083;
	mov.u16 	%rs13010, %rs13084;
	mov.u16 	%rs13011, %rs13085;
	mov.u16 	%rs13012, %rs13086;
	mov.u16 	%rs13013, %rs13087;
	mov.u16 	%rs13014, %rs13088;
	mov.u16 	%rs13015, %rs13089;
	mov.u16 	%rs13016, %rs13090;
	mov.u16 	%rs13017, %rs13091;
	mov.u16 	%rs13018, %rs13092;
	mov.u16 	%rs13019, %rs13093;
	mov.u16 	%rs13020, %rs13094;
	mov.u16 	%rs13021, %rs13095;
	mov.u16 	%rs13022, %rs13096;
	mov.u16 	%rs13023, %rs13097;
	mov.u16 	%rs13024, %rs13098;
	mov.u16 	%rs13025, %rs13099;
	mov.u16 	%rs13026, %rs13100;
	mov.u16 	%rs13027, %rs13101;
	mov.u16 	%rs13028, %rs13102;
	mov.u16 	%rs13029, %rs13103;
	mov.u16 	%rs13030, %rs13104;
	mov.u16 	%rs13031, %rs13105;
	mov.u16 	%rs13032, %rs13106;
	mov.u16 	%rs13033, %rs13107;
	mov.u16 	%rs13034, %rs13108;
	mov.u16 	%rs13035, %rs13109;
	mov.u16 	%rs13036, %rs13110;
	mov.u16 	%rs13037, %rs13111;
	mov.u16 	%rs13038, %rs13112;
	mov.u16 	%rs13039, %rs13063;
	@%p6826 bra 	$L__BB0_4883;
	mov.b16 	%rs9861, 1;
	st.local.u8 	[%rd16], %rs9861;
$L__BB0_5027:
	add.s32 	%r1472, %r13099, %r13098;
	mov.b16 	%rs9864, 1;
	st.local.u8 	[%rd19], %rs9864;
	mul.wide.s32 	%rd2897, %r1472, 2;
	add.s64 	%rd2898, %rd16, %rd2897;
	ld.local.u16 	%rs13180, [%rd2898+2];
	st.local.u16 	[%rd19+2], %rs13180;
	ld.local.u16 	%rs13179, [%rd2898+4];
	st.local.u16 	[%rd19+4], %rs13179;
	setp.gt.s32 	%p6827, %r1472, 47;
	mov.b16 	%rs13178, 0;
	@%p6827 bra 	$L__BB0_5029;
	add.s32 	%r8877, %r1472, 2;
	mul.wide.u32 	%rd2899, %r8877, 2;
	add.s64 	%rd2900, %rd16, %rd2899;
	ld.local.u16 	%rs13178, [%rd2900+2];
$L__BB0_5029:
	st.local.u16 	[%rd19+6], %rs13178;
	setp.gt.s32 	%p6828, %r1472, 46;
	mov.b16 	%rs13177, 0;
	@%p6828 bra 	$L__BB0_5031;
	add.s32 	%r8878, %r1472, 3;
	mul.wide.u32 	%rd2901, %r8878, 2;
	add.s64 	%rd2902, %rd16, %rd2901;
	ld.local.u16 	%rs13177, [%rd2902+2];
$L__BB0_5031:
	st.local.u16 	[%rd19+8], %rs13177;
	setp.gt.s32 	%p6829, %r1472, 45;
	mov.b16 	%rs13176, 0;
	@%p6829 bra 	$L__BB0_5033;
	add.s32 	%r8879, %r1472, 4;
	mul.wide.u32 	%rd2903, %r8879, 2;
	add.s64 	%rd2904, %rd16, %rd2903;
	ld.local.u16 	%rs13176, [%rd2904+2];
$L__BB0_5033:
	st.local.u16 	[%rd19+10], %rs13176;
	setp.gt.s32 	%p6830, %r1472, 44;
	mov.b16 	%rs13175, 0;
	@%p6830 bra 	$L__BB0_5035;
	add.s32 	%r8880, %r1472, 5;
	mul.wide.u32 	%rd2905, %r8880, 2;
	add.s64 	%rd2906, %rd16, %rd2905;
	ld.local.u16 	%rs13175, [%rd2906+2];
$L__BB0_5035:
	st.local.u16 	[%rd19+12], %rs13175;
	setp.gt.s32 	%p6831, %r1472, 43;
	mov.b16 	%rs13174, 0;
	@%p6831 bra 	$L__BB0_5037;
	add.s32 	%r8881, %r1472, 6;
	mul.wide.u32 	%rd2907, %r8881, 2;
	add.s64 	%rd2908, %rd16, %rd2907;
	ld.local.u16 	%rs13174, [%rd2908+2];
$L__BB0_5037:
	st.local.u16 	[%rd19+14], %rs13174;
	setp.gt.s32 	%p6832, %r1472, 42;
	mov.b16 	%rs13173, 0;
	@%p6832 bra 	$L__BB0_5039;
	add.s32 	%r8882, %r1472, 7;
	mul.wide.u32 	%rd2909, %r8882, 2;
	add.s64 	%rd2910, %rd16, %rd2909;
	ld.local.u16 	%rs13173, [%rd2910+2];
$L__BB0_5039:
	st.local.u16 	[%rd19+16], %rs13173;
	setp.gt.s32 	%p6833, %r1472, 41;
	mov.b16 	%rs13172, 0;
	@%p6833 bra 	$L__BB0_5041;
	add.s32 	%r8883, %r1472, 8;
	mul.wide.u32 	%rd2911, %r8883, 2;
	add.s64 	%rd2912, %rd16, %rd2911;
	ld.local.u16 	%rs13172, [%rd2912+2];
$L__BB0_5041:
	st.local.u16 	[%rd19+18], %rs13172;
	setp.gt.s32 	%p6834, %r1472, 40;
	mov.b16 	%rs13171, 0;
	@%p6834 bra 	$L__BB0_5043;
	add.s32 	%r8884, %r1472, 9;
	mul.wide.u32 	%rd2913, %r8884, 2;
	add.s64 	%rd2914, %rd16, %rd2913;
	ld.local.u16 	%rs13171, [%rd2914+2];
$L__BB0_5043:
	st.local.u16 	[%rd19+20], %rs13171;
	setp.gt.s32 	%p6835, %r1472, 39;
	mov.b16 	%rs13170, 0;
	@%p6835 bra 	$L__BB0_5045;
	add.s32 	%r8885, %r1472, 10;
	mul.wide.u32 	%rd2915, %r8885, 2;
	add.s64 	%rd2916, %rd16, %rd2915;
	ld.local.u16 	%rs13170, [%rd2916+2];
$L__BB0_5045:
	st.local.u16 	[%rd19+22], %rs13170;
	setp.gt.s32 	%p6836, %r1472, 38;
	mov.b16 	%rs13169, 0;
	@%p6836 bra 	$L__BB0_5047;
	add.s32 	%r8886, %r1472, 11;
	mul.wide.u32 	%rd2917, %r8886, 2;
	add.s64 	%rd2918, %rd16, %rd2917;
	ld.local.u16 	%rs13169, [%rd2918+2];
$L__BB0_5047:
	st.local.u16 	[%rd19+24], %rs13169;
	setp.gt.s32 	%p6837, %r1472, 37;
	mov.b16 	%rs13168, 0;
	@%p6837 bra 	$L__BB0_5049;
	add.s32 	%r8887, %r1472, 12;
	mul.wide.u32 	%rd2919, %r8887, 2;
	add.s64 	%rd2920, %rd16, %rd2919;
	ld.local.u16 	%rs13168, [%rd2920+2];
$L__BB0_5049:
	st.local.u16 	[%rd19+26], %rs13168;
	setp.gt.s32 	%p6838, %r1472, 36;
	mov.b16 	%rs13167, 0;
	@%p6838 bra 	$L__BB0_5051;
	add.s32 	%r8888, %r1472, 13;
	mul.wide.u32 	%rd2921, %r8888, 2;
	add.s64 	%rd2922, %rd16, %rd2921;
	ld.local.u16 	%rs13167, [%rd2922+2];
$L__BB0_5051:
	st.local.u16 	[%rd19+28], %rs13167;
	setp.gt.s32 	%p6839, %r1472, 35;
	mov.b16 	%rs13166, 0;
	@%p6839 bra 	$L__BB0_5053;
	add.s32 	%r8889, %r1472, 14;
	mul.wide.u32 	%rd2923, %r8889, 2;
	add.s64 	%rd2924, %rd16, %rd2923;
	ld.local.u16 	%rs13166, [%rd2924+2];
$L__BB0_5053:
	st.local.u16 	[%rd19+30], %rs13166;
	setp.gt.s32 	%p6840, %r1472, 34;
	mov.b16 	%rs13165, 0;
	@%p6840 bra 	$L__BB0_5055;
	add.s32 	%r8890, %r1472, 15;
	mul.wide.u32 	%rd2925, %r8890, 2;
	add.s64 	%rd2926, %rd16, %rd2925;
	ld.local.u16 	%rs13165, [%rd2926+2];
$L__BB0_5055:
	st.local.u16 	[%rd19+32], %rs13165;
	setp.gt.s32 	%p6841, %r1472, 33;
	mov.b16 	%rs13164, 0;
	@%p6841 bra 	$L__BB0_5057;
	add.s32 	%r8891, %r1472, 16;
	mul.wide.u32 	%rd2927, %r8891, 2;
	add.s64 	%rd2928, %rd16, %rd2927;
	ld.local.u16 	%rs13164, [%rd2928+2];
$L__BB0_5057:
	st.local.u16 	[%rd19+34], %rs13164;
	setp.gt.s32 	%p6842, %r1472, 32;
	mov.b16 	%rs13163, 0;
	@%p6842 bra 	$L__BB0_5059;
	add.s32 	%r8892, %r1472, 17;
	mul.wide.u32 	%rd2929, %r8892, 2;
	add.s64 	%rd2930, %rd16, %rd2929;
	ld.local.u16 	%rs13163, [%rd2930+2];
$L__BB0_5059:
	st.local.u16 	[%rd19+36], %rs13163;
	setp.gt.s32 	%p6843, %r1472, 31;
	mov.b16 	%rs13162, 0;
	@%p6843 bra 	$L__BB0_5061;
	add.s32 	%r8893, %r1472, 18;
	mul.wide.u32 	%rd2931, %r8893, 2;
	add.s64 	%rd2932, %rd16, %rd2931;
	ld.local.u16 	%rs13162, [%rd2932+2];
$L__BB0_5061:
	st.local.u16 	[%rd19+38], %rs13162;
	setp.gt.s32 	%p6844, %r1472, 30;
	mov.b16 	%rs13161, 0;
	@%p6844 bra 	$L__BB0_5063;
	add.s32 	%r8894, %r1472, 19;
	mul.wide.u32 	%rd2933, %r8894, 2;
	add.s64 	%rd2934, %rd16, %rd2933;
	ld.local.u16 	%rs13161, [%rd2934+2];
$L__BB0_5063:
	st.local.u16 	[%rd19+40], %rs13161;
	setp.gt.s32 	%p6845, %r1472, 29;
	mov.b16 	%rs13160, 0;
	@%p6845 bra 	$L__BB0_5065;
	add.s32 	%r8895, %r1472, 20;
	mul.wide.u32 	%rd2935, %r8895, 2;
	add.s64 	%rd2936, %rd16, %rd2935;
	ld.local.u16 	%rs13160, [%rd2936+2];
$L__BB0_5065:
	st.local.u16 	[%rd19+42], %rs13160;
	setp.gt.s32 	%p6846, %r1472, 28;
	mov.b16 	%rs13159, 0;
	@%p6846 bra 	$L__BB0_5067;
	add.s32 	%r8896, %r1472, 21;
	mul.wide.u32 	%rd2937, %r8896, 2;
	add.s64 	%rd2938, %rd16, %rd2937;
	ld.local.u16 	%rs13159, [%rd2938+2];
$L__BB0_5067:
	st.local.u16 	[%rd19+44], %rs13159;
	setp.gt.s32 	%p6847, %r1472, 27;
	mov.b16 	%rs13158, 0;
	@%p6847 bra 	$L__BB0_5069;
	add.s32 	%r8897, %r1472, 22;
	mul.wide.u32 	%rd2939, %r8897, 2;
	add.s64 	%rd2940, %rd16, %rd2939;
	ld.local.u16 	%rs13158, [%rd2940+2];
$L__BB0_5069:
	st.local.u16 	[%rd19+46], %rs13158;
	setp.gt.s32 	%p6848, %r1472, 26;
	mov.b16 	%rs13157, 0;
	@%p6848 bra 	$L__BB0_5071;
	add.s32 	%r8898, %r1472, 23;
	mul.wide.u32 	%rd2941, %r8898, 2;
	add.s64 	%rd2942, %rd16, %rd2941;
	ld.local.u16 	%rs13157, [%rd2942+2];
$L__BB0_5071:
	st.local.u16 	[%rd19+48], %rs13157;
	setp.gt.s32 	%p6849, %r1472, 25;
	mov.b16 	%rs4480, 0;
	@%p6849 bra 	$L__BB0_5073;
	add.s32 	%r8899, %r1472, 24;
	mul.wide.u32 	%rd2943, %r8899, 2;
	add.s64 	%rd2944, %rd16, %rd2943;
	ld.local.u16 	%rs4480, [%rd2944+2];
$L__BB0_5073:
	st.local.u16 	[%rd19+50], %rs4480;
	ld.local.u32 	%r8901, [%rd13+52];
	shl.b32 	%r1473, %r8901, 1;
	st.local.u32 	[%rd19+52], %r1473;
	setp.ne.s16 	%p6850, %rs13180, 0;
	mov.b32 	%r13116, 0;
	@%p6850 bra 	$L__BB0_5098;
	setp.ne.s16 	%p6851, %rs13179, 0;
	mov.b32 	%r13116, 1;
	@%p6851 bra 	$L__BB0_5098;
	setp.ne.s16 	%p6852, %rs13178, 0;
	mov.b32 	%r13116, 2;
	@%p6852 bra 	$L__BB0_5098;
	setp.ne.s16 	%p6853, %rs13177, 0;
	mov.b32 	%r13116, 3;
	@%p6853 bra 	$L__BB0_5098;
	setp.ne.s16 	%p6854, %rs13176, 0;
	mov.b32 	%r13116, 4;
	@%p6854 bra 	$L__BB0_5098;
	setp.ne.s16 	%p6855, %rs13175, 0;
	mov.b32 	%r13116, 5;
	@%p6855 bra 	$L__BB0_5098;
	setp.ne.s16 	%p6856, %rs13174, 0;
	mov.b32 	%r13116, 6;
	@%p6856 bra 	$L__BB0_5098;
	setp.ne.s16 	%p6857, %rs13173, 0;
	mov.b32 	%r13116, 7;
	@%p6857 bra 	$L__BB0_5098;
	setp.ne.s16 	%p6858, %rs13172, 0;
	mov.b32 	%r13116, 8;
	@%p6858 bra 	$L__BB0_5098;
	setp.ne.s16 	%p6859, %rs13171, 0;
	mov.b32 	%r13116, 9;
	@%p6859 bra 	$L__BB0_5098;
	setp.ne.s16 	%p6860, %rs13170, 0;
	mov.b32 	%r13116, 10;
	@%p6860 bra 	$L__BB0_5098;
	setp.ne.s16 	%p6861, %rs13169, 0;
	mov.b32 	%r13116, 11;
	@%p6861 bra 	$L__BB0_5098;
	setp.ne.s16 	%p6862, %rs13168, 0;
	mov.b32 	%r13116, 12;
	@%p6862 bra 	$L__BB0_5098;
	setp.ne.s16 	%p6863, %rs13167, 0;
	mov.b32 	%r13116, 13;
	@%p6863 bra 	$L__BB0_5098;
	setp.ne.s16 	%p6864, %rs13166, 0;
	mov.b32 	%r13116, 14;
	@%p6864 bra 	$L__BB0_5098;
	setp.ne.s16 	%p6865, %rs13165, 0;
	mov.b32 	%r13116, 15;
	@%p6865 bra 	$L__BB0_5098;
	setp.ne.s16 	%p6866, %rs13164, 0;
	mov.b32 	%r13116, 16;
	@%p6866 bra 	$L__BB0_5098;
	setp.ne.s16 	%p6867, %rs13163, 0;
	mov.b32 	%r13116, 17;
	@%p6867 bra 	$L__BB0_5098;
	setp.ne.s16 	%p6868, %rs13162, 0;
	mov.b32 	%r13116, 18;
	@%p6868 bra 	$L__BB0_5098;
	setp.ne.s16 	%p6869, %rs13161, 0;
	mov.b32 	%r13116, 19;
	@%p6869 bra 	$L__BB0_5098;
	setp.ne.s16 	%p6870, %rs13160, 0;
	mov.b32 	%r13116, 20;
	@%p6870 bra 	$L__BB0_5098;
	setp.ne.s16 	%p6871, %rs13159, 0;
	mov.b32 	%r13116, 21;
	@%p6871 bra 	$L__BB0_5098;
	setp.ne.s16 	%p6872, %rs13158, 0;
	mov.b32 	%r13116, 22;
	@%p6872 bra 	$L__BB0_5098;
	setp.ne.s16 	%p6873, %rs13157, 0;
	mov.b32 	%r13116, 23;
	@%p6873 bra 	$L__BB0_5098;
	mov.b32 	%r8927, 0;
	st.local.u32 	[%rd19+52], %r8927;
	mov.b16 	%rs9909, 1;
	st.local.u8 	[%rd19], %rs9909;
	mov.b16 	%rs13157, 0;
	mov.u16 	%rs13158, %rs13157;
	mov.u16 	%rs13159, %rs13157;
	mov.u16 	%rs13160, %rs13157;
	mov.u16 	%rs13161, %rs13157;
	mov.u16 	%rs13162, %rs13157;
	mov.u16 	%rs13163, %rs13157;
	mov.u16 	%rs13164, %rs13157;
	mov.u16 	%rs13165, %rs13157;
	mov.u16 	%rs13166, %rs13157;
	mov.u16 	%rs13167, %rs13157;
	mov.u16 	%rs13168, %rs13157;
	mov.u16 	%rs13169, %rs13157;
	mov.u16 	%rs13170, %rs13157;
	mov.u16 	%rs13171, %rs13157;
	mov.u16 	%rs13172, %rs13157;
	mov.u16 	%rs13173, %rs13157;
	mov.u16 	%rs13174, %rs13157;
	mov.u16 	%rs13175, %rs13157;
	mov.u16 	%rs13176, %rs13157;
	mov.u16 	%rs13177, %rs13157;
	mov.u16 	%rs13178, %rs13157;
	mov.u16 	%rs13179, %rs13157;
	mov.u16 	%rs13180, %rs13157;
	bra.uni 	$L__BB0_5142;
$L__BB0_5098:
	min.s32 	%r1475, %r13116, %r1473;
	setp.lt.s32 	%p6874, %r1475, 1;
	@%p6874 bra 	$L__BB0_5142;
	mul.wide.u32 	%rd2945, %r1475, 2;
	add.s64 	%rd580, %rd19, %rd2945;
	ld.local.u16 	%rs13180, [%rd580+2];
	st.local.u16 	[%rd19+2], %rs13180;
	ld.local.u16 	%rs13179, [%rd580+4];
	st.local.u16 	[%rd19+4], %rs13179;
	setp.gt.u32 	%p6875, %r1475, 22;
	mov.b16 	%rs13178, 0;
	@%p6875 bra 	$L__BB0_5101;
	ld.local.u16 	%rs13178, [%rd580+6];
$L__BB0_5101:
	st.local.u16 	[%rd19+6], %rs13178;
	setp.gt.u32 	%p6876, %r1475, 21;
	mov.b16 	%rs13177, 0;
	@%p6876 bra 	$L__BB0_5103;
	ld.local.u16 	%rs13177, [%rd580+8];
$L__BB0_5103:
	st.local.u16 	[%rd19+8], %rs13177;
	setp.gt.u32 	%p6877, %r1475, 20;
	mov.b16 	%rs13176, 0;
	@%p6877 bra 	$L__BB0_5105;
	ld.local.u16 	%rs13176, [%rd580+10];
$L__BB0_5105:
	st.local.u16 	[%rd19+10], %rs13176;
	setp.gt.u32 	%p6878, %r1475, 19;
	mov.b16 	%rs13175, 0;
	@%p6878 bra 	$L__BB0_5107;
	ld.local.u16 	%rs13175, [%rd580+12];
$L__BB0_5107:
	st.local.u16 	[%rd19+12], %rs13175;
	setp.gt.u32 	%p6879, %r1475, 18;
	mov.b16 	%rs13174, 0;
	@%p6879 bra 	$L__BB0_5109;
	ld.local.u16 	%rs13174, [%rd580+14];
$L__BB0_5109:
	st.local.u16 	[%rd19+14], %rs13174;
	setp.gt.u32 	%p6880, %r1475, 17;
	mov.b16 	%rs13173, 0;
	@%p6880 bra 	$L__BB0_5111;
	ld.local.u16 	%rs13173, [%rd580+16];
$L__BB0_5111:
	st.local.u16 	[%rd19+16], %rs13173;
	setp.gt.u32 	%p6881, %r1475, 16;
	mov.b16 	%rs13172, 0;
	@%p6881 bra 	$L__BB0_5113;
	ld.local.u16 	%rs13172, [%rd580+18];
$L__BB0_5113:
	st.local.u16 	[%rd19+18], %rs13172;
	setp.gt.u32 	%p6882, %r1475, 15;
	mov.b16 	%rs13171, 0;
	@%p6882 bra 	$L__BB0_5115;
	ld.local.u16 	%rs13171, [%rd580+20];
$L__BB0_5115:
	st.local.u16 	[%rd19+20], %rs13171;
	setp.gt.u32 	%p6883, %r1475, 14;
	mov.b16 	%rs13170, 0;
	@%p6883 bra 	$L__BB0_5117;
	ld.local.u16 	%rs13170, [%rd580+22];
$L__BB0_5117:
	st.local.u16 	[%rd19+22], %rs13170;
	setp.gt.u32 	%p6884, %r1475, 13;
	mov.b16 	%rs13169, 0;
	@%p6884 bra 	$L__BB0_5119;
	ld.local.u16 	%rs13169, [%rd580+24];
$L__BB0_5119:
	st.local.u16 	[%rd19+24], %rs13169;
	setp.gt.u32 	%p6885, %r1475, 12;
	mov.b16 	%rs13168, 0;
	@%p6885 bra 	$L__BB0_5121;
	ld.local.u16 	%rs13168, [%rd580+26];
$L__BB0_5121:
	st.local.u16 	[%rd19+26], %rs13168;
	setp.gt.u32 	%p6886, %r1475, 11;
	mov.b16 	%rs13167, 0;
	@%p6886 bra 	$L__BB0_5123;
	ld.local.u16 	%rs13167, [%rd580+28];
$L__BB0_5123:
	st.local.u16 	[%rd19+28], %rs13167;
	setp.gt.u32 	%p6887, %r1475, 10;
	mov.b16 	%rs13166, 0;
	@%p6887 bra 	$L__BB0_5125;
	ld.local.u16 	%rs13166, [%rd580+30];
$L__BB0_5125:
	st.local.u16 	[%rd19+30], %rs13166;
	setp.gt.u32 	%p6888, %r1475, 9;
	mov.b16 	%rs13165, 0;
	@%p6888 bra 	$L__BB0_5127;
	ld.local.u16 	%rs13165, [%rd580+32];
$L__BB0_5127:
	st.local.u16 	[%rd19+32], %rs13165;
	setp.gt.u32 	%p6889, %r1475, 8;
	mov.b16 	%rs13164, 0;
	@%p6889 bra 	$L__BB0_5129;
	ld.local.u16 	%rs13164, [%rd580+34];
$L__BB0_5129:
	st.local.u16 	[%rd19+34], %rs13164;
	setp.gt.u32 	%p6890, %r1475, 7;
	mov.b16 	%rs13163, 0;
	@%p6890 bra 	$L__BB0_5131;
	ld.local.u16 	%rs13163, [%rd580+36];
$L__BB0_5131:
	st.local.u16 	[%rd19+36], %rs13163;
	setp.gt.u32 	%p6891, %r1475, 6;
	mov.b16 	%rs13162, 0;
	@%p6891 bra 	$L__BB0_5133;
	ld.local.u16 	%rs13162, [%rd580+38];
$L__BB0_5133:
	st.local.u16 	[%rd19+38], %rs13162;
	setp.gt.u32 	%p6892, %r1475, 5;
	mov.b16 	%rs13161, 0;
	@%p6892 bra 	$L__BB0_5135;
	ld.local.u16 	%rs13161, [%rd580+40];
$L__BB0_5135:
	st.local.u16 	[%rd19+40], %rs13161;
	setp.gt.u32 	%p6893, %r1475, 4;
	mov.b16 	%rs13160, 0;
	@%p6893 bra 	$L__BB0_5137;
	ld.local.u16 	%rs13160, [%rd580+42];
$L__BB0_5137:
	st.local.u16 	[%rd19+42], %rs13160;
	setp.gt.u32 	%p6894, %r1475, 3;
	mov.b16 	%rs13159, 0;
	@%p6894 bra 	$L__BB0_5139;
	ld.local.u16 	%rs13159, [%rd580+44];
$L__BB0_5139:
	st.local.u16 	[%rd19+44], %rs13159;
	setp.gt.u32 	%p6895, %r1475, 2;
	mov.b16 	%rs13158, 0;
	@%p6895 bra 	$L__BB0_5141;
	ld.local.u16 	%rs13158, [%rd580+46];
$L__BB0_5141:
	st.local.u16 	[%rd19+46], %rs13158;
	setp.eq.s32 	%p6896, %r1475, 1;
	selp.b16 	%rs13157, %rs4480, 0, %p6896;
	st.local.u16 	[%rd19+48], %rs13157;
	sub.s32 	%r8925, %r1473, %r1475;
	max.s32 	%r8926, %r8925, 0;
	st.local.u32 	[%rd19+52], %r8926;
$L__BB0_5142:
	ld.local.u8 	%rs9910, [%rd13];
	setp.ne.s16 	%p6897, %rs9910, 0;
	@%p6897 bra 	$L__BB0_5144;
	mov.b16 	%rs9911, 1;
	st.local.u8 	[%rd19], %rs9911;
$L__BB0_5144:
	add.s64 	%rd581, %rd18, 6;
	add.s64 	%rd582, %rd18, 14;
	add.s64 	%rd583, %rd18, 10;
	add.s64 	%rd584, %rd18, 22;
	add.s64 	%rd585, %rd18, 18;
	add.s64 	%rd586, %rd18, 30;
	add.s64 	%rd587, %rd18, 38;
	add.s64 	%rd588, %rd18, 34;
	add.s64 	%rd589, %rd18, 26;
	add.s64 	%rd590, %rd18, 42;
	ld.local.u8 	%rs4505, [%rd18];
	setp.ne.s16 	%p6898, %rs4505, 0;
	@%p6898 bra 	$L__BB0_5301;
	mov.b16 	%rs9969, 0;
	st.local.u16 	[%rd21+2], %rs9969;
	mov.b32 	%r9115, 0;
	st.local.u32 	[%rd21+4], %r9115;
	st.local.u32 	[%rd21+8], %r9115;
	st.local.u32 	[%rd21+12], %r9115;
	st.local.u32 	[%rd21+16], %r9115;
	st.local.u32 	[%rd21+20], %r9115;
	st.local.u32 	[%rd21+24], %r9115;
	st.local.u32 	[%rd21+28], %r9115;
	st.local.u32 	[%rd21+32], %r9115;
	mov.b16 	%rs9970, 1;
	st.local.u8 	[%rd21], %rs9970;
	ld.local.u32 	%r1476, [%rd18+52];
	ld.local.u32 	%r1477, [%rd19+52];
	max.s32 	%r1478, %r1476, %r1477;
	st.local.u32 	[%rd21+52], %r1478;
	sub.s32 	%r1479, %r1476, %r1477;
	setp.eq.s32 	%p6986, %r1476, %r1477;
	@%p6986 bra 	$L__BB0_5171;
	setp.gt.s32 	%p10470, %r1476, %r1477;
	bra.uni 	$L__BB0_5173;
$L__BB0_5147:
	add.s64 	%rd4299, %rd19, 4;
	ld.local.u16 	%rs13206, [%rd18+4];
	setp.ne.s16 	%p6988, %rs13206, %rs13179;
	@%p6988 bra 	$L__BB0_5172;
	add.s64 	%rd4299, %rd19, 6;
	ld.local.u16 	%rs13206, [%rd581];
	setp.ne.s16 	%p6989, %rs13206, %rs13178;
	@%p6989 bra 	$L__BB0_5172;
	add.s64 	%rd4299, %rd19, 8;
	ld.local.u16 	%rs13206, [%rd18+8];
	setp.ne.s16 	%p6990, %rs13206, %rs13177;
	@%p6990 bra 	$L__BB0_5172;
	add.s64 	%rd4299, %rd19, 10;
	ld.local.u16 	%rs13206, [%rd583];
	setp.ne.s16 	%p6991, %rs13206, %rs13176;
	@%p6991 bra 	$L__BB0_5172;
	add.s64 	%rd4299, %rd19, 12;
	ld.local.u16 	%rs13206, [%rd18+12];
	setp.ne.s16 	%p6992, %rs13206, %rs13175;
	@%p6992 bra 	$L__BB0_5172;
	add.s64 	%rd4299, %rd19, 14;
	ld.local.u16 	%rs13206, [%rd582];
	setp.ne.s16 	%p6993, %rs13206, %rs13174;
	@%p6993 bra 	$L__BB0_5172;
	add.s64 	%rd4299, %rd19, 16;
	ld.local.u16 	%rs13206, [%rd18+16];
	setp.ne.s16 	%p6994, %rs13206, %rs13173;
	@%p6994 bra 	$L__BB0_5172;
	add.s64 	%rd4299, %rd19, 18;
	ld.local.u16 	%rs13206, [%rd585];
	setp.ne.s16 	%p6995, %rs13206, %rs13172;
	@%p6995 bra 	$L__BB0_5172;
	add.s64 	%rd4299, %rd19, 20;
	ld.local.u16 	%rs13206, [%rd18+20];
	setp.ne.s16 	%p6996, %rs13206, %rs13171;
	@%p6996 bra 	$L__BB0_5172;
	add.s64 	%rd4299, %rd19, 22;
	ld.local.u16 	%rs13206, [%rd584];
	setp.ne.s16 	%p6997, %rs13206, %rs13170;
	@%p6997 bra 	$L__BB0_5172;
	add.s64 	%rd4299, %rd19, 24;
	ld.local.u16 	%rs13206, [%rd18+24];
	setp.ne.s16 	%p6998, %rs13206, %rs13169;
	@%p6998 bra 	$L__BB0_5172;
	add.s64 	%rd4299, %rd19, 26;
	ld.local.u16 	%rs13206, [%rd589];
	setp.ne.s16 	%p6999, %rs13206, %rs13168;
	@%p6999 bra 	$L__BB0_5172;
	add.s64 	%rd4299, %rd19, 28;
	ld.local.u16 	%rs13206, [%rd18+28];
	setp.ne.s16 	%p7000, %rs13206, %rs13167;
	@%p7000 bra 	$L__BB0_5172;
	add.s64 	%rd4299, %rd19, 30;
	ld.local.u16 	%rs13206, [%rd586];
	setp.ne.s16 	%p7001, %rs13206, %rs13166;
	@%p7001 bra 	$L__BB0_5172;
	add.s64 	%rd4299, %rd19, 32;
	ld.local.u16 	%rs13206, [%rd18+32];
	setp.ne.s16 	%p7002, %rs13206, %rs13165;
	@%p7002 bra 	$L__BB0_5172;
	add.s64 	%rd4299, %rd19, 34;
	ld.local.u16 	%rs13206, [%rd588];
	setp.ne.s16 	%p7003, %rs13206, %rs13164;
	@%p7003 bra 	$L__BB0_5172;
	add.s64 	%rd4299, %rd19, 36;
	ld.local.u16 	%rs13206, [%rd18+36];
	setp.ne.s16 	%p7004, %rs13206, %rs13163;
	@%p7004 bra 	$L__BB0_5172;
	add.s64 	%rd4299, %rd19, 38;
	ld.local.u16 	%rs13206, [%rd587];
	setp.ne.s16 	%p7005, %rs13206, %rs13162;
	@%p7005 bra 	$L__BB0_5172;
	add.s64 	%rd4299, %rd19, 40;
	ld.local.u16 	%rs13206, [%rd18+40];
	setp.ne.s16 	%p7006, %rs13206, %rs13161;
	@%p7006 bra 	$L__BB0_5172;
	add.s64 	%rd4299, %rd19, 42;
	ld.local.u16 	%rs13206, [%rd590];
	setp.ne.s16 	%p7007, %rs13206, %rs13160;
	@%p7007 bra 	$L__BB0_5172;
	add.s64 	%rd4299, %rd19, 44;
	ld.local.u16 	%rs13206, [%rd18+44];
	setp.ne.s16 	%p7008, %rs13206, %rs13159;
	@%p7008 bra 	$L__BB0_5172;
	add.s64 	%rd4299, %rd19, 46;
	ld.local.u16 	%rs13206, [%rd18+46];
	setp.ne.s16 	%p7009, %rs13206, %rs13158;
	@%p7009 bra 	$L__BB0_5172;
	add.s64 	%rd4299, %rd19, 48;
	ld.local.u16 	%rs13206, [%rd18+48];
	setp.ne.s16 	%p7010, %rs13206, %rs13157;
	@%p7010 bra 	$L__BB0_5172;
	add.s64 	%rd4299, %rd19, 50;
	ld.local.u16 	%rs13206, [%rd18+50];
	setp.eq.s16 	%p7012, %rs13206, %rs4480;
	mov.pred 	%p10470, 0;
	@%p7012 bra 	$L__BB0_5173;
	bra.uni 	$L__BB0_5172;
$L__BB0_5171:
	add.s64 	%rd4299, %rd19, 2;
	ld.local.u16 	%rs13206, [%rd18+2];
	setp.eq.s16 	%p6987, %rs13206, %rs13180;
	@%p6987 bra 	$L__BB0_5147;
$L__BB0_5172:
	ld.local.u16 	%rs9971, [%rd4299];
	setp.gt.u16 	%p10470, %rs13206, %rs9971;
$L__BB0_5173:
	abs.s32 	%r1480, %r1479;
	sub.s32 	%r1481, 24, %r1480;
	ld.local.u16 	%rs9972, [%rd18+50];
	selp.b16 	%rs4532, %rs9972, %rs4480, %p10470;
	setp.gt.u32 	%p7013, %r1480, 24;
	mov.b32 	%r13117, 0;
	@%p7013 bra 	$L__BB0_5178;
	not.pred 	%p7014, %p10470;
	@%p7014 bra 	$L__BB0_5176;
	mul.wide.u32 	%rd3048, %r1481, 2;
	add.s64 	%rd3049, %rd19, %rd3048;
	ld.local.u16 	%rs13207, [%rd3049+2];
	bra.uni 	$L__BB0_5177;
$L__BB0_5176:
	mul.wide.u32 	%rd3046, %r1481, 2;
	add.s64 	%rd3047, %rd18, %rd3046;
	ld.local.u16 	%rs13207, [%rd3047+2];
$L__BB0_5177:
	cvt.u32.u16 	%r13117, %rs13207;
$L__BB0_5178:
	cvt.u32.u16 	%r9118, %rs4532;
	add.s32 	%r9119, %r13117, %r9118;
	setp.gt.u32 	%p7015, %r9119, 9999;
	add.s32 	%r9120, %r9119, 55536;
	selp.b32 	%r9121, %r9120, %r9119, %p7015;
	st.local.u16 	[%rd21+50], %r9121;
	sub.s32 	%r1484, 23, %r1480;
	selp.u32 	%r9122, 1, 0, %p7015;
	ld.local.u16 	%rs9973, [%rd18+48];
	selp.b16 	%rs9974, %rs9973, %rs13157, %p10470;
	cvt.u32.u16 	%r9123, %rs9974;
	add.s32 	%r1485, %r9123, %r9122;
	setp.gt.u32 	%p7016, %r1480, 23;
	mov.b32 	%r13118, 0;
	@%p7016 bra 	$L__BB0_5183;
	@%p10470 bra 	$L__BB0_5181;
	mul.wide.u32 	%rd3050, %r1484, 2;
	add.s64 	%rd3051, %rd18, %rd3050;
	ld.local.u16 	%rs13208, [%rd3051+2];
	bra.uni 	$L__BB0_5182;
$L__BB0_5181:
	mul.wide.u32 	%rd3052, %r1484, 2;
	add.s64 	%rd3053, %rd19, %rd3052;
	ld.local.u16 	%rs13208, [%rd3053+2];
$L__BB0_5182:
	cvt.u32.u16 	%r13118, %rs13208;
$L__BB0_5183:
	add.s32 	%r9125, %r1485, %r13118;
	setp.gt.u32 	%p7017, %r9125, 9999;
	add.s32 	%r9126, %r9125, 55536;
	selp.b32 	%r9127, %r9126, %r9125, %p7017;
	st.local.u16 	[%rd21+48], %r9127;
	sub.s32 	%r1488, 22, %r1480;
	selp.u32 	%r9128, 1, 0, %p7017;
	ld.local.u16 	%rs9975, [%rd18+46];
	selp.b16 	%rs9976, %rs9975, %rs13158, %p10470;
	cvt.u32.u16 	%r9129, %rs9976;
	add.s32 	%r1489, %r9129, %r9128;
	setp.gt.u32 	%p7018, %r1480, 22;
	mov.b32 	%r13119, 0;
	@%p7018 bra 	$L__BB0_5188;
	@%p10470 bra 	$L__BB0_5186;
	mul.wide.u32 	%rd3054, %r1488, 2;
	add.s64 	%rd3055, %rd18, %rd3054;
	ld.local.u16 	%rs13209, [%rd3055+2];
	bra.uni 	$L__BB0_5187;
$L__BB0_5186:
	mul.wide.u32 	%rd3056, %r1488, 2;
	add.s64 	%rd3057, %rd19, %rd3056;
	ld.local.u16 	%rs13209, [%rd3057+2];
$L__BB0_5187:
	cvt.u32.u16 	%r13119, %rs13209;
$L__BB0_5188:
	add.s32 	%r9131, %r1489, %r13119;
	setp.gt.u32 	%p7019, %r9131, 9999;
	add.s32 	%r9132, %r9131, 55536;
	selp.b32 	%r9133, %r9132, %r9131, %p7019;
	cvt.u16.u32 	%rs4542, %r9133;
	st.local.u16 	[%rd21+46], %rs4542;
	sub.s32 	%r1492, 21, %r1480;
	selp.u32 	%r9134, 1, 0, %p7019;
	ld.local.u16 	%rs9977, [%rd18+44];
	selp.b16 	%rs9978, %rs9977, %rs13159, %p10470;
	cvt.u32.u16 	%r9135, %rs9978;
	add.s32 	%r1493, %r9135, %r9134;
	setp.gt.u32 	%p7020, %r1480, 21;
	mov.b32 	%r13120, 0;
	@%p7020 bra 	$L__BB0_5193;
	@%p10470 bra 	$L__BB0_5191;
	mul.wide.u32 	%rd3058, %r1492, 2;
	add.s64 	%rd3059, %rd18, %rd3058;
	ld.local.u16 	%rs13210, [%rd3059+2];
	bra.uni 	$L__BB0_5192;
$L__BB0_5191:
	mul.wide.u32 	%rd3060, %r1492, 2;
	add.s64 	%rd3061, %rd19, %rd3060;
	ld.local.u16 	%rs13210, [%rd3061+2];
$L__BB0_5192:
	cvt.u32.u16 	%r13120, %rs13210;
$L__BB0_5193:
	add.s32 	%r9137, %r1493, %r13120;
	setp.gt.u32 	%p7021, %r9137, 9999;
	add.s32 	%r9138, %r9137, 55536;
	selp.b32 	%r9139, %r9138, %r9137, %p7021;
	cvt.u16.u32 	%rs4546, %r9139;
	st.local.u16 	[%rd21+44], %rs4546;
	sub.s32 	%r1496, 20, %r1480;
	selp.u32 	%r9140, 1, 0, %p7021;
	ld.local.u16 	%rs9979, [%rd590];
	selp.b16 	%rs9980, %rs9979, %rs13160, %p10470;
	cvt.u32.u16 	%r9141, %rs9980;
	add.s32 	%r1497, %r9141, %r9140;
	setp.gt.u32 	%p7022, %r1480, 20;
	mov.b32 	%r13121, 0;
	@%p7022 bra 	$L__BB0_5198;
	@%p10470 bra 	$L__BB0_5196;
	mul.wide.u32 	%rd3062, %r1496, 2;
	add.s64 	%rd3063, %rd18, %rd3062;
	ld.local.u16 	%rs13211, [%rd3063+2];
	bra.uni 	$L__BB0_5197;
$L__BB0_5196:
	mul.wide.u32 	%rd3064, %r1496, 2;
	add.s64 	%rd3065, %rd19, %rd3064;
	ld.local.u16 	%rs13211, [%rd3065+2];
$L__BB0_5197:
	cvt.u32.u16 	%r13121, %rs13211;
$L__BB0_5198:
	add.s32 	%r9143, %r1497, %r13121;
	setp.gt.u32 	%p7023, %r9143, 9999;
	add.s32 	%r9144, %r9143, 55536;
	selp.b32 	%r9145, %r9144, %r9143, %p7023;
	cvt.u16.u32 	%rs4550, %r9145;
	st.local.u16 	[%rd21+42], %rs4550;
	sub.s32 	%r1500, 19, %r1480;
	selp.u32 	%r9146, 1, 0, %p7023;
	ld.local.u16 	%rs9981, [%rd18+40];
	selp.b16 	%rs9982, %rs9981, %rs13161, %p10470;
	cvt.u32.u16 	%r9147, %rs9982;
	add.s32 	%r1501, %r9147, %r9146;
	setp.gt.u32 	%p7024, %r1480, 19;
	mov.b32 	%r13122, 0;
	@%p7024 bra 	$L__BB0_5203;
	@%p10470 bra 	$L__BB0_5201;
	mul.wide.u32 	%rd3066, %r1500, 2;
	add.s64 	%rd3067, %rd18, %rd3066;
	ld.local.u16 	%rs13212, [%rd3067+2];
	bra.uni 	$L__BB0_5202;
$L__BB0_5201:
	mul.wide.u32 	%rd3068, %r1500, 2;
	add.s64 	%rd3069, %rd19, %rd3068;
	ld.local.u16 	%rs13212, [%rd3069+2];
$L__BB0_5202:
	cvt.u32.u16 	%r13122, %rs13212;
$L__BB0_5203:
	add.s32 	%r9149, %r1501, %r13122;
	setp.gt.u32 	%p7025, %r9149, 9999;
	add.s32 	%r9150, %r9149, 55536;
	selp.b32 	%r9151, %r9150, %r9149, %p7025;
	cvt.u16.u32 	%rs4554, %r9151;
	st.local.u16 	[%rd21+40], %rs4554;
	sub.s32 	%r1504, 18, %r1480;
	selp.u32 	%r9152, 1, 0, %p7025;
	ld.local.u16 	%rs9983, [%rd587];
	selp.b16 	%rs9984, %rs9983, %rs13162, %p10470;
	cvt.u32.u16 	%r9153, %rs9984;
	add.s32 	%r1505, %r9153, %r9152;
	setp.gt.u32 	%p7026, %r1480, 18;
	mov.b32 	%r13123, 0;
	@%p7026 bra 	$L__BB0_5208;
	@%p10470 bra 	$L__BB0_5206;
	mul.wide.u32 	%rd3070, %r1504, 2;
	add.s64 	%rd3071, %rd18, %rd3070;
	ld.local.u16 	%rs13213, [%rd3071+2];
	bra.uni 	$L__BB0_5207;
$L__BB0_5206:
	mul.wide.u32 	%rd3072, %r1504, 2;
	add.s64 	%rd3073, %rd19, %rd3072;
	ld.local.u16 	%rs13213, [%rd3073+2];
$L__BB0_5207:
	cvt.u32.u16 	%r13123, %rs13213;
$L__BB0_5208:
	add.s32 	%r9155, %r1505, %r13123;
	setp.gt.u32 	%p7027, %r9155, 9999;
	add.s32 	%r9156, %r9155, 55536;
	selp.b32 	%r9157, %r9156, %r9155, %p7027;
	cvt.u16.u32 	%rs4558, %r9157;
	st.local.u16 	[%rd21+38], %rs4558;
	sub.s32 	%r1508, 17, %r1480;
	selp.u32 	%r9158, 1, 0, %p7027;
	ld.local.u16 	%rs9985, [%rd18+36];
	selp.b16 	%rs9986, %rs9985, %rs13163, %p10470;
	cvt.u32.u16 	%r9159, %rs9986;
	add.s32 	%r1509, %r9159, %r9158;
	setp.gt.u32 	%p7028, %r1480, 17;
	mov.b32 	%r13124, 0;
	@%p7028 bra 	$L__BB0_5213;
	@%p10470 bra 	$L__BB0_5211;
	mul.wide.u32 	%rd3074, %r1508, 2;
	add.s64 	%rd3075, %rd18, %rd3074;
	ld.local.u16 	%rs13214, [%rd3075+2];
	bra.uni 	$L__BB0_5212;
$L__BB0_5211:
	mul.wide.u32 	%rd3076, %r1508, 2;
	add.s64 	%rd3077, %rd19, %rd3076;
	ld.local.u16 	%rs13214, [%rd3077+2];
$L__BB0_5212:
	cvt.u32.u16 	%r13124, %rs13214;
$L__BB0_5213:
	add.s32 	%r9161, %r1509, %r13124;
	setp.gt.u32 	%p7029, %r9161, 9999;
	add.s32 	%r9162, %r9161, 55536;
	selp.b32 	%r9163, %r9162, %r9161, %p7029;
	cvt.u16.u32 	%rs4562, %r9163;
	st.local.u16 	[%rd21+36], %rs4562;
	sub.s32 	%r1512, 16, %r1480;
	selp.u32 	%r9164, 1, 0, %p7029;
	ld.local.u16 	%rs9987, [%rd588];
	selp.b16 	%rs9988, %rs9987, %rs13164, %p10470;
	cvt.u32.u16 	%r9165, %rs9988;
	add.s32 	%r1513, %r9165, %r9164;
	setp.gt.u32 	%p7030, %r1480, 16;
	mov.b32 	%r13125, 0;
	@%p7030 bra 	$L__BB0_5218;
	@%p10470 bra 	$L__BB0_5216;
	mul.wide.u32 	%rd3078, %r1512, 2;
	add.s64 	%rd3079, %rd18, %rd3078;
	ld.local.u16 	%rs13215, [%rd3079+2];
	bra.uni 	$L__BB0_5217;
$L__BB0_5216:
	mul.wide.u32 	%rd3080, %r1512, 2;
	add.s64 	%rd3081, %rd19, %rd3080;
	ld.local.u16 	%rs13215, [%rd3081+2];
$L__BB0_5217:
	cvt.u32.u16 	%r13125, %rs13215;
$L__BB0_5218:
	add.s32 	%r9167, %r1513, %r13125;
	setp.gt.u32 	%p7031, %r9167, 9999;
	add.s32 	%r9168, %r9167, 55536;
	selp.b32 	%r9169, %r9168, %r9167, %p7031;
	cvt.u16.u32 	%rs4566, %r9169;
	st.local.u16 	[%rd21+34], %rs4566;
	sub.s32 	%r1516, 15, %r1480;
	selp.u32 	%r9170, 1, 0, %p7031;
	ld.local.u16 	%rs9989, [%rd18+32];
	selp.b16 	%rs9990, %rs9989, %rs13165, %p10470;
	cvt.u32.u16 	%r9171, %rs9990;
	add.s32 	%r1517, %r9171, %r9170;
	setp.gt.u32 	%p7032, %r1480, 15;
	mov.b32 	%r13126, 0;
	@%p7032 bra 	$L__BB0_5223;
	@%p10470 bra 	$L__BB0_5221;
	mul.wide.u32 	%rd3082, %r1516, 2;
	add.s64 	%rd3083, %rd18, %rd3082;
	ld.local.u16 	%rs13216, [%rd3083+2];
	bra.uni 	$L__BB0_5222;
$L__BB0_5221:
	mul.wide.u32 	%rd3084, %r1516, 2;
	add.s64 	%rd3085, %rd19, %rd3084;
	ld.local.u16 	%rs13216, [%rd3085+2];
$L__BB0_5222:
	cvt.u32.u16 	%r13126, %rs13216;
$L__BB0_5223:
	add.s32 	%r9173, %r1517, %r13126;
	setp.gt.u32 	%p7033, %r9173, 9999;
	add.s32 	%r9174, %r9173, 55536;
	selp.b32 	%r9175, %r9174, %r9173, %p7033;
	cvt.u16.u32 	%rs4570, %r9175;
	st.local.u16 	[%rd21+32], %rs4570;
	sub.s32 	%r1520, 14, %r1480;
	selp.u32 	%r9176, 1, 0, %p7033;
	ld.local.u16 	%rs9991, [%rd586];
	selp.b16 	%rs9992, %rs9991, %rs13166, %p10470;
	cvt.u32.u16 	%r9177, %rs9992;
	add.s32 	%r1521, %r9177, %r9176;
	setp.gt.u32 	%p7034, %r1480, 14;
	mov.b32 	%r13127, 0;
	@%p7034 bra 	$L__BB0_5228;
	@%p10470 bra 	$L__BB0_5226;
	mul.wide.u32 	%rd3086, %r1520, 2;
	add.s64 	%rd3087, %rd18, %rd3086;
	ld.local.u16 	%rs13217, [%rd3087+2];
	bra.uni 	$L__BB0_5227;
$L__BB0_5226:
	mul.wide.u32 	%rd3088, %r1520, 2;
	add.s64 	%rd3089, %rd19, %rd3088;
	ld.local.u16 	%rs13217, [%rd3089+2];
$L__BB0_5227:
	cvt.u32.u16 	%r13127, %rs13217;
$L__BB0_5228:
	add.s32 	%r9179, %r1521, %r13127;
	setp.gt.u32 	%p7035, %r9179, 9999;
	add.s32 	%r9180, %r9179, 55536;
	selp.b32 	%r9181, %r9180, %r9179, %p7035;
	cvt.u16.u32 	%rs4574, %r9181;
	st.local.u16 	[%rd21+30], %rs4574;
	sub.s32 	%r1524, 13, %r1480;
	selp.u32 	%r9182, 1, 0, %p7035;
	ld.local.u16 	%rs9993, [%rd18+28];
	selp.b16 	%rs9994, %rs9993, %rs13167, %p10470;
	cvt.u32.u16 	%r9183, %rs9994;
	add.s32 	%r1525, %r9183, %r9182;
	setp.gt.u32 	%p7036, %r1480, 13;
	mov.b32 	%r13128, 0;
	@%p7036 bra 	$L__BB0_5233;
	@%p10470 bra 	$L__BB0_5231;
	mul.wide.u32 	%rd3090, %r1524, 2;
	add.s64 	%rd3091, %rd18, %rd3090;
	ld.local.u16 	%rs13218, [%rd3091+2];
	bra.uni 	$L__BB0_5232;
$L__BB0_5231:
	mul.wide.u32 	%rd3092, %r1524, 2;
	add.s64 	%rd3093, %rd19, %rd3092;
	ld.local.u16 	%rs13218, [%rd3093+2];
$L__BB0_5232:
	cvt.u32.u16 	%r13128, %rs13218;
$L__BB0_5233:
	add.s32 	%r9185, %r1525, %r13128;
	setp.gt.u32 	%p7037, %r9185, 9999;
	add.s32 	%r9186, %r9185, 55536;
	selp.b32 	%r9187, %r9186, %r9185, %p7037;
	cvt.u16.u32 	%rs4578, %r9187;
	st.local.u16 	[%rd21+28], %rs4578;
	sub.s32 	%r1528, 12, %r1480;
	selp.u32 	%r9188, 1, 0, %p7037;
	ld.local.u16 	%rs9995, [%rd589];
	selp.b16 	%rs9996, %rs9995, %rs13168, %p10470;
	cvt.u32.u16 	%r9189, %rs9996;
	add.s32 	%r1529, %r9189, %r9188;
	setp.gt.u32 	%p7038, %r1480, 12;
	mov.b32 	%r13129, 0;
	@%p7038 bra 	$L__BB0_5238;
	@%p10470 bra 	$L__BB0_5236;
	mul.wide.u32 	%rd3094, %r1528, 2;
	add.s64 	%rd3095, %rd18, %rd3094;
	ld.local.u16 	%rs13219, [%rd3095+2];
	bra.uni 	$L__BB0_5237;
$L__BB0_5236:
	mul.wide.u32 	%rd3096, %r1528, 2;
	add.s64 	%rd3097, %rd19, %rd3096;
	ld.local.u16 	%rs13219, [%rd3097+2];
$L__BB0_5237:
	cvt.u32.u16 	%r13129, %rs13219;
$L__BB0_5238:
	add.s32 	%r9191, %r1529, %r13129;
	setp.gt.u32 	%p7039, %r9191, 9999;
	add.s32 	%r9192, %r9191, 55536;
	selp.b32 	%r9193, %r9192, %r9191, %p7039;
	cvt.u16.u32 	%rs4582, %r9193;
	st.local.u16 	[%rd21+26], %rs4582;
	sub.s32 	%r1532, 11, %r1480;
	selp.u32 	%r9194, 1, 0, %p7039;
	ld.local.u16 	%rs9997, [%rd18+24];
	selp.b16 	%rs9998, %rs9997, %rs13169, %p10470;
	cvt.u32.u16 	%r9195, %rs9998;
	add.s32 	%r1533, %r9195, %r9194;
	setp.gt.u32 	%p7040, %r1480, 11;
	mov.b32 	%r13130, 0;
	@%p7040 bra 	$L__BB0_5243;
	@%p10470 bra 	$L__BB0_5241;
	mul.wide.u32 	%rd3098, %r1532, 2;
	add.s64 	%rd3099, %rd18, %rd3098;
	ld.local.u16 	%rs13220, [%rd3099+2];
	bra.uni 	$L__BB0_5242;
$L__BB0_5241:
	mul.wide.u32 	%rd3100, %r1532, 2;
	add.s64 	%rd3101, %rd19, %rd3100;
	ld.local.u16 	%rs13220, [%rd3101+2];
$L__BB0_5242:
	cvt.u32.u16 	%r13130, %rs13220;
$L__BB0_5243:
	add.s32 	%r9197, %r1533, %r13130;
	setp.gt.u32 	%p7041, %r9197, 9999;
	add.s32 	%r9198, %r9197, 55536;
	selp.b32 	%r9199, %r9198, %r9197, %p7041;
	cvt.u16.u32 	%rs4586, %r9199;
	st.local.u16 	[%rd21+24], %rs4586;
	sub.s32 	%r1536, 10, %r1480;
	selp.u32 	%r9200, 1, 0, %p7041;
	ld.local.u16 	%rs9999, [%rd584];
	selp.b16 	%rs10000, %rs9999, %rs13170, %p10470;
	cvt.u32.u16 	%r9201, %rs10000;
	add.s32 	%r1537, %r9201, %r9200;
	setp.gt.u32 	%p7042, %r1480, 10;
	mov.b32 	%r13131, 0;
	@%p7042 bra 	$L__BB0_5248;
	@%p10470 bra 	$L__BB0_5246;
	mul.wide.u32 	%rd3102, %r1536, 2;
	add.s64 	%rd3103, %rd18, %rd3102;
	ld.local.u16 	%rs13221, [%rd3103+2];
	bra.uni 	$L__BB0_5247;
$L__BB0_5246:
	mul.wide.u32 	%rd3104, %r1536, 2;
	add.s64 	%rd3105, %rd19, %rd3104;
	ld.local.u16 	%rs13221, [%rd3105+2];
$L__BB0_5247:
	cvt.u32.u16 	%r13131, %rs13221;
$L__BB0_5248:
	add.s32 	%r9203, %r1537, %r13131;
	setp.gt.u32 	%p7043, %r9203, 9999;
	add.s32 	%r9204, %r9203, 55536;
	selp.b32 	%r9205, %r9204, %r9203, %p7043;
	cvt.u16.u32 	%rs4590, %r9205;
	st.local.u16 	[%rd21+22], %rs4590;
	sub.s32 	%r1540, 9, %r1480;
	selp.u32 	%r9206, 1, 0, %p7043;
	ld.local.u16 	%rs10001, [%rd18+20];
	selp.b16 	%rs10002, %rs10001, %rs13171, %p10470;
	cvt.u32.u16 	%r9207, %rs10002;
	add.s32 	%r1541, %r9207, %r9206;
	setp.gt.u32 	%p7044, %r1480, 9;
	mov.b32 	%r13132, 0;
	@%p7044 bra 	$L__BB0_5253;
	@%p10470 bra 	$L__BB0_5251;
	mul.wide.u32 	%rd3106, %r1540, 2;
	add.s64 	%rd3107, %rd18, %rd3106;
	ld.local.u16 	%rs13222, [%rd3107+2];
	bra.uni 	$L__BB0_5252;
$L__BB0_5251:
	mul.wide.u32 	%rd3108, %r1540, 2;
	add.s64 	%rd3109, %rd19, %rd3108;
	ld.local.u16 	%rs13222, [%rd3109+2];
$L__BB0_5252:
	cvt.u32.u16 	%r13132, %rs13222;
$L__BB0_5253:
	add.s32 	%r9209, %r1541, %r13132;
	setp.gt.u32 	%p7045, %r9209, 9999;
	add.s32 	%r9210, %r9209, 55536;
	selp.b32 	%r9211, %r9210, %r9209, %p7045;
	cvt.u16.u32 	%rs4594, %r9211;
	st.local.u16 	[%rd21+20], %rs4594;
	sub.s32 	%r1544, 8, %r1480;
	selp.u32 	%r9212, 1, 0, %p7045;
	ld.local.u16 	%rs10003, [%rd585];
	selp.b16 	%rs10004, %rs10003, %rs13172, %p10470;
	cvt.u32.u16 	%r9213, %rs10004;
	add.s32 	%r1545, %r9213, %r9212;
	setp.gt.u32 	%p7046, %r1480, 8;
	mov.b32 	%r13133, 0;
	@%p7046 bra 	$L__BB0_5258;
	@%p10470 bra 	$L__BB0_5256;
	mul.wide.u32 	%rd3110, %r1544, 2;
	add.s64 	%rd3111, %rd18, %rd3110;
	ld.local.u16 	%rs13223, [%rd3111+2];
	bra.uni 	$L__BB0_5257;
$L__BB0_5256:
	mul.wide.u32 	%rd3112, %r1544, 2;
	add.s64 	%rd3113, %rd19, %rd3112;
	ld.local.u16 	%rs13223, [%rd3113+2];
$L__BB0_5257:
	cvt.u32.u16 	%r13133, %rs13223;
$L__BB0_5258:
	add.s32 	%r9215, %r1545, %r13133;
	setp.gt.u32 	%p7047, %r9215, 9999;
	add.s32 	%r9216, %r9215, 55536;
	selp.b32 	%r9217, %r9216, %r9215, %p7047;
	cvt.u16.u32 	%rs4598, %r9217;
	st.local.u16 	[%rd21+18], %rs4598;
	sub.s32 	%r1548, 7, %r1480;
	selp.u32 	%r9218, 1, 0, %p7047;
	ld.local.u16 	%rs10005, [%rd18+16];
	selp.b16 	%rs10006, %rs10005, %rs13173, %p10470;
	cvt.u32.u16 	%r9219, %rs10006;
	add.s32 	%r1549, %r9219, %r9218;
	setp.gt.u32 	%p7048, %r1480, 7;
	mov.b32 	%r13134, 0;
	@%p7048 bra 	$L__BB0_5263;
	@%p10470 bra 	$L__BB0_5261;
	mul.wide.u32 	%rd3114, %r1548, 2;
	add.s64 	%rd3115, %rd18, %rd3114;
	ld.local.u16 	%rs13224, [%rd3115+2];
	bra.uni 	$L__BB0_5262;
$L__BB0_5261:
	mul.wide.u32 	%rd3116, %r1548, 2;
	add.s64 	%rd3117, %rd19, %rd3116;
	ld.local.u16 	%rs13224, [%rd3117+2];
$L__BB0_5262:
	cvt.u32.u16 	%r13134, %rs13224;
$L__BB0_5263:
	add.s32 	%r9221, %r1549, %r13134;
	setp.gt.u32 	%p7049, %r9221, 9999;
	add.s32 	%r9222, %r9221, 55536;
	selp.b32 	%r9223, %r9222, %r9221, %p7049;
	cvt.u16.u32 	%rs4602, %r9223;
	st.local.u16 	[%rd21+16], %rs4602;
	sub.s32 	%r1552, 6, %r1480;
	selp.u32 	%r9224, 1, 0, %p7049;
	ld.local.u16 	%rs10007, [%rd582];
	selp.b16 	%rs10008, %rs10007, %rs13174, %p10470;
	cvt.u32.u16 	%r9225, %rs10008;
	add.s32 	%r1553, %r9225, %r9224;
	setp.gt.u32 	%p7050, %r1480, 6;
	mov.b32 	%r13135, 0;
	@%p7050 bra 	$L__BB0_5268;
	@%p10470 bra 	$L__BB0_5266;
	mul.wide.u32 	%rd3118, %r1552, 2;
	add.s64 	%rd3119, %rd18, %rd3118;
	ld.local.u16 	%rs13225, [%rd3119+2];
	bra.uni 	$L__BB0_5267;
$L__BB0_5266:
	mul.wide.u32 	%rd3120, %r1552, 2;
	add.s64 	%rd3121, %rd19, %rd3120;
	ld.local.u16 	%rs13225, [%rd3121+2];
$L__BB0_5267:
	cvt.u32.u16 	%r13135, %rs13225;
$L__BB0_5268:
	add.s32 	%r9227, %r1553, %r13135;
	setp.gt.u32 	%p7051, %r9227, 9999;
	add.s32 	%r9228, %r9227, 55536;
	selp.b32 	%r9229, %r9228, %r9227, %p7051;
	cvt.u16.u32 	%rs4606, %r9229;
	st.local.u16 	[%rd21+14], %rs4606;
	sub.s32 	%r1556, 5, %r1480;
	selp.u32 	%r9230, 1, 0, %p7051;
	ld.local.u16 	%rs10009, [%rd18+12];
	selp.b16 	%rs10010, %rs10009, %rs13175, %p10470;
	cvt.u32.u16 	%r9231, %rs10010;
	add.s32 	%r1557, %r9231, %r9230;
	setp.gt.u32 	%p7052, %r1480, 5;
	mov.b32 	%r13136, 0;
	@%p7052 bra 	$L__BB0_5273;
	@%p10470 bra 	$L__BB0_5271;
	mul.wide.u32 	%rd3122, %r1556, 2;
	add.s64 	%rd3123, %rd18, %rd3122;
	ld.local.u16 	%rs13226, [%rd3123+2];
	bra.uni 	$L__BB0_5272;
$L__BB0_5271:
	mul.wide.u32 	%rd3124, %r1556, 2;
	add.s64 	%rd3125, %rd19, %rd3124;
	ld.local.u16 	%rs13226, [%rd3125+2];
$L__BB0_5272:
	cvt.u32.u16 	%r13136, %rs13226;
$L__BB0_5273:
	add.s32 	%r9233, %r1557, %r13136;
	setp.gt.u32 	%p7053, %r9233, 9999;
	add.s32 	%r9234, %r9233, 55536;
	selp.b32 	%r9235, %r9234, %r9233, %p7053;
	cvt.u16.u32 	%rs4610, %r9235;
	st.local.u16 	[%rd21+12], %rs4610;
	sub.s32 	%r1560, 4, %r1480;
	selp.u32 	%r9236, 1, 0, %p7053;
	ld.local.u16 	%rs10011, [%rd583];
	selp.b16 	%rs10012, %rs10011, %rs13176, %p10470;
	cvt.u32.u16 	%r9237, %rs10012;
	add.s32 	%r1561, %r9237, %r9236;
	setp.gt.u32 	%p7054, %r1480, 4;
	mov.b32 	%r13137, 0;
	@%p7054 bra 	$L__BB0_5278;
	@%p10470 bra 	$L__BB0_5276;
	mul.wide.u32 	%rd3126, %r1560, 2;
	add.s64 	%rd3127, %rd18, %rd3126;
	ld.local.u16 	%rs13227, [%rd3127+2];
	bra.uni 	$L__BB0_5277;
$L__BB0_5276:
	mul.wide.u32 	%rd3128, %r1560, 2;
	add.s64 	%rd3129, %rd19, %rd3128;
	ld.local.u16 	%rs13227, [%rd3129+2];
$L__BB0_5277:
	cvt.u32.u16 	%r13137, %rs13227;
$L__BB0_5278:
	add.s32 	%r9239, %r1561, %r13137;
	setp.gt.u32 	%p7055, %r9239, 9999;
	add.s32 	%r9240, %r9239, 55536;
	selp.b32 	%r9241, %r9240, %r9239, %p7055;
	cvt.u16.u32 	%rs4614, %r9241;
	st.local.u16 	[%rd21+10], %rs4614;
	sub.s32 	%r1564, 3, %r1480;
	selp.u32 	%r9242, 1, 0, %p7055;
	ld.local.u16 	%rs10013, [%rd18+8];
	selp.b16 	%rs10014, %rs10013, %rs13177, %p10470;
	cvt.u32.u16 	%r9243, %rs10014;
	add.s32 	%r1565, %r9243, %r9242;
	setp.gt.u32 	%p7056, %r1480, 3;
	mov.b32 	%r13138, 0;
	@%p7056 bra 	$L__BB0_5283;
	@%p10470 bra 	$L__BB0_5281;
	mul.wide.u32 	%rd3130, %r1564, 2;
	add.s64 	%rd3131, %rd18, %rd3130;
	ld.local.u16 	%rs13228, [%rd3131+2];
	bra.uni 	$L__BB0_5282;
$L__BB0_5281:
	mul.wide.u32 	%rd3132, %r1564, 2;
	add.s64 	%rd3133, %rd19, %rd3132;
	ld.local.u16 	%rs13228, [%rd3133+2];
$L__BB0_5282:
	cvt.u32.u16 	%r13138, %rs13228;
$L__BB0_5283:
	add.s32 	%r9245, %r1565, %r13138;
	setp.gt.u32 	%p7057, %r9245, 9999;
	add.s32 	%r9246, %r9245, 55536;
	selp.b32 	%r9247, %r9246, %r9245, %p7057;
	cvt.u16.u32 	%rs4618, %r9247;
	st.local.u16 	[%rd21+8], %rs4618;
	sub.s32 	%r1568, 2, %r1480;
	selp.u32 	%r9248, 1, 0, %p7057;
	ld.local.u16 	%rs10015, [%rd581];
	selp.b16 	%rs10016, %rs10015, %rs13178, %p10470;
	cvt.u32.u16 	%r9249, %rs10016;
	add.s32 	%r1569, %r9249, %r9248;
	setp.gt.u32 	%p7058, %r1480, 2;
	mov.b32 	%r13139, 0;
	@%p7058 bra 	$L__BB0_5288;
	@%p10470 bra 	$L__BB0_5286;
	mul.wide.u32 	%rd3134, %r1568, 2;
	add.s64 	%rd3135, %rd18, %rd3134;
	ld.local.u16 	%rs13229, [%rd3135+2];
	bra.uni 	$L__BB0_5287;
$L__BB0_5286:
	mul.wide.u32 	%rd3136, %r1568, 2;
	add.s64 	%rd3137, %rd19, %rd3136;
	ld.local.u16 	%rs13229, [%rd3137+2];
$L__BB0_5287:
	cvt.u32.u16 	%r13139, %rs13229;
$L__BB0_5288:
	add.s32 	%r9251, %r1569, %r13139;
	setp.gt.u32 	%p7059, %r9251, 9999;
	add.s32 	%r9252, %r9251, 55536;
	selp.b32 	%r9253, %r9252, %r9251, %p7059;
	cvt.u16.u32 	%rs4622, %r9253;
	st.local.u16 	[%rd21+6], %rs4622;
	sub.s32 	%r1572, 1, %r1480;
	selp.u32 	%r9254, 1, 0, %p7059;
	ld.local.u16 	%rs10017, [%rd18+4];
	selp.b16 	%rs10018, %rs10017, %rs13179, %p10470;
	cvt.u32.u16 	%r9255, %rs10018;
	add.s32 	%r1573, %r9255, %r9254;
	setp.gt.u32 	%p7060, %r1480, 1;
	mov.b32 	%r13140, 0;
	@%p7060 bra 	$L__BB0_5293;
	@%p10470 bra 	$L__BB0_5291;
	mul.wide.u32 	%rd3138, %r1572, 2;
	add.s64 	%rd3139, %rd18, %rd3138;
	ld.local.u16 	%rs13230, [%rd3139+2];
	bra.uni 	$L__BB0_5292;
$L__BB0_5291:
	mul.wide.u32 	%rd3140, %r1572, 2;
	add.s64 	%rd3141, %rd19, %rd3140;
	ld.local.u16 	%rs13230, [%rd3141+2];
$L__BB0_5292:
	cvt.u32.u16 	%r13140, %rs13230;
$L__BB0_5293:
	add.s32 	%r9257, %r1573, %r13140;
	setp.gt.u32 	%p7061, %r9257, 9999;
	add.s32 	%r9258, %r9257, 55536;
	selp.b32 	%r9259, %r9258, %r9257, %p7061;
	cvt.u16.u32 	%rs4626, %r9259;
	st.local.u16 	[%rd21+4], %rs4626;
	neg.s32 	%r1576, %r1480;
	selp.u32 	%r9260, 1, 0, %p7061;
	ld.local.u16 	%rs10019, [%rd18+2];
	selp.b16 	%rs10020, %rs10019, %rs13180, %p10470;
	cvt.u32.u16 	%r9261, %rs10020;
	add.s32 	%r1577, %r9261, %r9260;
	setp.ne.s32 	%p7062, %r1479, 0;
	mov.b32 	%r13141, 0;
	@%p7062 bra 	$L__BB0_5298;
	@%p10470 bra 	$L__BB0_5296;
	mul.wide.u32 	%rd3142, %r1576, 2;
	add.s64 	%rd3143, %rd18, %rd3142;
	ld.local.u16 	%rs13231, [%rd3143+2];
	bra.uni 	$L__BB0_5297;
$L__BB0_5296:
	mul.wide.u32 	%rd3144, %r1576, 2;
	add.s64 	%rd3145, %rd19, %rd3144;
	ld.local.u16 	%rs13231, [%rd3145+2];
$L__BB0_5297:
	cvt.u32.u16 	%r13141, %rs13231;
$L__BB0_5298:
	add.s32 	%r9262, %r1577, %r13141;
	setp.lt.u32 	%p7063, %r9262, 10000;
	setp.gt.u32 	%p7064, %r9262, 9999;
	add.s32 	%r9263, %r9262, 55536;
	selp.b32 	%r9264, %r9263, %r9262, %p7064;
	cvt.u16.u32 	%rs4630, %r9264;
	st.local.u16 	[%rd21+2], %rs4630;
	@%p7063 bra 	$L__BB0_5300;
	st.local.u16 	[%rd21+48], %rs4542;
	mov.b32 	%r9265, {%rs4550, %rs4546};
	st.local.u32 	[%rd21+44], %r9265;
	mov.b32 	%r9266, {%rs4558, %rs4554};
	st.local.u32 	[%rd21+40], %r9266;
	mov.b32 	%r9267, {%rs4566, %rs4562};
	st.local.u32 	[%rd21+36], %r9267;
	mov.b32 	%r9268, {%rs4574, %rs4570};
	st.local.u32 	[%rd21+32], %r9268;
	mov.b32 	%r9269, {%rs4582, %rs4578};
	st.local.u32 	[%rd21+28], %r9269;
	mov.b32 	%r9270, {%rs4590, %rs4586};
	st.local.u32 	[%rd21+24], %r9270;
	mov.b32 	%r9271, {%rs4598, %rs4594};
	st.local.u32 	[%rd21+20], %r9271;
	mov.b32 	%r9272, {%rs4606, %rs4602};
	st.local.u32 	[%rd21+16], %r9272;
	mov.b32 	%r9273, {%rs4614, %rs4610};
	st.local.u32 	[%rd21+12], %r9273;
	mov.b32 	%r9274, {%rs4622, %rs4618};
	st.local.u32 	[%rd21+8], %r9274;
	mov.b32 	%r9275, {%rs4630, %rs4626};
	st.local.u32 	[%rd21+4], %r9275;
	mov.b16 	%rs10021, 1;
	st.local.u16 	[%rd21+2], %rs10021;
	add.s32 	%r9276, %r1478, 1;
	st.local.u32 	[%rd21+52], %r9276;
$L__BB0_5300:
	mov.b16 	%rs10022, 0;
	st.local.u8 	[%rd21], %rs10022;
	bra.uni 	$L__BB0_5460;
$L__BB0_5301:
	setp.ne.s16 	%p6899, %rs4505, 1;
	@%p6899 bra 	$L__BB0_5460;
	mov.b16 	%rs9912, 0;
	st.local.u16 	[%rd21+2], %rs9912;
	ld.local.u16 	%rs4631, [%rd18+2];
	or.b16  	%rs9913, %rs4631, %rs13180;
	ld.local.u32 	%r8928, [%rd18+4];
	mov.b32 	{%rs4632, %rs4633}, %r8928;
	or.b16  	%rs9914, %rs9913, %rs4632;
	or.b16  	%rs9915, %rs9914, %rs13179;
	or.b16  	%rs9916, %rs9915, %rs4633;
	mov.b32 	%r8930, 0;
	st.local.u32 	[%rd21+4], %r8930;
	or.b16  	%rs9917, %rs9916, %rs13178;
	ld.local.u32 	%r8931, [%rd18+8];
	mov.b32 	{%rs4634, %rs4635}, %r8931;
	or.b16  	%rs9918, %rs9917, %rs4634;
	or.b16  	%rs9919, %rs9918, %rs13177;
	or.b16  	%rs9920, %rs9919, %rs4635;
	st.local.u32 	[%rd21+8], %r8930;
	or.b16  	%rs9921, %rs9920, %rs13176;
	ld.local.u32 	%r8933, [%rd18+12];
	mov.b32 	{%rs4636, %rs4637}, %r8933;
	or.b16  	%rs9922, %rs9921, %rs4636;
	or.b16  	%rs9923, %rs9922, %rs13175;
	or.b16  	%rs9924, %rs9923, %rs4637;
	st.local.u32 	[%rd21+12], %r8930;
	or.b16  	%rs9925, %rs9924, %rs13174;
	ld.local.u32 	%r8935, [%rd18+16];
	mov.b32 	{%rs4638, %rs4639}, %r8935;
	or.b16  	%rs9926, %rs9925, %rs4638;
	or.b16  	%rs9927, %rs9926, %rs13173;
	or.b16  	%rs9928, %rs9927, %rs4639;
	st.local.u32 	[%rd21+16], %r8930;
	or.b16  	%rs9929, %rs9928, %rs13172;
	ld.local.u32 	%r8937, [%rd18+20];
	mov.b32 	{%rs4640, %rs4641}, %r8937;
	or.b16  	%rs9930, %rs9929, %rs4640;
	or.b16  	%rs9931, %rs9930, %rs13171;
	or.b16  	%rs9932, %rs9931, %rs4641;
	st.local.u32 	[%rd21+20], %r8930;
	or.b16  	%rs9933, %rs9932, %rs13170;
	ld.local.u32 	%r8939, [%rd18+24];
	mov.b32 	{%rs4642, %rs4643}, %r8939;
	or.b16  	%rs9934, %rs9933, %rs4642;
	or.b16  	%rs9935, %rs9934, %rs13169;
	or.b16  	%rs9936, %rs9935, %rs4643;
	st.local.u32 	[%rd21+24], %r8930;
	or.b16  	%rs9937, %rs9936, %rs13168;
	ld.local.u32 	%r8941, [%rd18+28];
	mov.b32 	{%rs4644, %rs4645}, %r8941;
	or.b16  	%rs9938, %rs9937, %rs4644;
	or.b16  	%rs9939, %rs9938, %rs13167;
	or.b16  	%rs9940, %rs9939, %rs4645;
	st.local.u32 	[%rd21+28], %r8930;
	or.b16  	%rs9941, %rs9940, %rs13166;
	ld.local.u32 	%r8943, [%rd18+32];
	mov.b32 	{%rs4646, %rs4647}, %r8943;
	or.b16  	%rs9942, %rs9941, %rs4646;
	or.b16  	%rs9943, %rs9942, %rs13165;
	or.b16  	%rs9944, %rs9943, %rs4647;
	st.local.u32 	[%rd21+32], %r8930;
	or.b16  	%rs9945, %rs9944, %rs13164;
	ld.local.u32 	%r8945, [%rd18+36];
	mov.b32 	{%rs4648, %rs4649}, %r8945;
	or.b16  	%rs9946, %rs9945, %rs4648;
	or.b16  	%rs9947, %rs9946, %rs13163;
	or.b16  	%rs9948, %rs9947, %rs4649;
	st.local.u32 	[%rd21+36], %r8930;
	or.b16  	%rs9949, %rs9948, %rs13162;
	ld.local.u32 	%r8947, [%rd18+40];
	mov.b32 	{%rs4650, %rs4651}, %r8947;
	or.b16  	%rs9950, %rs9949, %rs4650;
	or.b16  	%rs9951, %rs9950, %rs13161;
	or.b16  	%rs9952, %rs9951, %rs4651;
	st.local.u32 	[%rd21+40], %r8930;
	or.b16  	%rs9953, %rs9952, %rs13160;
	ld.local.u32 	%r8949, [%rd18+44];
	mov.b32 	{%rs4652, %rs4653}, %r8949;
	or.b16  	%rs9954, %rs9953, %rs4652;
	or.b16  	%rs9955, %rs9954, %rs13159;
	or.b16  	%rs9956, %rs9955, %rs4653;
	st.local.u32 	[%rd21+44], %r8930;
	or.b16  	%rs9957, %rs9956, %rs13158;
	ld.local.u32 	%r8951, [%rd18+48];
	mov.b32 	{%rs4654, %rs4655}, %r8951;
	or.b16  	%rs9958, %rs9957, %rs4654;
	or.b16  	%rs9959, %rs9958, %rs13157;
	or.b16  	%rs9960, %rs9959, %rs4655;
	st.local.u32 	[%rd21+48], %r8930;
	or.b16  	%rs9961, %rs9960, %rs4480;
	setp.ne.s16 	%p6900, %rs9961, 0;
	@%p6900 bra 	$L__BB0_5330;
	mov.b16 	%rs9962, 1;
	st.local.u8 	[%rd21], %rs9962;
	mov.b32 	%r8953, 0;
	st.local.u32 	[%rd21+52], %r8953;
	bra.uni 	$L__BB0_5460;
$L__BB0_5304:
	add.s64 	%rd4300, %rd18, 4;
	add.s64 	%rd4301, %rd19, 4;
	setp.ne.s16 	%p6905, %rs4632, %rs13179;
	@%p6905 bra 	$L__BB0_5329;
	add.s64 	%rd4301, %rd19, 6;
	setp.ne.s16 	%p6906, %rs4633, %rs13178;
	mov.u64 	%rd4300, %rd581;
	@%p6906 bra 	$L__BB0_5329;
	add.s64 	%rd4300, %rd18, 8;
	add.s64 	%rd4301, %rd19, 8;
	setp.ne.s16 	%p6907, %rs4634, %rs13177;
	@%p6907 bra 	$L__BB0_5329;
	add.s64 	%rd4301, %rd19, 10;
	setp.ne.s16 	%p6908, %rs4635, %rs13176;
	mov.u64 	%rd4300, %rd583;
	@%p6908 bra 	$L__BB0_5329;
	add.s64 	%rd4300, %rd18, 12;
	add.s64 	%rd4301, %rd19, 12;
	setp.ne.s16 	%p6909, %rs4636, %rs13175;
	@%p6909 bra 	$L__BB0_5329;
	add.s64 	%rd4301, %rd19, 14;
	setp.ne.s16 	%p6910, %rs4637, %rs13174;
	mov.u64 	%rd4300, %rd582;
	@%p6910 bra 	$L__BB0_5329;
	add.s64 	%rd4300, %rd18, 16;
	add.s64 	%rd4301, %rd19, 16;
	setp.ne.s16 	%p6911, %rs4638, %rs13173;
	@%p6911 bra 	$L__BB0_5329;
	add.s64 	%rd4301, %rd19, 18;
	setp.ne.s16 	%p6912, %rs4639, %rs13172;
	mov.u64 	%rd4300, %rd585;
	@%p6912 bra 	$L__BB0_5329;
	add.s64 	%rd4300, %rd18, 20;
	add.s64 	%rd4301, %rd19, 20;
	setp.ne.s16 	%p6913, %rs4640, %rs13171;
	@%p6913 bra 	$L__BB0_5329;
	add.s64 	%rd4301, %rd19, 22;
	setp.ne.s16 	%p6914, %rs4641, %rs13170;
	mov.u64 	%rd4300, %rd584;
	@%p6914 bra 	$L__BB0_5329;
	add.s64 	%rd4300, %rd18, 24;
	add.s64 	%rd4301, %rd19, 24;
	setp.ne.s16 	%p6915, %rs4642, %rs13169;
	@%p6915 bra 	$L__BB0_5329;
	add.s64 	%rd4301, %rd19, 26;
	setp.ne.s16 	%p6916, %rs4643, %rs13168;
	mov.u64 	%rd4300, %rd589;
	@%p6916 bra 	$L__BB0_5329;
	add.s64 	%rd4300, %rd18, 28;
	add.s64 	%rd4301, %rd19, 28;
	setp.ne.s16 	%p6917, %rs4644, %rs13167;
	@%p6917 bra 	$L__BB0_5329;
	add.s64 	%rd4301, %rd19, 30;
	setp.ne.s16 	%p6918, %rs4645, %rs13166;
	mov.u64 	%rd4300, %rd586;
	@%p6918 bra 	$L__BB0_5329;
	add.s64 	%rd4300, %rd18, 32;
	add.s64 	%rd4301, %rd19, 32;
	setp.ne.s16 	%p6919, %rs4646, %rs13165;
	@%p6919 bra 	$L__BB0_5329;
	add.s64 	%rd4301, %rd19, 34;
	setp.ne.s16 	%p6920, %rs4647, %rs13164;
	mov.u64 	%rd4300, %rd588;
	@%p6920 bra 	$L__BB0_5329;
	add.s64 	%rd4300, %rd18, 36;
	add.s64 	%rd4301, %rd19, 36;
	setp.ne.s16 	%p6921, %rs4648, %rs13163;
	@%p6921 bra 	$L__BB0_5329;
	add.s64 	%rd4301, %rd19, 38;
	setp.ne.s16 	%p6922, %rs4649, %rs13162;
	mov.u64 	%rd4300, %rd587;
	@%p6922 bra 	$L__BB0_5329;
	add.s64 	%rd4300, %rd18, 40;
	add.s64 	%rd4301, %rd19, 40;
	setp.ne.s16 	%p6923, %rs4650, %rs13161;
	@%p6923 bra 	$L__BB0_5329;
	add.s64 	%rd4301, %rd19, 42;
	setp.ne.s16 	%p6924, %rs4651, %rs13160;
	mov.u64 	%rd4300, %rd590;
	@%p6924 bra 	$L__BB0_5329;
	add.s64 	%rd4300, %rd18, 44;
	add.s64 	%rd4301, %rd19, 44;
	setp.ne.s16 	%p6925, %rs4652, %rs13159;
	@%p6925 bra 	$L__BB0_5329;
	add.s64 	%rd4300, %rd18, 46;
	add.s64 	%rd4301, %rd19, 46;
	setp.ne.s16 	%p6926, %rs4653, %rs13158;
	@%p6926 bra 	$L__BB0_5329;
	add.s64 	%rd4300, %rd18, 48;
	add.s64 	%rd4301, %rd19, 48;
	setp.ne.s16 	%p6927, %rs4654, %rs13157;
	@%p6927 bra 	$L__BB0_5329;
	add.s64 	%rd4300, %rd18, 50;
	add.s64 	%rd4301, %rd19, 50;
	setp.eq.s16 	%p6928, %rs4655, %rs4480;
	@%p6928 bra 	$L__BB0_5332;
	bra.uni 	$L__BB0_5329;
$L__BB0_5328:
	add.s64 	%rd4300, %rd18, 2;
	add.s64 	%rd4301, %rd19, 2;
	setp.eq.s16 	%p6904, %rs4631, %rs13180;
	@%p6904 bra 	$L__BB0_5304;
$L__BB0_5329:
	ld.local.u16 	%rs9964, [%rd4300];
	ld.local.u16 	%rs9965, [%rd4301];
	setp.gt.u16 	%p6930, %rs9964, %rs9965;
	mov.pred 	%p10471, -1;
	@%p6930 bra 	$L__BB0_5333;
	bra.uni 	$L__BB0_5332;
$L__BB0_5330:
	mov.b16 	%rs9963, 1;
	st.local.u8 	[%rd21], %rs9963;
	ld.local.u32 	%r1580, [%rd18+52];
	ld.local.u32 	%r1581, [%rd19+52];
	max.s32 	%r1582, %r1580, %r1581;
	st.local.u32 	[%rd21+52], %r1582;
	sub.s32 	%r1583, %r1580, %r1581;
	setp.eq.s32 	%p6901, %r1580, %r1581;
	@%p6901 bra 	$L__BB0_5328;
	setp.gt.s32 	%p6903, %r1580, %r1581;
	mov.pred 	%p10471, -1;
	@%p6903 bra 	$L__BB0_5333;
$L__BB0_5332:
	mov.b16 	%rs9966, 0;
	st.local.u8 	[%rd21], %rs9966;
	mov.pred 	%p10471, 0;
$L__BB0_5333:
	abs.s32 	%r1584, %r1583;
	sub.s32 	%r1585, 24, %r1584;
	selp.b16 	%rs4656, %rs4655, %rs4480, %p10471;
	setp.gt.u32 	%p6932, %r1584, 24;
	mov.b32 	%r13142, 0;
	@%p6932 bra 	$L__BB0_5338;
	not.pred 	%p6933, %p10471;
	@%p6933 bra 	$L__BB0_5336;
	mul.wide.u32 	%rd2948, %r1585, 2;
	add.s64 	%rd2949, %rd19, %rd2948;
	ld.local.u16 	%rs13232, [%rd2949+2];
	bra.uni 	$L__BB0_5337;
$L__BB0_5336:
	mul.wide.u32 	%rd2946, %r1585, 2;
	add.s64 	%rd2947, %rd18, %rd2946;
	ld.local.u16 	%rs13232, [%rd2947+2];
$L__BB0_5337:
	cvt.u32.u16 	%r13142, %rs13232;
$L__BB0_5338:
	cvt.u32.u16 	%r8956, %rs4656;
	sub.s32 	%r1588, %r8956, %r13142;
	setp.lt.s32 	%p6934, %r1588, 0;
	add.s32 	%r8957, %r1588, 10000;
	selp.b32 	%r8958, %r8957, %r1588, %p6934;
	st.local.u16 	[%rd21+50], %r8958;
	sub.s32 	%r1589, 23, %r1584;
	selp.b16 	%rs4660, %rs4654, %rs13157, %p10471;
	setp.gt.u32 	%p6935, %r1584, 23;
	mov.b32 	%r13143, 0;
	@%p6935 bra 	$L__BB0_5343;
	@%p10471 bra 	$L__BB0_5341;
	mul.wide.u32 	%rd2950, %r1589, 2;
	add.s64 	%rd2951, %rd18, %rd2950;
	ld.local.u16 	%rs13233, [%rd2951+2];
	bra.uni 	$L__BB0_5342;
$L__BB0_5341:
	mul.wide.u32 	%rd2952, %r1589, 2;
	add.s64 	%rd2953, %rd19, %rd2952;
	ld.local.u16 	%rs13233, [%rd2953+2];
$L__BB0_5342:
	cvt.u32.u16 	%r13143, %rs13233;
$L__BB0_5343:
	shr.u32 	%r8960, %r1588, 31;
	add.s32 	%r8961, %r8960, %r13143;
	cvt.u32.u16 	%r8962, %rs4660;
	sub.s32 	%r1592, %r8962, %r8961;
	setp.lt.s32 	%p6936, %r1592, 0;
	add.s32 	%r8963, %r1592, 10000;
	selp.b32 	%r8964, %r8963, %r1592, %p6936;
	cvt.u16.u32 	%rs4664, %r8964;
	st.local.u16 	[%rd21+48], %rs4664;
	sub.s32 	%r1593, 22, %r1584;
	selp.b16 	%rs4665, %rs4653, %rs13158, %p10471;
	setp.gt.u32 	%p6937, %r1584, 22;
	mov.b32 	%r13144, 0;
	@%p6937 bra 	$L__BB0_5348;
	@%p10471 bra 	$L__BB0_5346;
	mul.wide.u32 	%rd2954, %r1593, 2;
	add.s64 	%rd2955, %rd18, %rd2954;
	ld.local.u16 	%rs13234, [%rd2955+2];
	bra.uni 	$L__BB0_5347;
$L__BB0_5346:
	mul.wide.u32 	%rd2956, %r1593, 2;
	add.s64 	%rd2957, %rd19, %rd2956;
	ld.local.u16 	%rs13234, [%rd2957+2];
$L__BB0_5347:
	cvt.u32.u16 	%r13144, %rs13234;
$L__BB0_5348:
	shr.u32 	%r8966, %r1592, 31;
	add.s32 	%r8967, %r8966, %r13144;
	cvt.u32.u16 	%r8968, %rs4665;
	sub.s32 	%r1596, %r8968, %r8967;
	setp.lt.s32 	%p6938, %r1596, 0;
	add.s32 	%r8969, %r1596, 10000;
	selp.b32 	%r8970, %r8969, %r1596, %p6938;
	cvt.u16.u32 	%rs4669, %r8970;
	st.local.u16 	[%rd21+46], %rs4669;
	sub.s32 	%r1597, 21, %r1584;
	selp.b16 	%rs4670, %rs4652, %rs13159, %p10471;
	setp.gt.u32 	%p6939, %r1584, 21;
	mov.b32 	%r13145, 0;
	@%p6939 bra 	$L__BB0_5353;
	@%p10471 bra 	$L__BB0_5351;
	mul.wide.u32 	%rd2958, %r1597, 2;
	add.s64 	%rd2959, %rd18, %rd2958;
	ld.local.u16 	%rs13235, [%rd2959+2];
	bra.uni 	$L__BB0_5352;
$L__BB0_5351:
	mul.wide.u32 	%rd2960, %r1597, 2;
	add.s64 	%rd2961, %rd19, %rd2960;
	ld.local.u16 	%rs13235, [%rd2961+2];
$L__BB0_5352:
	cvt.u32.u16 	%r13145, %rs13235;
$L__BB0_5353:
	shr.u32 	%r8972, %r1596, 31;
	add.s32 	%r8973, %r8972, %r13145;
	cvt.u32.u16 	%r8974, %rs4670;
	sub.s32 	%r1600, %r8974, %r8973;
	setp.lt.s32 	%p6940, %r1600, 0;
	add.s32 	%r8975, %r1600, 10000;
	selp.b32 	%r8976, %r8975, %r1600, %p6940;
	cvt.u16.u32 	%rs4674, %r8976;
	st.local.u16 	[%rd21+44], %rs4674;
	sub.s32 	%r1601, 20, %r1584;
	selp.b16 	%rs4675, %rs4651, %rs13160, %p10471;
	setp.gt.u32 	%p6941, %r1584, 20;
	mov.b32 	%r13146, 0;
	@%p6941 bra 	$L__BB0_5358;
	@%p10471 bra 	$L__BB0_5356;
	mul.wide.u32 	%rd2962, %r1601, 2;
	add.s64 	%rd2963, %rd18, %rd2962;
	ld.local.u16 	%rs13236, [%rd2963+2];
	bra.uni 	$L__BB0_5357;
$L__BB0_5356:
	mul.wide.u32 	%rd2964, %r1601, 2;
	add.s64 	%rd2965, %rd19, %rd2964;
	ld.local.u16 	%rs13236, [%rd2965+2];
$L__BB0_5357:
	cvt.u32.u16 	%r13146, %rs13236;
$L__BB0_5358:
	shr.u32 	%r8978, %r1600, 31;
	add.s32 	%r8979, %r8978, %r13146;
	cvt.u32.u16 	%r8980, %rs4675;
	sub.s32 	%r1604, %r8980, %r8979;
	setp.lt.s32 	%p6942, %r1604, 0;
	add.s32 	%r8981, %r1604, 10000;
	selp.b32 	%r8982, %r8981, %r1604, %p6942;
	cvt.u16.u32 	%rs4679, %r8982;
	st.local.u16 	[%rd21+42], %rs4679;
	sub.s32 	%r1605, 19, %r1584;
	selp.b16 	%rs4680, %rs4650, %rs13161, %p10471;
	setp.gt.u32 	%p6943, %r1584, 19;
	mov.b32 	%r13147, 0;
	@%p6943 bra 	$L__BB0_5363;
	@%p10471 bra 	$L__BB0_5361;
	mul.wide.u32 	%rd2966, %r1605, 2;
	add.s64 	%rd2967, %rd18, %rd2966;
	ld.local.u16 	%rs13237, [%rd2967+2];
	bra.uni 	$L__BB0_5362;
$L__BB0_5361:
	mul.wide.u32 	%rd2968, %r1605, 2;
	add.s64 	%rd2969, %rd19, %rd2968;
	ld.local.u16 	%rs13237, [%rd2969+2];
$L__BB0_5362:
	cvt.u32.u16 	%r13147, %rs13237;
$L__BB0_5363:
	shr.u32 	%r8984, %r1604, 31;
	add.s32 	%r8985, %r8984, %r13147;
	cvt.u32.u16 	%r8986, %rs4680;
	sub.s32 	%r1608, %r8986, %r8985;
	setp.lt.s32 	%p6944, %r1608, 0;
	add.s32 	%r8987, %r1608, 10000;
	selp.b32 	%r8988, %r8987, %r1608, %p6944;
	cvt.u16.u32 	%rs4684, %r8988;
	st.local.u16 	[%rd21+40], %rs4684;
	sub.s32 	%r1609, 18, %r1584;
	selp.b16 	%rs4685, %rs4649, %rs13162, %p10471;
	setp.gt.u32 	%p6945, %r1584, 18;
	mov.b32 	%r13148, 0;
	@%p6945 bra 	$L__BB0_5368;
	@%p10471 bra 	$L__BB0_5366;
	mul.wide.u32 	%rd2970, %r1609, 2;
	add.s64 	%rd2971, %rd18, %rd2970;
	ld.local.u16 	%rs13238, [%rd2971+2];
	bra.uni 	$L__BB0_5367;
$L__BB0_5366:
	mul.wide.u32 	%rd2972, %r1609, 2;
	add.s64 	%rd2973, %rd19, %rd2972;
	ld.local.u16 	%rs13238, [%rd2973+2];
$L__BB0_5367:
	cvt.u32.u16 	%r13148, %rs13238;
$L__BB0_5368:
	shr.u32 	%r8990, %r1608, 31;
	add.s32 	%r8991, %r8990, %r13148;
	cvt.u32.u16 	%r8992, %rs4685;
	sub.s32 	%r1612, %r8992, %r8991;
	setp.lt.s32 	%p6946, %r1612, 0;
	add.s32 	%r8993, %r1612, 10000;
	selp.b32 	%r8994, %r8993, %r1612, %p6946;
	cvt.u16.u32 	%rs4689, %r8994;
	st.local.u16 	[%rd21+38], %rs4689;
	sub.s32 	%r1613, 17, %r1584;
	selp.b16 	%rs4690, %rs4648, %rs13163, %p10471;
	setp.gt.u32 	%p6947, %r1584, 17;
	mov.b32 	%r13149, 0;
	@%p6947 bra 	$L__BB0_5373;
	@%p10471 bra 	$L__BB0_5371;
	mul.wide.u32 	%rd2974, %r1613, 2;
	add.s64 	%rd2975, %rd18, %rd2974;
	ld.local.u16 	%rs13239, [%rd2975+2];
	bra.uni 	$L__BB0_5372;
$L__BB0_5371:
	mul.wide.u32 	%rd2976, %r1613, 2;
	add.s64 	%rd2977, %rd19, %rd2976;
	ld.local.u16 	%rs13239, [%rd2977+2];
$L__BB0_5372:
	cvt.u32.u16 	%r13149, %rs13239;
$L__BB0_5373:
	shr.u32 	%r8996, %r1612, 31;
	add.s32 	%r8997, %r8996, %r13149;
	cvt.u32.u16 	%r8998, %rs4690;
	sub.s32 	%r1616, %r8998, %r8997;
	setp.lt.s32 	%p6948, %r1616, 0;
	add.s32 	%r8999, %r1616, 10000;
	selp.b32 	%r9000, %r8999, %r1616, %p6948;
	cvt.u16.u32 	%rs4694, %r9000;
	st.local.u16 	[%rd21+36], %rs4694;
	sub.s32 	%r1617, 16, %r1584;
	selp.b16 	%rs4695, %rs4647, %rs13164, %p10471;
	setp.gt.u32 	%p6949, %r1584, 16;
	mov.b32 	%r13150, 0;
	@%p6949 bra 	$L__BB0_5378;
	@%p10471 bra 	$L__BB0_5376;
	mul.wide.u32 	%rd2978, %r1617, 2;
	add.s64 	%rd2979, %rd18, %rd2978;
	ld.local.u16 	%rs13240, [%rd2979+2];
	bra.uni 	$L__BB0_5377;
$L__BB0_5376:
	mul.wide.u32 	%rd2980, %r1617, 2;
	add.s64 	%rd2981, %rd19, %rd2980;
	ld.local.u16 	%rs13240, [%rd2981+2];
$L__BB0_5377:
	cvt.u32.u16 	%r13150, %rs13240;
$L__BB0_5378:
	shr.u32 	%r9002, %r1616, 31;
	add.s32 	%r9003, %r9002, %r13150;
	cvt.u32.u16 	%r9004, %rs4695;
	sub.s32 	%r1620, %r9004, %r9003;
	setp.lt.s32 	%p6950, %r1620, 0;
	add.s32 	%r9005, %r1620, 10000;
	selp.b32 	%r9006, %r9005, %r1620, %p6950;
	cvt.u16.u32 	%rs4699, %r9006;
	st.local.u16 	[%rd21+34], %rs4699;
	sub.s32 	%r1621, 15, %r1584;
	selp.b16 	%rs4700, %rs4646, %rs13165, %p10471;
	setp.gt.u32 	%p6951, %r1584, 15;
	mov.b32 	%r13151, 0;
	@%p6951 bra 	$L__BB0_5383;
	@%p10471 bra 	$L__BB0_5381;
	mul.wide.u32 	%rd2982, %r1621, 2;
	add.s64 	%rd2983, %rd18, %rd2982;
	ld.local.u16 	%rs13241, [%rd2983+2];
	bra.uni 	$L__BB0_5382;
$L__BB0_5381:
	mul.wide.u32 	%rd2984, %r1621, 2;
	add.s64 	%rd2985, %rd19, %rd2984;
	ld.local.u16 	%rs13241, [%rd2985+2];
$L__BB0_5382:
	cvt.u32.u16 	%r13151, %rs13241;
$L__BB0_5383:
	shr.u32 	%r9008, %r1620, 31;
	add.s32 	%r9009, %r9008, %r13151;
	cvt.u32.u16 	%r9010, %rs4700;
	sub.s32 	%r1624, %r9010, %r9009;
	setp.lt.s32 	%p6952, %r1624, 0;
	add.s32 	%r9011, %r1624, 10000;
	selp.b32 	%r9012, %r9011, %r1624, %p6952;
	cvt.u16.u32 	%rs4704, %r9012;
	st.local.u16 	[%rd21+32], %rs4704;
	sub.s32 	%r1625, 14, %r1584;
	selp.b16 	%rs4705, %rs4645, %rs13166, %p10471;
	setp.gt.u32 	%p6953, %r1584, 14;
	mov.b32 	%r13152, 0;
	@%p6953 bra 	$L__BB0_5388;
	@%p10471 bra 	$L__BB0_5386;
	mul.wide.u32 	%rd2986, %r1625, 2;
	add.s64 	%rd2987, %rd18, %rd2986;
	ld.local.u16 	%rs13242, [%rd2987+2];
	bra.uni 	$L__BB0_5387;
$L__BB0_5386:
	mul.wide.u32 	%rd2988, %r1625, 2;
	add.s64 	%rd2989, %rd19, %rd2988;
	ld.local.u16 	%rs13242, [%rd2989+2];
$L__BB0_5387:
	cvt.u32.u16 	%r13152, %rs13242;
$L__BB0_5388:
	shr.u32 	%r9014, %r1624, 31;
	add.s32 	%r9015, %r9014, %r13152;
	cvt.u32.u16 	%r9016, %rs4705;
	sub.s32 	%r1628, %r9016, %r9015;
	setp.lt.s32 	%p6954, %r1628, 0;
	add.s32 	%r9017, %r1628, 10000;
	selp.b32 	%r9018, %r9017, %r1628, %p6954;
	cvt.u16.u32 	%rs4709, %r9018;
	st.local.u16 	[%rd21+30], %rs4709;
	sub.s32 	%r1629, 13, %r1584;
	selp.b16 	%rs4710, %rs4644, %rs13167, %p10471;
	setp.gt.u32 	%p6955, %r1584, 13;
	mov.b32 	%r13153, 0;
	@%p6955 bra 	$L__BB0_5393;
	@%p10471 bra 	$L__BB0_5391;
	mul.wide.u32 	%rd2990, %r1629, 2;
	add.s64 	%rd2991, %rd18, %rd2990;
	ld.local.u16 	%rs13243, [%rd2991+2];
	bra.uni 	$L__BB0_5392;
$L__BB0_5391:
	mul.wide.u32 	%rd2992, %r1629, 2;
	add.s64 	%rd2993, %rd19, %rd2992;
	ld.local.u16 	%rs13243, [%rd2993+2];
$L__BB0_5392:
	cvt.u32.u16 	%r13153, %rs13243;
$L__BB0_5393:
	shr.u32 	%r9020, %r1628, 31;
	add.s32 	%r9021, %r9020, %r13153;
	cvt.u32.u16 	%r9022, %rs4710;
	sub.s32 	%r1632, %r9022, %r9021;
	setp.lt.s32 	%p6956, %r1632, 0;
	add.s32 	%r9023, %r1632, 10000;
	selp.b32 	%r9024, %r9023, %r1632, %p6956;
	cvt.u16.u32 	%rs4714, %r9024;
	st.local.u16 	[%rd21+28], %rs4714;
	sub.s32 	%r1633, 12, %r1584;
	selp.b16 	%rs4715, %rs4643, %rs13168, %p10471;
	setp.gt.u32 	%p6957, %r1584, 12;
	mov.b32 	%r13154, 0;
	@%p6957 bra 	$L__BB0_5398;
	@%p10471 bra 	$L__BB0_5396;
	mul.wide.u32 	%rd2994, %r1633, 2;
	add.s64 	%rd2995, %rd18, %rd2994;
	ld.local.u16 	%rs13244, [%rd2995+2];
	bra.uni 	$L__BB0_5397;
$L__BB0_5396:
	mul.wide.u32 	%rd2996, %r1633, 2;
	add.s64 	%rd2997, %rd19, %rd2996;
	ld.local.u16 	%rs13244, [%rd2997+2];
$L__BB0_5397:
	cvt.u32.u16 	%r13154, %rs13244;
$L__BB0_5398:
	shr.u32 	%r9026, %r1632, 31;
	add.s32 	%r9027, %r9026, %r13154;
	cvt.u32.u16 	%r9028, %rs4715;
	sub.s32 	%r1636, %r9028, %r9027;
	setp.lt.s32 	%p6958, %r1636, 0;
	add.s32 	%r9029, %r1636, 10000;
	selp.b32 	%r9030, %r9029, %r1636, %p6958;
	cvt.u16.u32 	%rs4719, %r9030;
	st.local.u16 	[%rd21+26], %rs4719;
	sub.s32 	%r1637, 11, %r1584;
	selp.b16 	%rs4720, %rs4642, %rs13169, %p10471;
	setp.gt.u32 	%p6959, %r1584, 11;
	mov.b32 	%r13155, 0;
	@%p6959 bra 	$L__BB0_5403;
	@%p10471 bra 	$L__BB0_5401;
	mul.wide.u32 	%rd2998, %r1637, 2;
	add.s64 	%rd2999, %rd18, %rd2998;
	ld.local.u16 	%rs13245, [%rd2999+2];
	bra.uni 	$L__BB0_5402;
$L__BB0_5401:
	mul.wide.u32 	%rd3000, %r1637, 2;
	add.s64 	%rd3001, %rd19, %rd3000;
	ld.local.u16 	%rs13245, [%rd3001+2];
$L__BB0_5402:
	cvt.u32.u16 	%r13155, %rs13245;
$L__BB0_5403:
	shr.u32 	%r9032, %r1636, 31;
	add.s32 	%r9033, %r9032, %r13155;
	cvt.u32.u16 	%r9034, %rs4720;
	sub.s32 	%r1640, %r9034, %r9033;
	setp.lt.s32 	%p6960, %r1640, 0;
	add.s32 	%r9035, %r1640, 10000;
	selp.b32 	%r9036, %r9035, %r1640, %p6960;
	cvt.u16.u32 	%rs4724, %r9036;
	st.local.u16 	[%rd21+24], %rs4724;
	sub.s32 	%r1641, 10, %r1584;
	selp.b16 	%rs4725, %rs4641, %rs13170, %p10471;
	setp.gt.u32 	%p6961, %r1584, 10;
	mov.b32 	%r13156, 0;
	@%p6961 bra 	$L__BB0_5408;
	@%p10471 bra 	$L__BB0_5406;
	mul.wide.u32 	%rd3002, %r1641, 2;
	add.s64 	%rd3003, %rd18, %rd3002;
	ld.local.u16 	%rs13246, [%rd3003+2];
	bra.uni 	$L__BB0_5407;
$L__BB0_5406:
	mul.wide.u32 	%rd3004, %r1641, 2;
	add.s64 	%rd3005, %rd19, %rd3004;
	ld.local.u16 	%rs13246, [%rd3005+2];
$L__BB0_5407:
	cvt.u32.u16 	%r13156, %rs13246;
$L__BB0_5408:
	shr.u32 	%r9038, %r1640, 31;
	add.s32 	%r9039, %r9038, %r13156;
	cvt.u32.u16 	%r9040, %rs4725;
	sub.s32 	%r1644, %r9040, %r9039;
	setp.lt.s32 	%p6962, %r1644, 0;
	add.s32 	%r9041, %r1644, 10000;
	selp.b32 	%r9042, %r9041, %r1644, %p6962;
	cvt.u16.u32 	%rs4729, %r9042;
	st.local.u16 	[%rd21+22], %rs4729;
	sub.s32 	%r1645, 9, %r1584;
	selp.b16 	%rs4730, %rs4640, %rs13171, %p10471;
	setp.gt.u32 	%p6963, %r1584, 9;
	mov.b32 	%r13157, 0;
	@%p6963 bra 	$L__BB0_5413;
	@%p10471 bra 	$L__BB0_5411;
	mul.wide.u32 	%rd3006, %r1645, 2;
	add.s64 	%rd3007, %rd18, %rd3006;
	ld.local.u16 	%rs13247, [%rd3007+2];
	bra.uni 	$L__BB0_5412;
$L__BB0_5411:
	mul.wide.u32 	%rd3008, %r1645, 2;
	add.s64 	%rd3009, %rd19, %rd3008;
	ld.local.u16 	%rs13247, [%rd3009+2];
$L__BB0_5412:
	cvt.u32.u16 	%r13157, %rs13247;
$L__BB0_5413:
	shr.u32 	%r9044, %r1644, 31;
	add.s32 	%r9045, %r9044, %r13157;
	cvt.u32.u16 	%r9046, %rs4730;
	sub.s32 	%r1648, %r9046, %r9045;
	setp.lt.s32 	%p6964, %r1648, 0;
	add.s32 	%r9047, %r1648, 10000;
	selp.b32 	%r9048, %r9047, %r1648, %p6964;
	cvt.u16.u32 	%rs4734, %r9048;
	st.local.u16 	[%rd21+20], %rs4734;
	sub.s32 	%r1649, 8, %r1584;
	selp.b16 	%rs4735, %rs4639, %rs13172, %p10471;
	setp.gt.u32 	%p6965, %r1584, 8;
	mov.b32 	%r13158, 0;
	@%p6965 bra 	$L__BB0_5418;
	@%p10471 bra 	$L__BB0_5416;
	mul.wide.u32 	%rd3010, %r1649, 2;
	add.s64 	%rd3011, %rd18, %rd3010;
	ld.local.u16 	%rs13248, [%rd3011+2];
	bra.uni 	$L__BB0_5417;
$L__BB0_5416:
	mul.wide.u32 	%rd3012, %r1649, 2;
	add.s64 	%rd3013, %rd19, %rd3012;
	ld.local.u16 	%rs13248, [%rd3013+2];
$L__BB0_5417:
	cvt.u32.u16 	%r13158, %rs13248;
$L__BB0_5418:
	shr.u32 	%r9050, %r1648, 31;
	add.s32 	%r9051, %r9050, %r13158;
	cvt.u32.u16 	%r9052, %rs4735;
	sub.s32 	%r1652, %r9052, %r9051;
	setp.lt.s32 	%p6966, %r1652, 0;
	add.s32 	%r9053, %r1652, 10000;
	selp.b32 	%r9054, %r9053, %r1652, %p6966;
	cvt.u16.u32 	%rs4739, %r9054;
	st.local.u16 	[%rd21+18], %rs4739;
	sub.s32 	%r1653, 7, %r1584;
	selp.b16 	%rs4740, %rs4638, %rs13173, %p10471;
	setp.gt.u32 	%p6967, %r1584, 7;
	mov.b32 	%r13159, 0;
	@%p6967 bra 	$L__BB0_5423;
	@%p10471 bra 	$L__BB0_5421;
	mul.wide.u32 	%rd3014, %r1653, 2;
	add.s64 	%rd3015, %rd18, %rd3014;
	ld.local.u16 	%rs13249, [%rd3015+2];
	bra.uni 	$L__BB0_5422;
$L__BB0_5421:
	mul.wide.u32 	%rd3016, %r1653, 2;
	add.s64 	%rd3017, %rd19, %rd3016;
	ld.local.u16 	%rs13249, [%rd3017+2];
$L__BB0_5422:
	cvt.u32.u16 	%r13159, %rs13249;
$L__BB0_5423:
	shr.u32 	%r9056, %r1652, 31;
	add.s32 	%r9057, %r9056, %r13159;
	cvt.u32.u16 	%r9058, %rs4740;
	sub.s32 	%r1656, %r9058, %r9057;
	setp.lt.s32 	%p6968, %r1656, 0;
	add.s32 	%r9059, %r1656, 10000;
	selp.b32 	%r9060, %r9059, %r1656, %p6968;
	cvt.u16.u32 	%rs4744, %r9060;
	st.local.u16 	[%rd21+16], %rs4744;
	sub.s32 	%r1657, 6, %r1584;
	selp.b16 	%rs4745, %rs4637, %rs13174, %p10471;
	setp.gt.u32 	%p6969, %r1584, 6;
	mov.b32 	%r13160, 0;
	@%p6969 bra 	$L__BB0_5428;
	@%p10471 bra 	$L__BB0_5426;
	mul.wide.u32 	%rd3018, %r1657, 2;
	add.s64 	%rd3019, %rd18, %rd3018;
	ld.local.u16 	%rs13250, [%rd3019+2];
	bra.uni 	$L__BB0_5427;
$L__BB0_5426:
	mul.wide.u32 	%rd3020, %r1657, 2;
	add.s64 	%rd3021, %rd19, %rd3020;
	ld.local.u16 	%rs13250, [%rd3021+2];
$L__BB0_5427:
	cvt.u32.u16 	%r13160, %rs13250;
$L__BB0_5428:
	shr.u32 	%r9062, %r1656, 31;
	add.s32 	%r9063, %r9062, %r13160;
	cvt.u32.u16 	%r9064, %rs4745;
	sub.s32 	%r1660, %r9064, %r9063;
	setp.lt.s32 	%p6970, %r1660, 0;
	add.s32 	%r9065, %r1660, 10000;
	selp.b32 	%r9066, %r9065, %r1660, %p6970;
	cvt.u16.u32 	%rs4749, %r9066;
	st.local.u16 	[%rd21+14], %rs4749;
	sub.s32 	%r1661, 5, %r1584;
	selp.b16 	%rs4750, %rs4636, %rs13175, %p10471;
	setp.gt.u32 	%p6971, %r1584, 5;
	mov.b32 	%r13161, 0;
	@%p6971 bra 	$L__BB0_5433;
	@%p10471 bra 	$L__BB0_5431;
	mul.wide.u32 	%rd3022, %r1661, 2;
	add.s64 	%rd3023, %rd18, %rd3022;
	ld.local.u16 	%rs13251, [%rd3023+2];
	bra.uni 	$L__BB0_5432;
$L__BB0_5431:
	mul.wide.u32 	%rd3024, %r1661, 2;
	add.s64 	%rd3025, %rd19, %rd3024;
	ld.local.u16 	%rs13251, [%rd3025+2];
$L__BB0_5432:
	cvt.u32.u16 	%r13161, %rs13251;
$L__BB0_5433:
	shr.u32 	%r9068, %r1660, 31;
	add.s32 	%r9069, %r9068, %r13161;
	cvt.u32.u16 	%r9070, %rs4750;
	sub.s32 	%r1664, %r9070, %r9069;
	setp.lt.s32 	%p6972, %r1664, 0;
	add.s32 	%r9071, %r1664, 10000;
	selp.b32 	%r9072, %r9071, %r1664, %p6972;
	cvt.u16.u32 	%rs4754, %r9072;
	st.local.u16 	[%rd21+12], %rs4754;
	sub.s32 	%r1665, 4, %r1584;
	selp.b16 	%rs4755, %rs4635, %rs13176, %p10471;
	setp.gt.u32 	%p6973, %r1584, 4;
	mov.b32 	%r13162, 0;
	@%p6973 bra 	$L__BB0_5438;
	@%p10471 bra 	$L__BB0_5436;
	mul.wide.u32 	%rd3026, %r1665, 2;
	add.s64 	%rd3027, %rd18, %rd3026;
	ld.local.u16 	%rs13252, [%rd3027+2];
	bra.uni 	$L__BB0_5437;
$L__BB0_5436:
	mul.wide.u32 	%rd3028, %r1665, 2;
	add.s64 	%rd3029, %rd19, %rd3028;
	ld.local.u16 	%rs13252, [%rd3029+2];
$L__BB0_5437:
	cvt.u32.u16 	%r13162, %rs13252;
$L__BB0_5438:
	shr.u32 	%r9074, %r1664, 31;
	add.s32 	%r9075, %r9074, %r13162;
	cvt.u32.u16 	%r9076, %rs4755;
	sub.s32 	%r1668, %r9076, %r9075;
	setp.lt.s32 	%p6974, %r1668, 0;
	add.s32 	%r9077, %r1668, 10000;
	selp.b32 	%r9078, %r9077, %r1668, %p6974;
	cvt.u16.u32 	%rs4759, %r9078;
	st.local.u16 	[%rd21+10], %rs4759;
	sub.s32 	%r1669, 3, %r1584;
	selp.b16 	%rs4760, %rs4634, %rs13177, %p10471;
	setp.gt.u32 	%p6975, %r1584, 3;
	mov.b32 	%r13163, 0;
	@%p6975 bra 	$L__BB0_5443;
	@%p10471 bra 	$L__BB0_5441;
	mul.wide.u32 	%rd3030, %r1669, 2;
	add.s64 	%rd3031, %rd18, %rd3030;
	ld.local.u16 	%rs13253, [%rd3031+2];
	bra.uni 	$L__BB0_5442;
$L__BB0_5441:
	mul.wide.u32 	%rd3032, %r1669, 2;
	add.s64 	%rd3033, %rd19, %rd3032;
	ld.local.u16 	%rs13253, [%rd3033+2];
$L__BB0_5442:
	cvt.u32.u16 	%r13163, %rs13253;
$L__BB0_5443:
	shr.u32 	%r9080, %r1668, 31;
	add.s32 	%r9081, %r9080, %r13163;
	cvt.u32.u16 	%r9082, %rs4760;
	sub.s32 	%r1672, %r9082, %r9081;
	setp.lt.s32 	%p6976, %r1672, 0;
	add.s32 	%r9083, %r1672, 10000;
	selp.b32 	%r9084, %r9083, %r1672, %p6976;
	cvt.u16.u32 	%rs4764, %r9084;
	st.local.u16 	[%rd21+8], %rs4764;
	sub.s32 	%r1673, 2, %r1584;
	selp.b16 	%rs4765, %rs4633, %rs13178, %p10471;
	setp.gt.u32 	%p6977, %r1584, 2;
	mov.b32 	%r13164, 0;
	@%p6977 bra 	$L__BB0_5448;
	@%p10471 bra 	$L__BB0_5446;
	mul.wide.u32 	%rd3034, %r1673, 2;
	add.s64 	%rd3035, %rd18, %rd3034;
	ld.local.u16 	%rs13254, [%rd3035+2];
	bra.uni 	$L__BB0_5447;
$L__BB0_5446:
	mul.wide.u32 	%rd3036, %r1673, 2;
	add.s64 	%rd3037, %rd19, %rd3036;
	ld.local.u16 	%rs13254, [%rd3037+2];
$L__BB0_5447:
	cvt.u32.u16 	%r13164, %rs13254;
$L__BB0_5448:
	shr.u32 	%r9086, %r1672, 31;
	add.s32 	%r9087, %r9086, %r13164;
	cvt.u32.u16 	%r9088, %rs4765;
	sub.s32 	%r1676, %r9088, %r9087;
	setp.lt.s32 	%p6978, %r1676, 0;
	add.s32 	%r9089, %r1676, 10000;
	selp.b32 	%r9090, %r9089, %r1676, %p6978;
	cvt.u16.u32 	%rs4769, %r9090;
	st.local.u16 	[%rd21+6], %rs4769;
	sub.s32 	%r1677, 1, %r1584;
	selp.b16 	%rs4770, %rs4632, %rs13179, %p10471;
	setp.gt.u32 	%p6979, %r1584, 1;
	mov.b32 	%r13165, 0;
	@%p6979 bra 	$L__BB0_5453;
	@%p10471 bra 	$L__BB0_5451;
	mul.wide.u32 	%rd3038, %r1677, 2;
	add.s64 	%rd3039, %rd18, %rd3038;
	ld.local.u16 	%rs13255, [%rd3039+2];
	bra.uni 	$L__BB0_5452;
$L__BB0_5451:
	mul.wide.u32 	%rd3040, %r1677, 2;
	add.s64 	%rd3041, %rd19, %rd3040;
	ld.local.u16 	%rs13255, [%rd3041+2];
$L__BB0_5452:
	cvt.u32.u16 	%r13165, %rs13255;
$L__BB0_5453:
	shr.u32 	%r9092, %r1676, 31;
	add.s32 	%r9093, %r9092, %r13165;
	cvt.u32.u16 	%r9094, %rs4770;
	sub.s32 	%r1680, %r9094, %r9093;
	setp.lt.s32 	%p6980, %r1680, 0;
	add.s32 	%r9095, %r1680, 10000;
	selp.b32 	%r9096, %r9095, %r1680, %p6980;
	cvt.u16.u32 	%rs4774, %r9096;
	st.local.u16 	[%rd21+4], %rs4774;
	neg.s32 	%r1681, %r1584;
	selp.b16 	%rs4775, %rs4631, %rs13180, %p10471;
	setp.ne.s32 	%p6981, %r1583, 0;
	mov.b32 	%r13166, 0;
	@%p6981 bra 	$L__BB0_5458;
	@%p10471 bra 	$L__BB0_5456;
	mul.wide.u32 	%rd3042, %r1681, 2;
	add.s64 	%rd3043, %rd18, %rd3042;
	ld.local.u16 	%rs13256, [%rd3043+2];
	bra.uni 	$L__BB0_5457;
$L__BB0_5456:
	mul.wide.u32 	%rd3044, %r1681, 2;
	add.s64 	%rd3045, %rd19, %rd3044;
	ld.local.u16 	%rs13256, [%rd3045+2];
$L__BB0_5457:
	cvt.u32.u16 	%r13166, %rs13256;
$L__BB0_5458:
	shr.u32 	%r9097, %r1680, 31;
	add.s32 	%r9098, %r9097, %r13166;
	cvt.u32.u16 	%r9099, %rs4775;
	sub.s32 	%r9100, %r9099, %r9098;
	setp.lt.s32 	%p6982, %r9100, 0;
	add.s32 	%r9101, %r9100, 10000;
	selp.b32 	%r9102, %r9101, %r9100, %p6982;
	cvt.u16.u32 	%rs9967, %r9102;
	st.local.u16 	[%rd21+2], %rs9967;
	setp.ne.s16 	%p6983, %rs9967, 0;
	setp.lt.s32 	%p6984, %r1582, 1;
	or.pred  	%p6985, %p6983, %p6984;
	@%p6985 bra 	$L__BB0_5460;
	st.local.u16 	[%rd21+2], %rs4774;
	mov.b32 	%r9103, {%rs4769, %rs4764};
	st.local.u32 	[%rd21+4], %r9103;
	mov.b32 	%r9104, {%rs4759, %rs4754};
	st.local.u32 	[%rd21+8], %r9104;
	mov.b32 	%r9105, {%rs4749, %rs4744};
	st.local.u32 	[%rd21+12], %r9105;
	mov.b32 	%r9106, {%rs4739, %rs4734};
	st.local.u32 	[%rd21+16], %r9106;
	mov.b32 	%r9107, {%rs4729, %rs4724};
	st.local.u32 	[%rd21+20], %r9107;
	mov.b32 	%r9108, {%rs4719, %rs4714};
	st.local.u32 	[%rd21+24], %r9108;
	mov.b32 	%r9109, {%rs4709, %rs4704};
	st.local.u32 	[%rd21+28], %r9109;
	mov.b32 	%r9110, {%rs4699, %rs4694};
	st.local.u32 	[%rd21+32], %r9110;
	mov.b32 	%r9111, {%rs4689, %rs4684};
	st.local.u32 	[%rd21+36], %r9111;
	mov.b32 	%r9112, {%rs4679, %rs4674};
	st.local.u32 	[%rd21+40], %r9112;
	mov.b32 	%r9113, {%rs4669, %rs4664};
	st.local.u32 	[%rd21+44], %r9113;
	mov.b16 	%rs9968, 0;
	st.local.u16 	[%rd21+50], %rs9968;
	add.s32 	%r9114, %r1582, -1;
	st.local.u32 	[%rd21+52], %r9114;
$L__BB0_5460:
	add.s64 	%rd659, %rd21, 42;
	add.s64 	%rd660, %rd21, 34;
	add.s64 	%rd661, %rd21, 38;
	add.s64 	%rd662, %rd21, 46;
	add.s64 	%rd663, %rd21, 26;
	add.s64 	%rd664, %rd21, 30;
	add.s64 	%rd665, %rd21, 18;
	add.s64 	%rd666, %rd21, 22;
	add.s64 	%rd667, %rd21, 6;
	add.s64 	%rd668, %rd21, 10;
	add.s64 	%rd669, %rd21, 14;
	add.s64 	%rd670, %rd21, 50;
	add.s64 	%rd671, %rd8, 14;
	ld.local.u8 	%rs4779, [%rd21];
	setp.ne.s16 	%p7065, %rs4779, 0;
	ld.local.u8 	%rs10023, [%rd8];
	setp.ne.s16 	%p7066, %rs10023, 1;
	or.pred  	%p7067, %p7065, %p7066;
	@%p7067 bra 	$L__BB0_5664;
	ld.local.u16 	%rs4781, [%rd8+2];
	ld.local.u16 	%rs10112, [%rd21+2];
	or.b16  	%rs10113, %rs4781, %rs10112;
	ld.local.u16 	%rs10114, [%rd8+4];
	or.b16  	%rs10115, %rs10113, %rs10114;
	mov.pred 	%p10472, 0;
	setp.ne.s16 	%p7414, %rs10115, 0;
	@%p7414 bra 	$L__BB0_5463;
	ld.local.u16 	%rs10116, [%rd21+4];
	setp.eq.s16 	%p10472, %rs10116, 0;
$L__BB0_5463:
	ld.local.u16 	%rs10117, [%rd8+6];
	setp.ne.s16 	%p7416, %rs10117, 0;
	not.pred 	%p7417, %p10472;
	mov.pred 	%p10473, 0;
	or.pred  	%p7418, %p7417, %p7416;
	@%p7418 bra 	$L__BB0_5465;
	ld.local.u16 	%rs10118, [%rd667];
	setp.eq.s16 	%p10473, %rs10118, 0;
$L__BB0_5465:
	ld.local.u16 	%rs10119, [%rd8+8];
	setp.ne.s16 	%p7420, %rs10119, 0;
	not.pred 	%p7421, %p10473;
	mov.pred 	%p10474, 0;
	or.pred  	%p7422, %p7421, %p7420;
	@%p7422 bra 	$L__BB0_5467;
	ld.local.u16 	%rs10120, [%rd21+8];
	setp.eq.s16 	%p10474, %rs10120, 0;
$L__BB0_5467:
	ld.local.u16 	%rs10121, [%rd8+10];
	setp.ne.s16 	%p7424, %rs10121, 0;
	not.pred 	%p7425, %p10474;
	mov.pred 	%p10475, 0;
	or.pred  	%p7426, %p7425, %p7424;
	@%p7426 bra 	$L__BB0_5469;
	ld.local.u16 	%rs10122, [%rd668];
	setp.eq.s16 	%p10475, %rs10122, 0;
$L__BB0_5469:
	ld.local.u16 	%rs10123, [%rd8+12];
	setp.ne.s16 	%p7428, %rs10123, 0;
	not.pred 	%p7429, %p10475;
	mov.pred 	%p10476, 0;
	or.pred  	%p7430, %p7429, %p7428;
	@%p7430 bra 	$L__BB0_5471;
	ld.local.u16 	%rs10124, [%rd21+12];
	setp.eq.s16 	%p10476, %rs10124, 0;
$L__BB0_5471:
	ld.local.u16 	%rs10125, [%rd671];
	setp.ne.s16 	%p7432, %rs10125, 0;
	not.pred 	%p7433, %p10476;
	mov.pred 	%p10477, 0;
	or.pred  	%p7434, %p7433, %p7432;
	@%p7434 bra 	$L__BB0_5473;
	ld.local.u16 	%rs10126, [%rd669];
	setp.eq.s16 	%p10477, %rs10126, 0;
$L__BB0_5473:
	ld.local.u16 	%rs10127, [%rd8+16];
	setp.ne.s16 	%p7436, %rs10127, 0;
	not.pred 	%p7437, %p10477;
	mov.pred 	%p10478, 0;
	or.pred  	%p7438, %p7437, %p7436;
	@%p7438 bra 	$L__BB0_5475;
	ld.local.u16 	%rs10128, [%rd21+16];
	setp.eq.s16 	%p10478, %rs10128, 0;
$L__BB0_5475:
	ld.local.u16 	%rs10129, [%rd8+18];
	setp.ne.s16 	%p7440, %rs10129, 0;
	not.pred 	%p7441, %p10478;
	mov.pred 	%p10479, 0;
	or.pred  	%p7442, %p7441, %p7440;
	@%p7442 bra 	$L__BB0_5477;
	ld.local.u16 	%rs10130, [%rd665];
	setp.eq.s16 	%p10479, %rs10130, 0;
$L__BB0_5477:
	ld.local.u16 	%rs10131, [%rd8+20];
	setp.ne.s16 	%p7444, %rs10131, 0;
	not.pred 	%p7445, %p10479;
	mov.pred 	%p10480, 0;
	or.pred  	%p7446, %p7445, %p7444;
	@%p7446 bra 	$L__BB0_5479;
	ld.local.u16 	%rs10132, [%rd21+20];
	setp.eq.s16 	%p10480, %rs10132, 0;
$L__BB0_5479:
	ld.local.u16 	%rs10133, [%rd8+22];
	setp.ne.s16 	%p7448, %rs10133, 0;
	not.pred 	%p7449, %p10480;
	mov.pred 	%p10481, 0;
	or.pred  	%p7450, %p7449, %p7448;
	@%p7450 bra 	$L__BB0_5481;
	ld.local.u16 	%rs10134, [%rd666];
	setp.eq.s16 	%p10481, %rs10134, 0;
$L__BB0_5481:
	ld.local.u16 	%rs10135, [%rd8+24];
	setp.ne.s16 	%p7452, %rs10135, 0;
	not.pred 	%p7453, %p10481;
	mov.pred 	%p10482, 0;
	or.pred  	%p7454, %p7453, %p7452;
	@%p7454 bra 	$L__BB0_5483;
	ld.local.u16 	%rs10136, [%rd21+24];
	setp.eq.s16 	%p10482, %rs10136, 0;
$L__BB0_5483:
	ld.local.u16 	%rs10137, [%rd8+26];
	setp.ne.s16 	%p7456, %rs10137, 0;
	not.pred 	%p7457, %p10482;
	mov.pred 	%p10483, 0;
	or.pred  	%p7458, %p7457, %p7456;
	@%p7458 bra 	$L__BB0_5485;
	ld.local.u16 	%rs10138, [%rd663];
	setp.eq.s16 	%p10483, %rs10138, 0;
$L__BB0_5485:
	ld.local.u16 	%rs10139, [%rd8+28];
	setp.ne.s16 	%p7460, %rs10139, 0;
	not.pred 	%p7461, %p10483;
	mov.pred 	%p10484, 0;
	or.pred  	%p7462, %p7461, %p7460;
	@%p7462 bra 	$L__BB0_5487;
	ld.local.u16 	%rs10140, [%rd21+28];
	setp.eq.s16 	%p10484, %rs10140, 0;
$L__BB0_5487:
	ld.local.u16 	%rs10141, [%rd8+30];
	setp.ne.s16 	%p7464, %rs10141, 0;
	not.pred 	%p7465, %p10484;
	mov.pred 	%p10485, 0;
	or.pred  	%p7466, %p7465, %p7464;
	@%p7466 bra 	$L__BB0_5489;
	ld.local.u16 	%rs10142, [%rd664];
	setp.eq.s16 	%p10485, %rs10142, 0;
$L__BB0_5489:
	ld.local.u16 	%rs10143, [%rd8+32];
	setp.ne.s16 	%p7468, %rs10143, 0;
	not.pred 	%p7469, %p10485;
	mov.pred 	%p10486, 0;
	or.pred  	%p7470, %p7469, %p7468;
	@%p7470 bra 	$L__BB0_5491;
	ld.local.u16 	%rs10144, [%rd21+32];
	setp.eq.s16 	%p10486, %rs10144, 0;
$L__BB0_5491:
	ld.local.u16 	%rs10145, [%rd8+34];
	setp.ne.s16 	%p7472, %rs10145, 0;
	not.pred 	%p7473, %p10486;
	mov.pred 	%p10487, 0;
	or.pred  	%p7474, %p7473, %p7472;
	@%p7474 bra 	$L__BB0_5493;
	ld.local.u16 	%rs10146, [%rd660];
	setp.eq.s16 	%p10487, %rs10146, 0;
$L__BB0_5493:
	ld.local.u16 	%rs10147, [%rd8+36];
	setp.ne.s16 	%p7476, %rs10147, 0;
	not.pred 	%p7477, %p10487;
	mov.pred 	%p10488, 0;
	or.pred  	%p7478, %p7477, %p7476;
	@%p7478 bra 	$L__BB0_5495;
	ld.local.u16 	%rs10148, [%rd21+36];
	setp.eq.s16 	%p10488, %rs10148, 0;
$L__BB0_5495:
	ld.local.u16 	%rs10149, [%rd8+38];
	setp.ne.s16 	%p7480, %rs10149, 0;
	not.pred 	%p7481, %p10488;
	mov.pred 	%p10489, 0;
	or.pred  	%p7482, %p7481, %p7480;
	@%p7482 bra 	$L__BB0_5497;
	ld.local.u16 	%rs10150, [%rd661];
	setp.eq.s16 	%p10489, %rs10150, 0;
$L__BB0_5497:
	ld.local.u16 	%rs10151, [%rd8+40];
	setp.ne.s16 	%p7484, %rs10151, 0;
	not.pred 	%p7485, %p10489;
	mov.pred 	%p10490, 0;
	or.pred  	%p7486, %p7485, %p7484;
	@%p7486 bra 	$L__BB0_5499;
	ld.local.u16 	%rs10152, [%rd21+40];
	setp.eq.s16 	%p10490, %rs10152, 0;
$L__BB0_5499:
	ld.local.u16 	%rs10153, [%rd8+42];
	setp.ne.s16 	%p7488, %rs10153, 0;
	not.pred 	%p7489, %p10490;
	mov.pred 	%p10491, 0;
	or.pred  	%p7490, %p7489, %p7488;
	@%p7490 bra 	$L__BB0_5501;
	ld.local.u16 	%rs10154, [%rd659];
	setp.eq.s16 	%p10491, %rs10154, 0;
$L__BB0_5501:
	ld.local.u16 	%rs10155, [%rd8+44];
	setp.ne.s16 	%p7492, %rs10155, 0;
	not.pred 	%p7493, %p10491;
	mov.pred 	%p10492, 0;
	or.pred  	%p7494, %p7493, %p7492;
	@%p7494 bra 	$L__BB0_5503;
	ld.local.u16 	%rs10156, [%rd21+44];
	setp.eq.s16 	%p10492, %rs10156, 0;
$L__BB0_5503:
	ld.local.u16 	%rs10157, [%rd8+46];
	setp.ne.s16 	%p7496, %rs10157, 0;
	not.pred 	%p7497, %p10492;
	mov.pred 	%p10493, 0;
	or.pred  	%p7498, %p7497, %p7496;
	@%p7498 bra 	$L__BB0_5505;
	ld.local.u16 	%rs10158, [%rd662];
	setp.eq.s16 	%p10493, %rs10158, 0;
$L__BB0_5505:
	ld.local.u16 	%rs10159, [%rd8+48];
	setp.ne.s16 	%p7500, %rs10159, 0;
	not.pred 	%p7501, %p10493;
	mov.pred 	%p10494, -1;
	or.pred  	%p7502, %p7501, %p7500;
	@%p7502 bra 	$L__BB0_5507;
	ld.local.u16 	%rs10160, [%rd21+48];
	setp.ne.s16 	%p10494, %rs10160, 0;
$L__BB0_5507:
	ld.local.u16 	%rs10162, [%rd8+50];
	setp.eq.s16 	%p7503, %rs10162, 0;
	not.pred 	%p7504, %p10494;
	and.pred  	%p7505, %p7504, %p7503;
	ld.local.u16 	%rs13259, [%rd670];
	setp.eq.s16 	%p7506, %rs13259, 0;
	mov.b16 	%rs10161, 0;
	and.pred  	%p7507, %p7505, %p7506;
	mov.u16 	%rs13367, %rs10161;
	mov.u16 	%rs13368, %rs10161;
	mov.u16 	%rs13369, %rs10161;
	mov.u16 	%rs13370, %rs10161;
	mov.u16 	%rs13371, %rs10161;
	mov.u16 	%rs13372, %rs10161;
	mov.u16 	%rs13373, %rs10161;
	mov.u16 	%rs13374, %rs10161;
	mov.u16 	%rs13375, %rs10161;
	mov.u16 	%rs13376, %rs10161;
	mov.u16 	%rs13377, %rs10161;
	mov.u16 	%rs13378, %rs10161;
	mov.u16 	%rs13379, %rs10161;
	mov.u16 	%rs13380, %rs10161;
	mov.u16 	%rs13381, %rs10161;
	mov.u16 	%rs13382, %rs10161;
	mov.u16 	%rs13383, %rs10161;
	mov.u16 	%rs13384, %rs10161;
	mov.u16 	%rs13385, %rs10161;
	mov.u16 	%rs13386, %rs10161;
	mov.u16 	%rs13387, %rs10161;
	mov.u16 	%rs13388, %rs10161;
	mov.u16 	%rs13389, %rs10161;
	mov.u16 	%rs13390, %rs10161;
	mov.u16 	%rs13391, %rs10161;
	@%p7507 bra 	$L__BB0_6180;
	ld.local.u32 	%r1684, [%rd8+52];
	ld.local.u32 	%r1685, [%rd21+52];
	sub.s32 	%r1686, %r1684, %r1685;
	setp.eq.s32 	%p7508, %r1684, %r1685;
	@%p7508 bra 	$L__BB0_5509;
	bra.uni 	$L__BB0_5535;
$L__BB0_5509:
	add.s64 	%rd4302, %rd8, 2;
	setp.eq.s16 	%p7511, %rs4781, %rs10112;
	mov.u16 	%rs13257, %rs10112;
	@%p7511 bra 	$L__BB0_5510;
	bra.uni 	$L__BB0_5534;
$L__BB0_5510:
	add.s64 	%rd4302, %rd8, 4;
	ld.local.u16 	%rs13257, [%rd21+4];
	setp.ne.s16 	%p7512, %rs10114, %rs13257;
	@%p7512 bra 	$L__BB0_5534;
	add.s64 	%rd4302, %rd8, 6;
	ld.local.u16 	%rs13257, [%rd667];
	setp.ne.s16 	%p7513, %rs10117, %rs13257;
	@%p7513 bra 	$L__BB0_5534;
	add.s64 	%rd4302, %rd8, 8;
	ld.local.u16 	%rs13257, [%rd21+8];
	setp.ne.s16 	%p7514, %rs10119, %rs13257;
	@%p7514 bra 	$L__BB0_5534;
	add.s64 	%rd4302, %rd8, 10;
	ld.local.u16 	%rs13257, [%rd668];
	setp.ne.s16 	%p7515, %rs10121, %rs13257;
	@%p7515 bra 	$L__BB0_5534;
	add.s64 	%rd4302, %rd8, 12;
	ld.local.u16 	%rs13257, [%rd21+12];
	setp.ne.s16 	%p7516, %rs10123, %rs13257;
	@%p7516 bra 	$L__BB0_5534;
	add.s64 	%rd4302, %rd8, 14;
	ld.local.u16 	%rs13257, [%rd669];
	setp.ne.s16 	%p7517, %rs10125, %rs13257;
	@%p7517 bra 	$L__BB0_5534;
	add.s64 	%rd4302, %rd8, 16;
	ld.local.u16 	%rs13257, [%rd21+16];
	setp.ne.s16 	%p7518, %rs10127, %rs13257;
	@%p7518 bra 	$L__BB0_5534;
	add.s64 	%rd4302, %rd8, 18;
	ld.local.u16 	%rs13257, [%rd665];
	setp.ne.s16 	%p7519, %rs10129, %rs13257;
	@%p7519 bra 	$L__BB0_5534;
	add.s64 	%rd4302, %rd8, 20;
	ld.local.u16 	%rs13257, [%rd21+20];
	setp.ne.s16 	%p7520, %rs10131, %rs13257;
	@%p7520 bra 	$L__BB0_5534;
	add.s64 	%rd4302, %rd8, 22;
	ld.local.u16 	%rs13257, [%rd666];
	setp.ne.s16 	%p7521, %rs10133, %rs13257;
	@%p7521 bra 	$L__BB0_5534;
	add.s64 	%rd4302, %rd8, 24;
	ld.local.u16 	%rs13257, [%rd21+24];
	setp.ne.s16 	%p7522, %rs10135, %rs13257;
	@%p7522 bra 	$L__BB0_5534;
	add.s64 	%rd4302, %rd8, 26;
	ld.local.u16 	%rs13257, [%rd663];
	setp.ne.s16 	%p7523, %rs10137, %rs13257;
	@%p7523 bra 	$L__BB0_5534;
	add.s64 	%rd4302, %rd8, 28;
	ld.local.u16 	%rs13257, [%rd21+28];
	setp.ne.s16 	%p7524, %rs10139, %rs13257;
	@%p7524 bra 	$L__BB0_5534;
	add.s64 	%rd4302, %rd8, 30;
	ld.local.u16 	%rs13257, [%rd664];
	setp.ne.s16 	%p7525, %rs10141, %rs13257;
	@%p7525 bra 	$L__BB0_5534;
	add.s64 	%rd4302, %rd8, 32;
	ld.local.u16 	%rs13257, [%rd21+32];
	setp.ne.s16 	%p7526, %rs10143, %rs13257;
	@%p7526 bra 	$L__BB0_5534;
	add.s64 	%rd4302, %rd8, 34;
	ld.local.u16 	%rs13257, [%rd660];
	setp.ne.s16 	%p7527, %rs10145, %rs13257;
	@%p7527 bra 	$L__BB0_5534;
	add.s64 	%rd4302, %rd8, 36;
	ld.local.u16 	%rs13257, [%rd21+36];
	setp.ne.s16 	%p7528, %rs10147, %rs13257;
	@%p7528 bra 	$L__BB0_5534;
	add.s64 	%rd4302, %rd8, 38;
	ld.local.u16 	%rs13257, [%rd661];
	setp.ne.s16 	%p7529, %rs10149, %rs13257;
	@%p7529 bra 	$L__BB0_5534;
	add.s64 	%rd4302, %rd8, 40;
	ld.local.u16 	%rs13257, [%rd21+40];
	setp.ne.s16 	%p7530, %rs10151, %rs13257;
	@%p7530 bra 	$L__BB0_5534;
	add.s64 	%rd4302, %rd8, 42;
	ld.local.u16 	%rs13257, [%rd659];
	setp.ne.s16 	%p7531, %rs10153, %rs13257;
	@%p7531 bra 	$L__BB0_5534;
	add.s64 	%rd4302, %rd8, 44;
	ld.local.u16 	%rs13257, [%rd21+44];
	setp.ne.s16 	%p7532, %rs10155, %rs13257;
	@%p7532 bra 	$L__BB0_5534;
	add.s64 	%rd4302, %rd8, 46;
	ld.local.u16 	%rs13257, [%rd662];
	setp.ne.s16 	%p7533, %rs10157, %rs13257;
	@%p7533 bra 	$L__BB0_5534;
	add.s64 	%rd4302, %rd8, 48;
	ld.local.u16 	%rs13257, [%rd21+48];
	setp.ne.s16 	%p7534, %rs10159, %rs13257;
	@%p7534 bra 	$L__BB0_5534;
	add.s64 	%rd4302, %rd8, 50;
	setp.eq.s16 	%p7535, %rs10162, %rs13259;
	mov.u16 	%rs13257, %rs13259;
	mov.u16 	%rs13258, %rs10162;
	@%p7535 bra 	$L__BB0_5536;
$L__BB0_5534:
	ld.local.u16 	%rs10164, [%rd4302];
	setp.gt.u16 	%p7537, %rs10164, %rs13257;
	mov.pred 	%p10495, -1;
	mov.u16 	%rs13258, %rs13259;
	@%p7537 bra 	$L__BB0_5537;
	bra.uni 	$L__BB0_5536;
$L__BB0_5535:
	setp.gt.s32 	%p7510, %r1684, %r1685;
	mov.pred 	%p10495, -1;
	mov.u16 	%rs13258, %rs13259;
	@%p7510 bra 	$L__BB0_5537;
$L__BB0_5536:
	mov.pred 	%p10495, 0;
	mov.u16 	%rs13259, %rs13258;
$L__BB0_5537:
	abs.s32 	%r1687, %r1686;
	sub.s32 	%r1688, 24, %r1687;
	selp.b16 	%rs4834, %rs10162, %rs13259, %p10495;
	setp.gt.u32 	%p7539, %r1687, 24;
	mov.b32 	%r13167, 0;
	@%p7539 bra 	$L__BB0_5542;
	not.pred 	%p7540, %p10495;
	@%p7540 bra 	$L__BB0_5540;
	mul.wide.u32 	%rd3448, %r1688, 2;
	add.s64 	%rd3449, %rd21, %rd3448;
	ld.local.u16 	%rs13260, [%rd3449+2];
	bra.uni 	$L__BB0_5541;
$L__BB0_5540:
	mul.wide.u32 	%rd3446, %r1688, 2;
	add.s64 	%rd3447, %rd8, %rd3446;
	ld.local.u16 	%rs13260, [%rd3447+2];
$L__BB0_5541:
	cvt.u32.u16 	%r13167, %rs13260;
$L__BB0_5542:
	cvt.u32.u16 	%r9823, %rs4834;
	sub.s32 	%r1691, %r9823, %r13167;
	sub.s32 	%r1692, 23, %r1687;
	ld.local.u16 	%rs10165, [%rd21+48];
	selp.b16 	%rs4838, %rs10159, %rs10165, %p10495;
	setp.gt.u32 	%p7541, %r1687, 23;
	mov.b32 	%r13168, 0;
	@%p7541 bra 	$L__BB0_5547;
	@%p10495 bra 	$L__BB0_5545;
	mul.wide.u32 	%rd3450, %r1692, 2;
	add.s64 	%rd3451, %rd8, %rd3450;
	ld.local.u16 	%rs13261, [%rd3451+2];
	bra.uni 	$L__BB0_5546;
$L__BB0_5545:
	mul.wide.u32 	%rd3452, %r1692, 2;
	add.s64 	%rd3453, %rd21, %rd3452;
	ld.local.u16 	%rs13261, [%rd3453+2];
$L__BB0_5546:
	cvt.u32.u16 	%r13168, %rs13261;
$L__BB0_5547:
	shr.u32 	%r9825, %r1691, 31;
	add.s32 	%r9826, %r9825, %r13168;
	cvt.u32.u16 	%r9827, %rs4838;
	sub.s32 	%r1695, %r9827, %r9826;
	sub.s32 	%r1696, 22, %r1687;
	ld.local.u16 	%rs10166, [%rd662];
	selp.b16 	%rs4842, %rs10157, %rs10166, %p10495;
	setp.gt.u32 	%p7542, %r1687, 22;
	mov.b32 	%r13169, 0;
	@%p7542 bra 	$L__BB0_5552;
	@%p10495 bra 	$L__BB0_5550;
	mul.wide.u32 	%rd3454, %r1696, 2;
	add.s64 	%rd3455, %rd8, %rd3454;
	ld.local.u16 	%rs13262, [%rd3455+2];
	bra.uni 	$L__BB0_5551;
$L__BB0_5550:
	mul.wide.u32 	%rd3456, %r1696, 2;
	add.s64 	%rd3457, %rd21, %rd3456;
	ld.local.u16 	%rs13262, [%rd3457+2];
$L__BB0_5551:
	cvt.u32.u16 	%r13169, %rs13262;
$L__BB0_5552:
	shr.u32 	%r9829, %r1695, 31;
	add.s32 	%r9830, %r9829, %r13169;
	cvt.u32.u16 	%r9831, %rs4842;
	sub.s32 	%r1699, %r9831, %r9830;
	sub.s32 	%r1700, 21, %r1687;
	ld.local.u16 	%rs10167, [%rd21+44];
	selp.b16 	%rs4846, %rs10155, %rs10167, %p10495;
	setp.gt.u32 	%p7543, %r1687, 21;
	mov.b32 	%r13170, 0;
	@%p7543 bra 	$L__BB0_5557;
	@%p10495 bra 	$L__BB0_5555;
	mul.wide.u32 	%rd3458, %r1700, 2;
	add.s64 	%rd3459, %rd8, %rd3458;
	ld.local.u16 	%rs13263, [%rd3459+2];
	bra.uni 	$L__BB0_5556;
$L__BB0_5555:
	mul.wide.u32 	%rd3460, %r1700, 2;
	add.s64 	%rd3461, %rd21, %rd3460;
	ld.local.u16 	%rs13263, [%rd3461+2];
$L__BB0_5556:
	cvt.u32.u16 	%r13170, %rs13263;
$L__BB0_5557:
	shr.u32 	%r9833, %r1699, 31;
	add.s32 	%r9834, %r9833, %r13170;
	cvt.u32.u16 	%r9835, %rs4846;
	sub.s32 	%r1703, %r9835, %r9834;
	sub.s32 	%r1704, 20, %r1687;
	ld.local.u16 	%rs10168, [%rd659];
	selp.b16 	%rs4850, %rs10153, %rs10168, %p10495;
	setp.gt.u32 	%p7544, %r1687, 20;
	mov.b32 	%r13171, 0;
	@%p7544 bra 	$L__BB0_5562;
	@%p10495 bra 	$L__BB0_5560;
	mul.wide.u32 	%rd3462, %r1704, 2;
	add.s64 	%rd3463, %rd8, %rd3462;
	ld.local.u16 	%rs13264, [%rd3463+2];
	bra.uni 	$L__BB0_5561;
$L__BB0_5560:
	mul.wide.u32 	%rd3464, %r1704, 2;
	add.s64 	%rd3465, %rd21, %rd3464;
	ld.local.u16 	%rs13264, [%rd3465+2];
$L__BB0_5561:
	cvt.u32.u16 	%r13171, %rs13264;
$L__BB0_5562:
	shr.u32 	%r9837, %r1703, 31;
	add.s32 	%r9838, %r9837, %r13171;
	cvt.u32.u16 	%r9839, %rs4850;
	sub.s32 	%r1707, %r9839, %r9838;
	sub.s32 	%r1708, 19, %r1687;
	ld.local.u16 	%rs10169, [%rd21+40];
	selp.b16 	%rs4854, %rs10151, %rs10169, %p10495;
	setp.gt.u32 	%p7545, %r1687, 19;
	mov.b32 	%r13172, 0;
	@%p7545 bra 	$L__BB0_5567;
	@%p10495 bra 	$L__BB0_5565;
	mul.wide.u32 	%rd3466, %r1708, 2;
	add.s64 	%rd3467, %rd8, %rd3466;
	ld.local.u16 	%rs13265, [%rd3467+2];
	bra.uni 	$L__BB0_5566;
$L__BB0_5565:
	mul.wide.u32 	%rd3468, %r1708, 2;
	add.s64 	%rd3469, %rd21, %rd3468;
	ld.local.u16 	%rs13265, [%rd3469+2];
$L__BB0_5566:
	cvt.u32.u16 	%r13172, %rs13265;
$L__BB0_5567:
	shr.u32 	%r9841, %r1707, 31;
	add.s32 	%r9842, %r9841, %r13172;
	cvt.u32.u16 	%r9843, %rs4854;
	sub.s32 	%r1711, %r9843, %r9842;
	sub.s32 	%r1712, 18, %r1687;
	ld.local.u16 	%rs10170, [%rd661];
	selp.b16 	%rs4858, %rs10149, %rs10170, %p10495;
	setp.gt.u32 	%p7546, %r1687, 18;
	mov.b32 	%r13173, 0;
	@%p7546 bra 	$L__BB0_5572;
	@%p10495 bra 	$L__BB0_5570;
	mul.wide.u32 	%rd3470, %r1712, 2;
	add.s64 	%rd3471, %rd8, %rd3470;
	ld.local.u16 	%rs13266, [%rd3471+2];
	bra.uni 	$L__BB0_5571;
$L__BB0_5570:
	mul.wide.u32 	%rd3472, %r1712, 2;
	add.s64 	%rd3473, %rd21, %rd3472;
	ld.local.u16 	%rs13266, [%rd3473+2];
$L__BB0_5571:
	cvt.u32.u16 	%r13173, %rs13266;
$L__BB0_5572:
	shr.u32 	%r9845, %r1711, 31;
	add.s32 	%r9846, %r9845, %r13173;
	cvt.u32.u16 	%r9847, %rs4858;
	sub.s32 	%r1715, %r9847, %r9846;
	sub.s32 	%r1716, 17, %r1687;
	ld.local.u16 	%rs10171, [%rd21+36];
	selp.b16 	%rs4862, %rs10147, %rs10171, %p10495;
	setp.gt.u32 	%p7547, %r1687, 17;
	mov.b32 	%r13174, 0;
	@%p7547 bra 	$L__BB0_5577;
	@%p10495 bra 	$L__BB0_5575;
	mul.wide.u32 	%rd3474, %r1716, 2;
	add.s64 	%rd3475, %rd8, %rd3474;
	ld.local.u16 	%rs13267, [%rd3475+2];
	bra.uni 	$L__BB0_5576;
$L__BB0_5575:
	mul.wide.u32 	%rd3476, %r1716, 2;
	add.s64 	%rd3477, %rd21, %rd3476;
	ld.local.u16 	%rs13267, [%rd3477+2];
$L__BB0_5576:
	cvt.u32.u16 	%r13174, %rs13267;
$L__BB0_5577:
	shr.u32 	%r9849, %r1715, 31;
	add.s32 	%r9850, %r9849, %r13174;
	cvt.u32.u16 	%r9851, %rs4862;
	sub.s32 	%r1719, %r9851, %r9850;
	sub.s32 	%r1720, 16, %r1687;
	ld.local.u16 	%rs10172, [%rd660];
	selp.b16 	%rs4866, %rs10145, %rs10172, %p10495;
	setp.gt.u32 	%p7548, %r1687, 16;
	mov.b32 	%r13175, 0;
	@%p7548 bra 	$L__BB0_5582;
	@%p10495 bra 	$L__BB0_5580;
	mul.wide.u32 	%rd3478, %r1720, 2;
	add.s64 	%rd3479, %rd8, %rd3478;
	ld.local.u16 	%rs13268, [%rd3479+2];
	bra.uni 	$L__BB0_5581;
$L__BB0_5580:
	mul.wide.u32 	%rd3480, %r1720, 2;
	add.s64 	%rd3481, %rd21, %rd3480;
	ld.local.u16 	%rs13268, [%rd3481+2];
$L__BB0_5581:
	cvt.u32.u16 	%r13175, %rs13268;
$L__BB0_5582:
	shr.u32 	%r9853, %r1719, 31;
	add.s32 	%r9854, %r9853, %r13175;
	cvt.u32.u16 	%r9855, %rs4866;
	sub.s32 	%r1723, %r9855, %r9854;
	sub.s32 	%r1724, 15, %r1687;
	ld.local.u16 	%rs10173, [%rd21+32];
	selp.b16 	%rs4870, %rs10143, %rs10173, %p10495;
	setp.gt.u32 	%p7549, %r1687, 15;
	mov.b32 	%r13176, 0;
	@%p7549 bra 	$L__BB0_5587;
	@%p10495 bra 	$L__BB0_5585;
	mul.wide.u32 	%rd3482, %r1724, 2;
	add.s64 	%rd3483, %rd8, %rd3482;
	ld.local.u16 	%rs13269, [%rd3483+2];
	bra.uni 	$L__BB0_5586;
$L__BB0_5585:
	mul.wide.u32 	%rd3484, %r1724, 2;
	add.s64 	%rd3485, %rd21, %rd3484;
	ld.local.u16 	%rs13269, [%rd3485+2];
$L__BB0_5586:
	cvt.u32.u16 	%r13176, %rs13269;
$L__BB0_5587:
	shr.u32 	%r9857, %r1723, 31;
	add.s32 	%r9858, %r9857, %r13176;
	cvt.u32.u16 	%r9859, %rs4870;
	sub.s32 	%r1727, %r9859, %r9858;
	sub.s32 	%r1728, 14, %r1687;
	ld.local.u16 	%rs10174, [%rd664];
	selp.b16 	%rs4874, %rs10141, %rs10174, %p10495;
	setp.gt.u32 	%p7550, %r1687, 14;
	mov.b32 	%r13177, 0;
	@%p7550 bra 	$L__BB0_5592;
	@%p10495 bra 	$L__BB0_5590;
	mul.wide.u32 	%rd3486, %r1728, 2;
	add.s64 	%rd3487, %rd8, %rd3486;
	ld.local.u16 	%rs13270, [%rd3487+2];
	bra.uni 	$L__BB0_5591;
$L__BB0_5590:
	mul.wide.u32 	%rd3488, %r1728, 2;
	add.s64 	%rd3489, %rd21, %rd3488;
	ld.local.u16 	%rs13270, [%rd3489+2];
$L__BB0_5591:
	cvt.u32.u16 	%r13177, %rs13270;
$L__BB0_5592:
	shr.u32 	%r9861, %r1727, 31;
	add.s32 	%r9862, %r9861, %r13177;
	cvt.u32.u16 	%r9863, %rs4874;
	sub.s32 	%r1731, %r9863, %r9862;
	sub.s32 	%r1732, 13, %r1687;
	ld.local.u16 	%rs10175, [%rd21+28];
	selp.b16 	%rs4878, %rs10139, %rs10175, %p10495;
	setp.gt.u32 	%p7551, %r1687, 13;
	mov.b32 	%r13178, 0;
	@%p7551 bra 	$L__BB0_5597;
	@%p10495 bra 	$L__BB0_5595;
	mul.wide.u32 	%rd3490, %r1732, 2;
	add.s64 	%rd3491, %rd8, %rd3490;
	ld.local.u16 	%rs13271, [%rd3491+2];
	bra.uni 	$L__BB0_5596;
$L__BB0_5595:
	mul.wide.u32 	%rd3492, %r1732, 2;
	add.s64 	%rd3493, %rd21, %rd3492;
	ld.local.u16 	%rs13271, [%rd3493+2];
$L__BB0_5596:
	cvt.u32.u16 	%r13178, %rs13271;
$L__BB0_5597:
	shr.u32 	%r9865, %r1731, 31;
	add.s32 	%r9866, %r9865, %r13178;
	cvt.u32.u16 	%r9867, %rs4878;
	sub.s32 	%r1735, %r9867, %r9866;
	sub.s32 	%r1736, 12, %r1687;
	ld.local.u16 	%rs10176, [%rd663];
	selp.b16 	%rs4882, %rs10137, %rs10176, %p10495;
	setp.gt.u32 	%p7552, %r1687, 12;
	mov.b32 	%r13179, 0;
	@%p7552 bra 	$L__BB0_5602;
	@%p10495 bra 	$L__BB0_5600;
	mul.wide.u32 	%rd3494, %r1736, 2;
	add.s64 	%rd3495, %rd8, %rd3494;
	ld.local.u16 	%rs13272, [%rd3495+2];
	bra.uni 	$L__BB0_5601;
$L__BB0_5600:
	mul.wide.u32 	%rd3496, %r1736, 2;
	add.s64 	%rd3497, %rd21, %rd3496;
	ld.local.u16 	%rs13272, [%rd3497+2];
$L__BB0_5601:
	cvt.u32.u16 	%r13179, %rs13272;
$L__BB0_5602:
	shr.u32 	%r9869, %r1735, 31;
	add.s32 	%r9870, %r9869, %r13179;
	cvt.u32.u16 	%r9871, %rs4882;
	sub.s32 	%r1739, %r9871, %r9870;
	sub.s32 	%r1740, 11, %r1687;
	ld.local.u16 	%rs10177, [%rd21+24];
	selp.b16 	%rs4886, %rs10135, %rs10177, %p10495;
	setp.gt.u32 	%p7553, %r1687, 11;
	mov.b32 	%r13180, 0;
	@%p7553 bra 	$L__BB0_5607;
	@%p10495 bra 	$L__BB0_5605;
	mul.wide.u32 	%rd3498, %r1740, 2;
	add.s64 	%rd3499, %rd8, %rd3498;
	ld.local.u16 	%rs13273, [%rd3499+2];
	bra.uni 	$L__BB0_5606;
$L__BB0_5605:
	mul.wide.u32 	%rd3500, %r1740, 2;
	add.s64 	%rd3501, %rd21, %rd3500;
	ld.local.u16 	%rs13273, [%rd3501+2];
$L__BB0_5606:
	cvt.u32.u16 	%r13180, %rs13273;
$L__BB0_5607:
	shr.u32 	%r9873, %r1739, 31;
	add.s32 	%r9874, %r9873, %r13180;
	cvt.u32.u16 	%r9875, %rs4886;
	sub.s32 	%r1743, %r9875, %r9874;
	sub.s32 	%r1744, 10, %r1687;
	ld.local.u16 	%rs10178, [%rd666];
	selp.b16 	%rs4890, %rs10133, %rs10178, %p10495;
	setp.gt.u32 	%p7554, %r1687, 10;
	mov.b32 	%r13181, 0;
	@%p7554 bra 	$L__BB0_5612;
	@%p10495 bra 	$L__BB0_5610;
	mul.wide.u32 	%rd3502, %r1744, 2;
	add.s64 	%rd3503, %rd8, %rd3502;
	ld.local.u16 	%rs13274, [%rd3503+2];
	bra.uni 	$L__BB0_5611;
$L__BB0_5610:
	mul.wide.u32 	%rd3504, %r1744, 2;
	add.s64 	%rd3505, %rd21, %rd3504;
	ld.local.u16 	%rs13274, [%rd3505+2];
$L__BB0_5611:
	cvt.u32.u16 	%r13181, %rs13274;
$L__BB0_5612:
	shr.u32 	%r9877, %r1743, 31;
	add.s32 	%r9878, %r9877, %r13181;
	cvt.u32.u16 	%r9879, %rs4890;
	sub.s32 	%r1747, %r9879, %r9878;
	sub.s32 	%r1748, 9, %r1687;
	ld.local.u16 	%rs10179, [%rd21+20];
	selp.b16 	%rs4894, %rs10131, %rs10179, %p10495;
	setp.gt.u32 	%p7555, %r1687, 9;
	mov.b32 	%r13182, 0;
	@%p7555 bra 	$L__BB0_5617;
	@%p10495 bra 	$L__BB0_5615;
	mul.wide.u32 	%rd3506, %r1748, 2;
	add.s64 	%rd3507, %rd8, %rd3506;
	ld.local.u16 	%rs13275, [%rd3507+2];
	bra.uni 	$L__BB0_5616;
$L__BB0_5615:
	mul.wide.u32 	%rd3508, %r1748, 2;
	add.s64 	%rd3509, %rd21, %rd3508;
	ld.local.u16 	%rs13275, [%rd3509+2];
$L__BB0_5616:
	cvt.u32.u16 	%r13182, %rs13275;
$L__BB0_5617:
	shr.u32 	%r9881, %r1747, 31;
	add.s32 	%r9882, %r9881, %r13182;
	cvt.u32.u16 	%r9883, %rs4894;
	sub.s32 	%r1751, %r9883, %r9882;
	sub.s32 	%r1752, 8, %r1687;
	ld.local.u16 	%rs10180, [%rd665];
	selp.b16 	%rs4898, %rs10129, %rs10180, %p10495;
	setp.gt.u32 	%p7556, %r1687, 8;
	mov.b32 	%r13183, 0;
	@%p7556 bra 	$L__BB0_5622;
	@%p10495 bra 	$L__BB0_5620;
	mul.wide.u32 	%rd3510, %r1752, 2;
	add.s64 	%rd3511, %rd8, %rd3510;
	ld.local.u16 	%rs13276, [%rd3511+2];
	bra.uni 	$L__BB0_5621;
$L__BB0_5620:
	mul.wide.u32 	%rd3512, %r1752, 2;
	add.s64 	%rd3513, %rd21, %rd3512;
	ld.local.u16 	%rs13276, [%rd3513+2];
$L__BB0_5621:
	cvt.u32.u16 	%r13183, %rs13276;
$L__BB0_5622:
	shr.u32 	%r9885, %r1751, 31;
	add.s32 	%r9886, %r9885, %r13183;
	cvt.u32.u16 	%r9887, %rs4898;
	sub.s32 	%r1755, %r9887, %r9886;
	sub.s32 	%r1756, 7, %r1687;
	ld.local.u16 	%rs10181, [%rd21+16];
	selp.b16 	%rs4902, %rs10127, %rs10181, %p10495;
	setp.gt.u32 	%p7557, %r1687, 7;
	mov.b32 	%r13184, 0;
	@%p7557 bra 	$L__BB0_5627;
	@%p10495 bra 	$L__BB0_5625;
	mul.wide.u32 	%rd3514, %r1756, 2;
	add.s64 	%rd3515, %rd8, %rd3514;
	ld.local.u16 	%rs13277, [%rd3515+2];
	bra.uni 	$L__BB0_5626;
$L__BB0_5625:
	mul.wide.u32 	%rd3516, %r1756, 2;
	add.s64 	%rd3517, %rd21, %rd3516;
	ld.local.u16 	%rs13277, [%rd3517+2];
$L__BB0_5626:
	cvt.u32.u16 	%r13184, %rs13277;
$L__BB0_5627:
	shr.u32 	%r9889, %r1755, 31;
	add.s32 	%r9890, %r9889, %r13184;
	cvt.u32.u16 	%r9891, %rs4902;
	sub.s32 	%r1759, %r9891, %r9890;
	sub.s32 	%r1760, 6, %r1687;
	ld.local.u16 	%rs10182, [%rd669];
	selp.b16 	%rs4906, %rs10125, %rs10182, %p10495;
	setp.gt.u32 	%p7558, %r1687, 6;
	mov.b32 	%r13185, 0;
	@%p7558 bra 	$L__BB0_5632;
	@%p10495 bra 	$L__BB0_5630;
	mul.wide.u32 	%rd3518, %r1760, 2;
	add.s64 	%rd3519, %rd8, %rd3518;
	ld.local.u16 	%rs13278, [%rd3519+2];
	bra.uni 	$L__BB0_5631;
$L__BB0_5630:
	mul.wide.u32 	%rd3520, %r1760, 2;
	add.s64 	%rd3521, %rd21, %rd3520;
	ld.local.u16 	%rs13278, [%rd3521+2];
$L__BB0_5631:
	cvt.u32.u16 	%r13185, %rs13278;
$L__BB0_5632:
	shr.u32 	%r9893, %r1759, 31;
	add.s32 	%r9894, %r9893, %r13185;
	cvt.u32.u16 	%r9895, %rs4906;
	sub.s32 	%r1763, %r9895, %r9894;
	sub.s32 	%r1764, 5, %r1687;
	ld.local.u16 	%rs10183, [%rd21+12];
	selp.b16 	%rs4910, %rs10123, %rs10183, %p10495;
	setp.gt.u32 	%p7559, %r1687, 5;
	mov.b32 	%r13186, 0;
	@%p7559 bra 	$L__BB0_5637;
	@%p10495 bra 	$L__BB0_5635;
	mul.wide.u32 	%rd3522, %r1764, 2;
	add.s64 	%rd3523, %rd8, %rd3522;
	ld.local.u16 	%rs13279, [%rd3523+2];
	bra.uni 	$L__BB0_5636;
$L__BB0_5635:
	mul.wide.u32 	%rd3524, %r1764, 2;
	add.s64 	%rd3525, %rd21, %rd3524;
	ld.local.u16 	%rs13279, [%rd3525+2];
$L__BB0_5636:
	cvt.u32.u16 	%r13186, %rs13279;
$L__BB0_5637:
	shr.u32 	%r9897, %r1763, 31;
	add.s32 	%r9898, %r9897, %r13186;
	cvt.u32.u16 	%r9899, %rs4910;
	sub.s32 	%r1767, %r9899, %r9898;
	sub.s32 	%r1768, 4, %r1687;
	ld.local.u16 	%rs10184, [%rd668];
	selp.b16 	%rs4914, %rs10121, %rs10184, %p10495;
	setp.gt.u32 	%p7560, %r1687, 4;
	mov.b32 	%r13187, 0;
	@%p7560 bra 	$L__BB0_5642;
	@%p10495 bra 	$L__BB0_5640;
	mul.wide.u32 	%rd3526, %r1768, 2;
	add.s64 	%rd3527, %rd8, %rd3526;
	ld.local.u16 	%rs13280, [%rd3527+2];
	bra.uni 	$L__BB0_5641;
$L__BB0_5640:
	mul.wide.u32 	%rd3528, %r1768, 2;
	add.s64 	%rd3529, %rd21, %rd3528;
	ld.local.u16 	%rs13280, [%rd3529+2];
$L__BB0_5641:
	cvt.u32.u16 	%r13187, %rs13280;
$L__BB0_5642:
	shr.u32 	%r9901, %r1767, 31;
	add.s32 	%r9902, %r9901, %r13187;
	cvt.u32.u16 	%r9903, %rs4914;
	sub.s32 	%r1771, %r9903, %r9902;
	sub.s32 	%r1772, 3, %r1687;
	ld.local.u16 	%rs10185, [%rd21+8];
	selp.b16 	%rs4918, %rs10119, %rs10185, %p10495;
	setp.gt.u32 	%p7561, %r1687, 3;
	mov.b32 	%r13188, 0;
	@%p7561 bra 	$L__BB0_5647;
	@%p10495 bra 	$L__BB0_5645;
	mul.wide.u32 	%rd3530, %r1772, 2;
	add.s64 	%rd3531, %rd8, %rd3530;
	ld.local.u16 	%rs13281, [%rd3531+2];
	bra.uni 	$L__BB0_5646;
$L__BB0_5645:
	mul.wide.u32 	%rd3532, %r1772, 2;
	add.s64 	%rd3533, %rd21, %rd3532;
	ld.local.u16 	%rs13281, [%rd3533+2];
$L__BB0_5646:
	cvt.u32.u16 	%r13188, %rs13281;
$L__BB0_5647:
	shr.u32 	%r9905, %r1771, 31;
	add.s32 	%r9906, %r9905, %r13188;
	cvt.u32.u16 	%r9907, %rs4918;
	sub.s32 	%r1775, %r9907, %r9906;
	sub.s32 	%r1776, 2, %r1687;
	ld.local.u16 	%rs10186, [%rd667];
	selp.b16 	%rs4922, %rs10117, %rs10186, %p10495;
	setp.gt.u32 	%p7562, %r1687, 2;
	mov.b32 	%r13189, 0;
	@%p7562 bra 	$L__BB0_5652;
	@%p10495 bra 	$L__BB0_5650;
	mul.wide.u32 	%rd3534, %r1776, 2;
	add.s64 	%rd3535, %rd8, %rd3534;
	ld.local.u16 	%rs13282, [%rd3535+2];
	bra.uni 	$L__BB0_5651;
$L__BB0_5650:
	mul.wide.u32 	%rd3536, %r1776, 2;
	add.s64 	%rd3537, %rd21, %rd3536;
	ld.local.u16 	%rs13282, [%rd3537+2];
$L__BB0_5651:
	cvt.u32.u16 	%r13189, %rs13282;
$L__BB0_5652:
	shr.u32 	%r9909, %r1775, 31;
	add.s32 	%r9910, %r9909, %r13189;
	cvt.u32.u16 	%r9911, %rs4922;
	sub.s32 	%r1779, %r9911, %r9910;
	sub.s32 	%r1780, 1, %r1687;
	ld.local.u16 	%rs10187, [%rd21+4];
	selp.b16 	%rs4926, %rs10114, %rs10187, %p10495;
	setp.gt.u32 	%p7563, %r1687, 1;
	mov.b32 	%r13190, 0;
	@%p7563 bra 	$L__BB0_5657;
	@%p10495 bra 	$L__BB0_5655;
	mul.wide.u32 	%rd3538, %r1780, 2;
	add.s64 	%rd3539, %rd8, %rd3538;
	ld.local.u16 	%rs13283, [%rd3539+2];
	bra.uni 	$L__BB0_5656;
$L__BB0_5655:
	mul.wide.u32 	%rd3540, %r1780, 2;
	add.s64 	%rd3541, %rd21, %rd3540;
	ld.local.u16 	%rs13283, [%rd3541+2];
$L__BB0_5656:
	cvt.u32.u16 	%r13190, %rs13283;
$L__BB0_5657:
	shr.u32 	%r9913, %r1779, 31;
	add.s32 	%r9914, %r9913, %r13190;
	cvt.u32.u16 	%r9915, %rs4926;
	sub.s32 	%r1783, %r9915, %r9914;
	neg.s32 	%r1784, %r1687;
	selp.b16 	%rs4930, %rs4781, %rs10112, %p10495;
	setp.ne.s32 	%p7564, %r1686, 0;
	mov.b32 	%r13191, 0;
	@%p7564 bra 	$L__BB0_5662;
	@%p10495 bra 	$L__BB0_5660;
	mul.wide.u32 	%rd3542, %r1784, 2;
	add.s64 	%rd3543, %rd8, %rd3542;
	ld.local.u16 	%rs13284, [%rd3543+2];
	bra.uni 	$L__BB0_5661;
$L__BB0_5660:
	mul.wide.u32 	%rd3544, %r1784, 2;
	add.s64 	%rd3545, %rd21, %rd3544;
	ld.local.u16 	%rs13284, [%rd3545+2];
$L__BB0_5661:
	cvt.u32.u16 	%r13191, %rs13284;
$L__BB0_5662:
	add.s32 	%r9916, %r1783, 10000;
	setp.lt.s32 	%p7565, %r1783, 0;
	selp.b32 	%r9917, %r9916, %r1783, %p7565;
	cvt.u16.u32 	%rs4934, %r9917;
	add.s32 	%r9918, %r1779, 10000;
	setp.lt.s32 	%p7566, %r1779, 0;
	selp.b32 	%r9919, %r9918, %r1779, %p7566;
	cvt.u16.u32 	%rs4935, %r9919;
	add.s32 	%r9920, %r1775, 10000;
	setp.lt.s32 	%p7567, %r1775, 0;
	selp.b32 	%r9921, %r9920, %r1775, %p7567;
	cvt.u16.u32 	%rs4936, %r9921;
	add.s32 	%r9922, %r1771, 10000;
	setp.lt.s32 	%p7568, %r1771, 0;
	selp.b32 	%r9923, %r9922, %r1771, %p7568;
	cvt.u16.u32 	%rs4937, %r9923;
	add.s32 	%r9924, %r1767, 10000;
	setp.lt.s32 	%p7569, %r1767, 0;
	selp.b32 	%r9925, %r9924, %r1767, %p7569;
	cvt.u16.u32 	%rs4938, %r9925;
	add.s32 	%r9926, %r1763, 10000;
	setp.lt.s32 	%p7570, %r1763, 0;
	selp.b32 	%r9927, %r9926, %r1763, %p7570;
	cvt.u16.u32 	%rs4939, %r9927;
	add.s32 	%r9928, %r1759, 10000;
	setp.lt.s32 	%p7571, %r1759, 0;
	selp.b32 	%r9929, %r9928, %r1759, %p7571;
	cvt.u16.u32 	%rs4940, %r9929;
	add.s32 	%r9930, %r1755, 10000;
	setp.lt.s32 	%p7572, %r1755, 0;
	selp.b32 	%r9931, %r9930, %r1755, %p7572;
	cvt.u16.u32 	%rs4941, %r9931;
	add.s32 	%r9932, %r1751, 10000;
	setp.lt.s32 	%p7573, %r1751, 0;
	selp.b32 	%r9933, %r9932, %r1751, %p7573;
	cvt.u16.u32 	%rs4942, %r9933;
	add.s32 	%r9934, %r1747, 10000;
	setp.lt.s32 	%p7574, %r1747, 0;
	selp.b32 	%r9935, %r9934, %r1747, %p7574;
	cvt.u16.u32 	%rs4943, %r9935;
	add.s32 	%r9936, %r1743, 10000;
	setp.lt.s32 	%p7575, %r1743, 0;
	selp.b32 	%r9937, %r9936, %r1743, %p7575;
	cvt.u16.u32 	%rs4944, %r9937;
	add.s32 	%r9938, %r1739, 10000;
	setp.lt.s32 	%p7576, %r1739, 0;
	selp.b32 	%r9939, %r9938, %r1739, %p7576;
	cvt.u16.u32 	%rs4945, %r9939;
	add.s32 	%r9940, %r1735, 10000;
	setp.lt.s32 	%p7577, %r1735, 0;
	selp.b32 	%r9941, %r9940, %r1735, %p7577;
	cvt.u16.u32 	%rs4946, %r9941;
	add.s32 	%r9942, %r1731, 10000;
	setp.lt.s32 	%p7578, %r1731, 0;
	selp.b32 	%r9943, %r9942, %r1731, %p7578;
	cvt.u16.u32 	%rs4947, %r9943;
	add.s32 	%r9944, %r1727, 10000;
	setp.lt.s32 	%p7579, %r1727, 0;
	selp.b32 	%r9945, %r9944, %r1727, %p7579;
	cvt.u16.u32 	%rs4948, %r9945;
	add.s32 	%r9946, %r1723, 10000;
	setp.lt.s32 	%p7580, %r1723, 0;
	selp.b32 	%r9947, %r9946, %r1723, %p7580;
	cvt.u16.u32 	%rs4949, %r9947;
	add.s32 	%r9948, %r1719, 10000;
	setp.lt.s32 	%p7581, %r1719, 0;
	selp.b32 	%r9949, %r9948, %r1719, %p7581;
	cvt.u16.u32 	%rs4950, %r9949;
	add.s32 	%r9950, %r1715, 10000;
	setp.lt.s32 	%p7582, %r1715, 0;
	selp.b32 	%r9951, %r9950, %r1715, %p7582;
	cvt.u16.u32 	%rs4951, %r9951;
	add.s32 	%r9952, %r1711, 10000;
	setp.lt.s32 	%p7583, %r1711, 0;
	selp.b32 	%r9953, %r9952, %r1711, %p7583;
	cvt.u16.u32 	%rs4952, %r9953;
	add.s32 	%r9954, %r1707, 10000;
	setp.lt.s32 	%p7584, %r1707, 0;
	selp.b32 	%r9955, %r9954, %r1707, %p7584;
	cvt.u16.u32 	%rs4953, %r9955;
	add.s32 	%r9956, %r1703, 10000;
	setp.lt.s32 	%p7585, %r1703, 0;
	selp.b32 	%r9957, %r9956, %r1703, %p7585;
	cvt.u16.u32 	%rs4954, %r9957;
	add.s32 	%r9958, %r1699, 10000;
	setp.lt.s32 	%p7586, %r1699, 0;
	selp.b32 	%r9959, %r9958, %r1699, %p7586;
	cvt.u16.u32 	%rs4955, %r9959;
	add.s32 	%r9960, %r1695, 10000;
	setp.lt.s32 	%p7587, %r1695, 0;
	selp.b32 	%r9961, %r9960, %r1695, %p7587;
	cvt.u16.u32 	%rs13368, %r9961;
	shr.u32 	%r9962, %r1783, 31;
	add.s32 	%r9963, %r9962, %r13191;
	cvt.u32.u16 	%r9964, %rs4930;
	sub.s32 	%r9965, %r9964, %r9963;
	setp.lt.s32 	%p7588, %r9965, 0;
	add.s32 	%r9966, %r9965, 10000;
	selp.b32 	%r9967, %r9966, %r9965, %p7588;
	cvt.u16.u32 	%rs13391, %r9967;
	setp.ne.s16 	%p7589, %rs13391, 0;
	max.s32 	%r9968, %r1684, %r1685;
	setp.lt.s32 	%p7590, %r9968, 1;
	add.s32 	%r9969, %r1691, 10000;
	setp.lt.s32 	%p7591, %r1691, 0;
	selp.b32 	%r9970, %r9969, %r1691, %p7591;
	cvt.u16.u32 	%rs13367, %r9970;
	or.pred  	%p7592, %p7589, %p7590;
	mov.u16 	%rs13369, %rs4955;
	mov.u16 	%rs13370, %rs4954;
	mov.u16 	%rs13371, %rs4953;
	mov.u16 	%rs13372, %rs4952;
	mov.u16 	%rs13373, %rs4951;
	mov.u16 	%rs13374, %rs4950;
	mov.u16 	%rs13375, %rs4949;
	mov.u16 	%rs13376, %rs4948;
	mov.u16 	%rs13377, %rs4947;
	mov.u16 	%rs13378, %rs4946;
	mov.u16 	%rs13379, %rs4945;
	mov.u16 	%rs13380, %rs4944;
	mov.u16 	%rs13381, %rs4943;
	mov.u16 	%rs13382, %rs4942;
	mov.u16 	%rs13383, %rs4941;
	mov.u16 	%rs13384, %rs4940;
	mov.u16 	%rs13385, %rs4939;
	mov.u16 	%rs13386, %rs4938;
	mov.u16 	%rs13387, %rs4937;
	mov.u16 	%rs13388, %rs4936;
	mov.u16 	%rs13389, %rs4935;
	mov.u16 	%rs13390, %rs4934;
	@%p7592 bra 	$L__BB0_6180;
	mov.u16 	%rs13367, %rs10161;
	mov.u16 	%rs13369, %rs13368;
	mov.u16 	%rs13370, %rs4955;
	mov.u16 	%rs13371, %rs4954;
	mov.u16 	%rs13372, %rs4953;
	mov.u16 	%rs13373, %rs4952;
	mov.u16 	%rs13374, %rs4951;
	mov.u16 	%rs13375, %rs4950;
	mov.u16 	%rs13376, %rs4949;
	mov.u16 	%rs13377, %rs4948;
	mov.u16 	%rs13378, %rs4947;
	mov.u16 	%rs13379, %rs4946;
	mov.u16 	%rs13380, %rs4945;
	mov.u16 	%rs13381, %rs4944;
	mov.u16 	%rs13382, %rs4943;
	mov.u16 	%rs13383, %rs4942;
	mov.u16 	%rs13384, %rs4941;
	mov.u16 	%rs13385, %rs4940;
	mov.u16 	%rs13386, %rs4939;
	mov.u16 	%rs13387, %rs4938;
	mov.u16 	%rs13388, %rs4937;
	mov.u16 	%rs13389, %rs4936;
	mov.u16 	%rs13390, %rs4935;
	mov.u16 	%rs13391, %rs4934;
	bra.uni 	$L__BB0_6180;
$L__BB0_5664:
	setp.ne.s16 	%p7068, %rs4779, 1;
	setp.ne.s16 	%p7069, %rs10023, 0;
	or.pred  	%p7070, %p7068, %p7069;
	@%p7070 bra 	$L__BB0_5868;
	ld.local.u16 	%rs4959, [%rd21+2];
	ld.local.u16 	%rs10035, [%rd8+2];
	or.b16  	%rs10036, %rs4959, %rs10035;
	ld.local.u16 	%rs10037, [%rd21+4];
	or.b16  	%rs10038, %rs10036, %rs10037;
	mov.pred 	%p10496, 0;
	setp.ne.s16 	%p7234, %rs10038, 0;
	@%p7234 bra 	$L__BB0_5667;
	ld.local.u16 	%rs10039, [%rd8+4];
	setp.eq.s16 	%p10496, %rs10039, 0;
$L__BB0_5667:
	ld.local.u16 	%rs10040, [%rd667];
	setp.ne.s16 	%p7236, %rs10040, 0;
	not.pred 	%p7237, %p10496;
	mov.pred 	%p10497, 0;
	or.pred  	%p7238, %p7237, %p7236;
	@%p7238 bra 	$L__BB0_5669;
	ld.local.u16 	%rs10041, [%rd8+6];
	setp.eq.s16 	%p10497, %rs10041, 0;
$L__BB0_5669:
	ld.local.u16 	%rs10042, [%rd21+8];
	setp.ne.s16 	%p7240, %rs10042, 0;
	not.pred 	%p7241, %p10497;
	mov.pred 	%p10498, 0;
	or.pred  	%p7242, %p7241, %p7240;
	@%p7242 bra 	$L__BB0_5671;
	ld.local.u16 	%rs10043, [%rd8+8];
	setp.eq.s16 	%p10498, %rs10043, 0;
$L__BB0_5671:
	ld.local.u16 	%rs10044, [%rd668];
	setp.ne.s16 	%p7244, %rs10044, 0;
	not.pred 	%p7245, %p10498;
	mov.pred 	%p10499, 0;
	or.pred  	%p7246, %p7245, %p7244;
	@%p7246 bra 	$L__BB0_5673;
	ld.local.u16 	%rs10045, [%rd8+10];
	setp.eq.s16 	%p10499, %rs10045, 0;
$L__BB0_5673:
	ld.local.u16 	%rs10046, [%rd21+12];
	setp.ne.s16 	%p7248, %rs10046, 0;
	not.pred 	%p7249, %p10499;
	mov.pred 	%p10500, 0;
	or.pred  	%p7250, %p7249, %p7248;
	@%p7250 bra 	$L__BB0_5675;
	ld.local.u16 	%rs10047, [%rd8+12];
	setp.eq.s16 	%p10500, %rs10047, 0;
$L__BB0_5675:
	ld.local.u16 	%rs10048, [%rd669];
	setp.ne.s16 	%p7252, %rs10048, 0;
	not.pred 	%p7253, %p10500;
	mov.pred 	%p10501, 0;
	or.pred  	%p7254, %p7253, %p7252;
	@%p7254 bra 	$L__BB0_5677;
	ld.local.u16 	%rs10049, [%rd671];
	setp.eq.s16 	%p10501, %rs10049, 0;
$L__BB0_5677:
	ld.local.u16 	%rs10050, [%rd21+16];
	setp.ne.s16 	%p7256, %rs10050, 0;
	not.pred 	%p7257, %p10501;
	mov.pred 	%p10502, 0;
	or.pred  	%p7258, %p7257, %p7256;
	@%p7258 bra 	$L__BB0_5679;
	ld.local.u16 	%rs10051, [%rd8+16];
	setp.eq.s16 	%p10502, %rs10051, 0;
$L__BB0_5679:
	ld.local.u16 	%rs10052, [%rd665];
	setp.ne.s16 	%p7260, %rs10052, 0;
	not.pred 	%p7261, %p10502;
	mov.pred 	%p10503, 0;
	or.pred  	%p7262, %p7261, %p7260;
	@%p7262 bra 	$L__BB0_5681;
	ld.local.u16 	%rs10053, [%rd8+18];
	setp.eq.s16 	%p10503, %rs10053, 0;
$L__BB0_5681:
	ld.local.u16 	%rs10054, [%rd21+20];
	setp.ne.s16 	%p7264, %rs10054, 0;
	not.pred 	%p7265, %p10503;
	mov.pred 	%p10504, 0;
	or.pred  	%p7266, %p7265, %p7264;
	@%p7266 bra 	$L__BB0_5683;
	ld.local.u16 	%rs10055, [%rd8+20];
	setp.eq.s16 	%p10504, %rs10055, 0;
$L__BB0_5683:
	ld.local.u16 	%rs10056, [%rd666];
	setp.ne.s16 	%p7268, %rs10056, 0;
	not.pred 	%p7269, %p10504;
	mov.pred 	%p10505, 0;
	or.pred  	%p7270, %p7269, %p7268;
	@%p7270 bra 	$L__BB0_5685;
	ld.local.u16 	%rs10057, [%rd8+22];
	setp.eq.s16 	%p10505, %rs10057, 0;
$L__BB0_5685:
	ld.local.u16 	%rs10058, [%rd21+24];
	setp.ne.s16 	%p7272, %rs10058, 0;
	not.pred 	%p7273, %p10505;
	mov.pred 	%p10506, 0;
	or.pred  	%p7274, %p7273, %p7272;
	@%p7274 bra 	$L__BB0_5687;
	ld.local.u16 	%rs10059, [%rd8+24];
	setp.eq.s16 	%p10506, %rs10059, 0;
$L__BB0_5687:
	ld.local.u16 	%rs10060, [%rd663];
	setp.ne.s16 	%p7276, %rs10060, 0;
	not.pred 	%p7277, %p10506;
	mov.pred 	%p10507, 0;
	or.pred  	%p7278, %p7277, %p7276;
	@%p7278 bra 	$L__BB0_5689;
	ld.local.u16 	%rs10061, [%rd8+26];
	setp.eq.s16 	%p10507, %rs10061, 0;
$L__BB0_5689:
	ld.local.u16 	%rs10062, [%rd21+28];
	setp.ne.s16 	%p7280, %rs10062, 0;
	not.pred 	%p7281, %p10507;
	mov.pred 	%p10508, 0;
	or.pred  	%p7282, %p7281, %p7280;
	@%p7282 bra 	$L__BB0_5691;
	ld.local.u16 	%rs10063, [%rd8+28];
	setp.eq.s16 	%p10508, %rs10063, 0;
$L__BB0_5691:
	ld.local.u16 	%rs10064, [%rd664];
	setp.ne.s16 	%p7284, %rs10064, 0;
	not.pred 	%p7285, %p10508;
	mov.pred 	%p10509, 0;
	or.pred  	%p7286, %p7285, %p7284;
	@%p7286 bra 	$L__BB0_5693;
	ld.local.u16 	%rs10065, [%rd8+30];
	setp.eq.s16 	%p10509, %rs10065, 0;
$L__BB0_5693:
	ld.local.u16 	%rs10066, [%rd21+32];
	setp.ne.s16 	%p7288, %rs10066, 0;
	not.pred 	%p7289, %p10509;
	mov.pred 	%p10510, 0;
	or.pred  	%p7290, %p7289, %p7288;
	@%p7290 bra 	$L__BB0_5695;
	ld.local.u16 	%rs10067, [%rd8+32];
	setp.eq.s16 	%p10510, %rs10067, 0;
$L__BB0_5695:
	ld.local.u16 	%rs10068, [%rd660];
	setp.ne.s16 	%p7292, %rs10068, 0;
	not.pred 	%p7293, %p10510;
	mov.pred 	%p10511, 0;
	or.pred  	%p7294, %p7293, %p7292;
	@%p7294 bra 	$L__BB0_5697;
	ld.local.u16 	%rs10069, [%rd8+34];
	setp.eq.s16 	%p10511, %rs10069, 0;
$L__BB0_5697:
	ld.local.u16 	%rs10070, [%rd21+36];
	setp.ne.s16 	%p7296, %rs10070, 0;
	not.pred 	%p7297, %p10511;
	mov.pred 	%p10512, 0;
	or.pred  	%p7298, %p7297, %p7296;
	@%p7298 bra 	$L__BB0_5699;
	ld.local.u16 	%rs10071, [%rd8+36];
	setp.eq.s16 	%p10512, %rs10071, 0;
$L__BB0_5699:
	ld.local.u16 	%rs10072, [%rd661];
	setp.ne.s16 	%p7300, %rs10072, 0;
	not.pred 	%p7301, %p10512;
	mov.pred 	%p10513, 0;
	or.pred  	%p7302, %p7301, %p7300;
	@%p7302 bra 	$L__BB0_5701;
	ld.local.u16 	%rs10073, [%rd8+38];
	setp.eq.s16 	%p10513, %rs10073, 0;
$L__BB0_5701:
	ld.local.u16 	%rs10074, [%rd21+40];
	setp.ne.s16 	%p7304, %rs10074, 0;
	not.pred 	%p7305, %p10513;
	mov.pred 	%p10514, 0;
	or.pred  	%p7306, %p7305, %p7304;
	@%p7306 bra 	$L__BB0_5703;
	ld.local.u16 	%rs10075, [%rd8+40];
	setp.eq.s16 	%p10514, %rs10075, 0;
$L__BB0_5703:
	ld.local.u16 	%rs10076, [%rd659];
	setp.ne.s16 	%p7308, %rs10076, 0;
	not.pred 	%p7309, %p10514;
	mov.pred 	%p10515, 0;
	or.pred  	%p7310, %p7309, %p7308;
	@%p7310 bra 	$L__BB0_5705;
	ld.local.u16 	%rs10077, [%rd8+42];
	setp.eq.s16 	%p10515, %rs10077, 0;
$L__BB0_5705:
	ld.local.u16 	%rs10078, [%rd21+44];
	setp.ne.s16 	%p7312, %rs10078, 0;
	not.pred 	%p7313, %p10515;
	mov.pred 	%p10516, 0;
	or.pred  	%p7314, %p7313, %p7312;
	@%p7314 bra 	$L__BB0_5707;
	ld.local.u16 	%rs10079, [%rd8+44];
	setp.eq.s16 	%p10516, %rs10079, 0;
$L__BB0_5707:
	ld.local.u16 	%rs10080, [%rd662];
	setp.ne.s16 	%p7316, %rs10080, 0;
	not.pred 	%p7317, %p10516;
	mov.pred 	%p10517, 0;
	or.pred  	%p7318, %p7317, %p7316;
	@%p7318 bra 	$L__BB0_5709;
	ld.local.u16 	%rs10081, [%rd8+46];
	setp.eq.s16 	%p10517, %rs10081, 0;
$L__BB0_5709:
	ld.local.u16 	%rs10082, [%rd21+48];
	setp.ne.s16 	%p7320, %rs10082, 0;
	not.pred 	%p7321, %p10517;
	mov.pred 	%p10518, -1;
	or.pred  	%p7322, %p7321, %p7320;
	@%p7322 bra 	$L__BB0_5711;
	ld.local.u16 	%rs10083, [%rd8+48];
	setp.ne.s16 	%p10518, %rs10083, 0;
$L__BB0_5711:
	ld.local.u16 	%rs10085, [%rd670];
	setp.eq.s16 	%p7323, %rs10085, 0;
	not.pred 	%p7324, %p10518;
	and.pred  	%p7325, %p7324, %p7323;
	ld.local.u16 	%rs13287, [%rd8+50];
	setp.eq.s16 	%p7326, %rs13287, 0;
	mov.b16 	%rs10084, 0;
	and.pred  	%p7327, %p7325, %p7326;
	mov.u16 	%rs13367, %rs10084;
	mov.u16 	%rs13368, %rs10084;
	mov.u16 	%rs13369, %rs10084;
	mov.u16 	%rs13370, %rs10084;
	mov.u16 	%rs13371, %rs10084;
	mov.u16 	%rs13372, %rs10084;
	mov.u16 	%rs13373, %rs10084;
	mov.u16 	%rs13374, %rs10084;
	mov.u16 	%rs13375, %rs10084;
	mov.u16 	%rs13376, %rs10084;
	mov.u16 	%rs13377, %rs10084;
	mov.u16 	%rs13378, %rs10084;
	mov.u16 	%rs13379, %rs10084;
	mov.u16 	%rs13380, %rs10084;
	mov.u16 	%rs13381, %rs10084;
	mov.u16 	%rs13382, %rs10084;
	mov.u16 	%rs13383, %rs10084;
	mov.u16 	%rs13384, %rs10084;
	mov.u16 	%rs13385, %rs10084;
	mov.u16 	%rs13386, %rs10084;
	mov.u16 	%rs13387, %rs10084;
	mov.u16 	%rs13388, %rs10084;
	mov.u16 	%rs13389, %rs10084;
	mov.u16 	%rs13390, %rs10084;
	mov.u16 	%rs13391, %rs10084;
	@%p7327 bra 	$L__BB0_6180;
	ld.local.u32 	%r1787, [%rd21+52];
	ld.local.u32 	%r1788, [%rd8+52];
	sub.s32 	%r1789, %r1787, %r1788;
	setp.eq.s32 	%p7328, %r1787, %r1788;
	@%p7328 bra 	$L__BB0_5713;
	bra.uni 	$L__BB0_5739;
$L__BB0_5713:
	add.s64 	%rd4303, %rd21, 2;
	setp.eq.s16 	%p7331, %rs4959, %rs10035;
	mov.u16 	%rs13285, %rs10035;
	@%p7331 bra 	$L__BB0_5714;
	bra.uni 	$L__BB0_5738;
$L__BB0_5714:
	add.s64 	%rd4303, %rd21, 4;
	ld.local.u16 	%rs13285, [%rd8+4];
	setp.ne.s16 	%p7332, %rs10037, %rs13285;
	@%p7332 bra 	$L__BB0_5738;
	ld.local.u16 	%rs13285, [%rd8+6];
	setp.ne.s16 	%p7333, %rs10040, %rs13285;
	mov.u64 	%rd4303, %rd667;
	@%p7333 bra 	$L__BB0_5738;
	add.s64 	%rd4303, %rd21, 8;
	ld.local.u16 	%rs13285, [%rd8+8];
	setp.ne.s16 	%p7334, %rs10042, %rs13285;
	@%p7334 bra 	$L__BB0_5738;
	ld.local.u16 	%rs13285, [%rd8+10];
	setp.ne.s16 	%p7335, %rs10044, %rs13285;
	mov.u64 	%rd4303, %rd668;
	@%p7335 bra 	$L__BB0_5738;
	add.s64 	%rd4303, %rd21, 12;
	ld.local.u16 	%rs13285, [%rd8+12];
	setp.ne.s16 	%p7336, %rs10046, %rs13285;
	@%p7336 bra 	$L__BB0_5738;
	ld.local.u16 	%rs13285, [%rd8+14];
	setp.ne.s16 	%p7337, %rs10048, %rs13285;
	mov.u64 	%rd4303, %rd669;
	@%p7337 bra 	$L__BB0_5738;
	add.s64 	%rd4303, %rd21, 16;
	ld.local.u16 	%rs13285, [%rd8+16];
	setp.ne.s16 	%p7338, %rs10050, %rs13285;
	@%p7338 bra 	$L__BB0_5738;
	ld.local.u16 	%rs13285, [%rd8+18];
	setp.ne.s16 	%p7339, %rs10052, %rs13285;
	mov.u64 	%rd4303, %rd665;
	@%p7339 bra 	$L__BB0_5738;
	add.s64 	%rd4303, %rd21, 20;
	ld.local.u16 	%rs13285, [%rd8+20];
	setp.ne.s16 	%p7340, %rs10054, %rs13285;
	@%p7340 bra 	$L__BB0_5738;
	ld.local.u16 	%rs13285, [%rd8+22];
	setp.ne.s16 	%p7341, %rs10056, %rs13285;
	mov.u64 	%rd4303, %rd666;
	@%p7341 bra 	$L__BB0_5738;
	add.s64 	%rd4303, %rd21, 24;
	ld.local.u16 	%rs13285, [%rd8+24];
	setp.ne.s16 	%p7342, %rs10058, %rs13285;
	@%p7342 bra 	$L__BB0_5738;
	ld.local.u16 	%rs13285, [%rd8+26];
	setp.ne.s16 	%p7343, %rs10060, %rs13285;
	mov.u64 	%rd4303, %rd663;
	@%p7343 bra 	$L__BB0_5738;
	add.s64 	%rd4303, %rd21, 28;
	ld.local.u16 	%rs13285, [%rd8+28];
	setp.ne.s16 	%p7344, %rs10062, %rs13285;
	@%p7344 bra 	$L__BB0_5738;
	ld.local.u16 	%rs13285, [%rd8+30];
	setp.ne.s16 	%p7345, %rs10064, %rs13285;
	mov.u64 	%rd4303, %rd664;
	@%p7345 bra 	$L__BB0_5738;
	add.s64 	%rd4303, %rd21, 32;
	ld.local.u16 	%rs13285, [%rd8+32];
	setp.ne.s16 	%p7346, %rs10066, %rs13285;
	@%p7346 bra 	$L__BB0_5738;
	ld.local.u16 	%rs13285, [%rd8+34];
	setp.ne.s16 	%p7347, %rs10068, %rs13285;
	mov.u64 	%rd4303, %rd660;
	@%p7347 bra 	$L__BB0_5738;
	add.s64 	%rd4303, %rd21, 36;
	ld.local.u16 	%rs13285, [%rd8+36];
	setp.ne.s16 	%p7348, %rs10070, %rs13285;
	@%p7348 bra 	$L__BB0_5738;
	ld.local.u16 	%rs13285, [%rd8+38];
	setp.ne.s16 	%p7349, %rs10072, %rs13285;
	mov.u64 	%rd4303, %rd661;
	@%p7349 bra 	$L__BB0_5738;
	add.s64 	%rd4303, %rd21, 40;
	ld.local.u16 	%rs13285, [%rd8+40];
	setp.ne.s16 	%p7350, %rs10074, %rs13285;
	@%p7350 bra 	$L__BB0_5738;
	ld.local.u16 	%rs13285, [%rd8+42];
	setp.ne.s16 	%p7351, %rs10076, %rs13285;
	mov.u64 	%rd4303, %rd659;
	@%p7351 bra 	$L__BB0_5738;
	add.s64 	%rd4303, %rd21, 44;
	ld.local.u16 	%rs13285, [%rd8+44];
	setp.ne.s16 	%p7352, %rs10078, %rs13285;
	@%p7352 bra 	$L__BB0_5738;
	ld.local.u16 	%rs13285, [%rd8+46];
	setp.ne.s16 	%p7353, %rs10080, %rs13285;
	mov.u64 	%rd4303, %rd662;
	@%p7353 bra 	$L__BB0_5738;
	add.s64 	%rd4303, %rd21, 48;
	ld.local.u16 	%rs13285, [%rd8+48];
	setp.ne.s16 	%p7354, %rs10082, %rs13285;
	@%p7354 bra 	$L__BB0_5738;
	add.s64 	%rd4303, %rd21, 50;
	setp.eq.s16 	%p7355, %rs10085, %rs13287;
	mov.u16 	%rs13285, %rs13287;
	mov.u16 	%rs13286, %rs10085;
	@%p7355 bra 	$L__BB0_5740;
$L__BB0_5738:
	ld.local.u16 	%rs10087, [%rd4303];
	setp.gt.u16 	%p7357, %rs10087, %rs13285;
	mov.pred 	%p10519, -1;
	mov.u16 	%rs13286, %rs13287;
	@%p7357 bra 	$L__BB0_5741;
	bra.uni 	$L__BB0_5740;
$L__BB0_5739:
	setp.gt.s32 	%p7330, %r1787, %r1788;
	mov.pred 	%p10519, -1;
	mov.u16 	%rs13286, %rs13287;
	@%p7330 bra 	$L__BB0_5741;
$L__BB0_5740:
	mov.pred 	%p10519, 0;
	mov.u16 	%rs13287, %rs13286;
$L__BB0_5741:
	abs.s32 	%r1790, %r1789;
	sub.s32 	%r1791, 24, %r1790;
	selp.b16 	%rs5012, %rs10085, %rs13287, %p10519;
	setp.gt.u32 	%p7359, %r1790, 24;
	mov.b32 	%r13192, 0;
	@%p7359 bra 	$L__BB0_5746;
	not.pred 	%p7360, %p10519;
	@%p7360 bra 	$L__BB0_5744;
	mul.wide.u32 	%rd3348, %r1791, 2;
	add.s64 	%rd3349, %rd8, %rd3348;
	ld.local.u16 	%rs13288, [%rd3349+2];
	bra.uni 	$L__BB0_5745;
$L__BB0_5744:
	mul.wide.u32 	%rd3346, %r1791, 2;
	add.s64 	%rd3347, %rd21, %rd3346;
	ld.local.u16 	%rs13288, [%rd3347+2];
$L__BB0_5745:
	cvt.u32.u16 	%r13192, %rs13288;
$L__BB0_5746:
	cvt.u32.u16 	%r9673, %rs5012;
	sub.s32 	%r1794, %r9673, %r13192;
	sub.s32 	%r1795, 23, %r1790;
	ld.local.u16 	%rs10088, [%rd8+48];
	selp.b16 	%rs5016, %rs10082, %rs10088, %p10519;
	setp.gt.u32 	%p7361, %r1790, 23;
	mov.b32 	%r13193, 0;
	@%p7361 bra 	$L__BB0_5751;
	@%p10519 bra 	$L__BB0_5749;
	mul.wide.u32 	%rd3350, %r1795, 2;
	add.s64 	%rd3351, %rd21, %rd3350;
	ld.local.u16 	%rs13289, [%rd3351+2];
	bra.uni 	$L__BB0_5750;
$L__BB0_5749:
	mul.wide.u32 	%rd3352, %r1795, 2;
	add.s64 	%rd3353, %rd8, %rd3352;
	ld.local.u16 	%rs13289, [%rd3353+2];
$L__BB0_5750:
	cvt.u32.u16 	%r13193, %rs13289;
$L__BB0_5751:
	shr.u32 	%r9675, %r1794, 31;
	add.s32 	%r9676, %r9675, %r13193;
	cvt.u32.u16 	%r9677, %rs5016;
	sub.s32 	%r1798, %r9677, %r9676;
	sub.s32 	%r1799, 22, %r1790;
	ld.local.u16 	%rs10089, [%rd8+46];
	selp.b16 	%rs5020, %rs10080, %rs10089, %p10519;
	setp.gt.u32 	%p7362, %r1790, 22;
	mov.b32 	%r13194, 0;
	@%p7362 bra 	$L__BB0_5756;
	@%p10519 bra 	$L__BB0_5754;
	mul.wide.u32 	%rd3354, %r1799, 2;
	add.s64 	%rd3355, %rd21, %rd3354;
	ld.local.u16 	%rs13290, [%rd3355+2];
	bra.uni 	$L__BB0_5755;
$L__BB0_5754:
	mul.wide.u32 	%rd3356, %r1799, 2;
	add.s64 	%rd3357, %rd8, %rd3356;
	ld.local.u16 	%rs13290, [%rd3357+2];
$L__BB0_5755:
	cvt.u32.u16 	%r13194, %rs13290;
$L__BB0_5756:
	shr.u32 	%r9679, %r1798, 31;
	add.s32 	%r9680, %r9679, %r13194;
	cvt.u32.u16 	%r9681, %rs5020;
	sub.s32 	%r1802, %r9681, %r9680;
	sub.s32 	%r1803, 21, %r1790;
	ld.local.u16 	%rs10090, [%rd8+44];
	selp.b16 	%rs5024, %rs10078, %rs10090, %p10519;
	setp.gt.u32 	%p7363, %r1790, 21;
	mov.b32 	%r13195, 0;
	@%p7363 bra 	$L__BB0_5761;
	@%p10519 bra 	$L__BB0_5759;
	mul.wide.u32 	%rd3358, %r1803, 2;
	add.s64 	%rd3359, %rd21, %rd3358;
	ld.local.u16 	%rs13291, [%rd3359+2];
	bra.uni 	$L__BB0_5760;
$L__BB0_5759:
	mul.wide.u32 	%rd3360, %r1803, 2;
	add.s64 	%rd3361, %rd8, %rd3360;
	ld.local.u16 	%rs13291, [%rd3361+2];
$L__BB0_5760:
	cvt.u32.u16 	%r13195, %rs13291;
$L__BB0_5761:
	shr.u32 	%r9683, %r1802, 31;
	add.s32 	%r9684, %r9683, %r13195;
	cvt.u32.u16 	%r9685, %rs5024;
	sub.s32 	%r1806, %r9685, %r9684;
	sub.s32 	%r1807, 20, %r1790;
	ld.local.u16 	%rs10091, [%rd8+42];
	selp.b16 	%rs5028, %rs10076, %rs10091, %p10519;
	setp.gt.u32 	%p7364, %r1790, 20;
	mov.b32 	%r13196, 0;
	@%p7364 bra 	$L__BB0_5766;
	@%p10519 bra 	$L__BB0_5764;
	mul.wide.u32 	%rd3362, %r1807, 2;
	add.s64 	%rd3363, %rd21, %rd3362;
	ld.local.u16 	%rs13292, [%rd3363+2];
	bra.uni 	$L__BB0_5765;
$L__BB0_5764:
	mul.wide.u32 	%rd3364, %r1807, 2;
	add.s64 	%rd3365, %rd8, %rd3364;
	ld.local.u16 	%rs13292, [%rd3365+2];
$L__BB0_5765:
	cvt.u32.u16 	%r13196, %rs13292;
$L__BB0_5766:
	shr.u32 	%r9687, %r1806, 31;
	add.s32 	%r9688, %r9687, %r13196;
	cvt.u32.u16 	%r9689, %rs5028;
	sub.s32 	%r1810, %r9689, %r9688;
	sub.s32 	%r1811, 19, %r1790;
	ld.local.u16 	%rs10092, [%rd8+40];
	selp.b16 	%rs5032, %rs10074, %rs10092, %p10519;
	setp.gt.u32 	%p7365, %r1790, 19;
	mov.b32 	%r13197, 0;
	@%p7365 bra 	$L__BB0_5771;
	@%p10519 bra 	$L__BB0_5769;
	mul.wide.u32 	%rd3366, %r1811, 2;
	add.s64 	%rd3367, %rd21, %rd3366;
	ld.local.u16 	%rs13293, [%rd3367+2];
	bra.uni 	$L__BB0_5770;
$L__BB0_5769:
	mul.wide.u32 	%rd3368, %r1811, 2;
	add.s64 	%rd3369, %rd8, %rd3368;
	ld.local.u16 	%rs13293, [%rd3369+2];
$L__BB0_5770:
	cvt.u32.u16 	%r13197, %rs13293;
$L__BB0_5771:
	shr.u32 	%r9691, %r1810, 31;
	add.s32 	%r9692, %r9691, %r13197;
	cvt.u32.u16 	%r9693, %rs5032;
	sub.s32 	%r1814, %r9693, %r9692;
	sub.s32 	%r1815, 18, %r1790;
	ld.local.u16 	%rs10093, [%rd8+38];
	selp.b16 	%rs5036, %rs10072, %rs10093, %p10519;
	setp.gt.u32 	%p7366, %r1790, 18;
	mov.b32 	%r13198, 0;
	@%p7366 bra 	$L__BB0_5776;
	@%p10519 bra 	$L__BB0_5774;
	mul.wide.u32 	%rd3370, %r1815, 2;
	add.s64 	%rd3371, %rd21, %rd3370;
	ld.local.u16 	%rs13294, [%rd3371+2];
	bra.uni 	$L__BB0_5775;
$L__BB0_5774:
	mul.wide.u32 	%rd3372, %r1815, 2;
	add.s64 	%rd3373, %rd8, %rd3372;
	ld.local.u16 	%rs13294, [%rd3373+2];
$L__BB0_5775:
	cvt.u32.u16 	%r13198, %rs13294;
$L__BB0_5776:
	shr.u32 	%r9695, %r1814, 31;
	add.s32 	%r9696, %r9695, %r13198;
	cvt.u32.u16 	%r9697, %rs5036;
	sub.s32 	%r1818, %r9697, %r9696;
	sub.s32 	%r1819, 17, %r1790;
	ld.local.u16 	%rs10094, [%rd8+36];
	selp.b16 	%rs5040, %rs10070, %rs10094, %p10519;
	setp.gt.u32 	%p7367, %r1790, 17;
	mov.b32 	%r13199, 0;
	@%p7367 bra 	$L__BB0_5781;
	@%p10519 bra 	$L__BB0_5779;
	mul.wide.u32 	%rd3374, %r1819, 2;
	add.s64 	%rd3375, %rd21, %rd3374;
	ld.local.u16 	%rs13295, [%rd3375+2];
	bra.uni 	$L__BB0_5780;
$L__BB0_5779:
	mul.wide.u32 	%rd3376, %r1819, 2;
	add.s64 	%rd3377, %rd8, %rd3376;
	ld.local.u16 	%rs13295, [%rd3377+2];
$L__BB0_5780:
	cvt.u32.u16 	%r13199, %rs13295;
$L__BB0_5781:
	shr.u32 	%r9699, %r1818, 31;
	add.s32 	%r9700, %r9699, %r13199;
	cvt.u32.u16 	%r9701, %rs5040;
	sub.s32 	%r1822, %r9701, %r9700;
	sub.s32 	%r1823, 16, %r1790;
	ld.local.u16 	%rs10095, [%rd8+34];
	selp.b16 	%rs5044, %rs10068, %rs10095, %p10519;
	setp.gt.u32 	%p7368, %r1790, 16;
	mov.b32 	%r13200, 0;
	@%p7368 bra 	$L__BB0_5786;
	@%p10519 bra 	$L__BB0_5784;
	mul.wide.u32 	%rd3378, %r1823, 2;
	add.s64 	%rd3379, %rd21, %rd3378;
	ld.local.u16 	%rs13296, [%rd3379+2];
	bra.uni 	$L__BB0_5785;
$L__BB0_5784:
	mul.wide.u32 	%rd3380, %r1823, 2;
	add.s64 	%rd3381, %rd8, %rd3380;
	ld.local.u16 	%rs13296, [%rd3381+2];
$L__BB0_5785:
	cvt.u32.u16 	%r13200, %rs13296;
$L__BB0_5786:
	shr.u32 	%r9703, %r1822, 31;
	add.s32 	%r9704, %r9703, %r13200;
	cvt.u32.u16 	%r9705, %rs5044;
	sub.s32 	%r1826, %r9705, %r9704;
	sub.s32 	%r1827, 15, %r1790;
	ld.local.u16 	%rs10096, [%rd8+32];
	selp.b16 	%rs5048, %rs10066, %rs10096, %p10519;
	setp.gt.u32 	%p7369, %r1790, 15;
	mov.b32 	%r13201, 0;
	@%p7369 bra 	$L__BB0_5791;
	@%p10519 bra 	$L__BB0_5789;
	mul.wide.u32 	%rd3382, %r1827, 2;
	add.s64 	%rd3383, %rd21, %rd3382;
	ld.local.u16 	%rs13297, [%rd3383+2];
	bra.uni 	$L__BB0_5790;
$L__BB0_5789:
	mul.wide.u32 	%rd3384, %r1827, 2;
	add.s64 	%rd3385, %rd8, %rd3384;
	ld.local.u16 	%rs13297, [%rd3385+2];
$L__BB0_5790:
	cvt.u32.u16 	%r13201, %rs13297;
$L__BB0_5791:
	shr.u32 	%r9707, %r1826, 31;
	add.s32 	%r9708, %r9707, %r13201;
	cvt.u32.u16 	%r9709, %rs5048;
	sub.s32 	%r1830, %r9709, %r9708;
	sub.s32 	%r1831, 14, %r1790;
	ld.local.u16 	%rs10097, [%rd8+30];
	selp.b16 	%rs5052, %rs10064, %rs10097, %p10519;
	setp.gt.u32 	%p7370, %r1790, 14;
	mov.b32 	%r13202, 0;
	@%p7370 bra 	$L__BB0_5796;
	@%p10519 bra 	$L__BB0_5794;
	mul.wide.u32 	%rd3386, %r1831, 2;
	add.s64 	%rd3387, %rd21, %rd3386;
	ld.local.u16 	%rs13298, [%rd3387+2];
	bra.uni 	$L__BB0_5795;
$L__BB0_5794:
	mul.wide.u32 	%rd3388, %r1831, 2;
	add.s64 	%rd3389, %rd8, %rd3388;
	ld.local.u16 	%rs13298, [%rd3389+2];
$L__BB0_5795:
	cvt.u32.u16 	%r13202, %rs13298;
$L__BB0_5796:
	shr.u32 	%r9711, %r1830, 31;
	add.s32 	%r9712, %r9711, %r13202;
	cvt.u32.u16 	%r9713, %rs5052;
	sub.s32 	%r1834, %r9713, %r9712;
	sub.s32 	%r1835, 13, %r1790;
	ld.local.u16 	%rs10098, [%rd8+28];
	selp.b16 	%rs5056, %rs10062, %rs10098, %p10519;
	setp.gt.u32 	%p7371, %r1790, 13;
	mov.b32 	%r13203, 0;
	@%p7371 bra 	$L__BB0_5801;
	@%p10519 bra 	$L__BB0_5799;
	mul.wide.u32 	%rd3390, %r1835, 2;
	add.s64 	%rd3391, %rd21, %rd3390;
	ld.local.u16 	%rs13299, [%rd3391+2];
	bra.uni 	$L__BB0_5800;
$L__BB0_5799:
	mul.wide.u32 	%rd3392, %r1835, 2;
	add.s64 	%rd3393, %rd8, %rd3392;
	ld.local.u16 	%rs13299, [%rd3393+2];
$L__BB0_5800:
	cvt.u32.u16 	%r13203, %rs13299;
$L__BB0_5801:
	shr.u32 	%r9715, %r1834, 31;
	add.s32 	%r9716, %r9715, %r13203;
	cvt.u32.u16 	%r9717, %rs5056;
	sub.s32 	%r1838, %r9717, %r9716;
	sub.s32 	%r1839, 12, %r1790;
	ld.local.u16 	%rs10099, [%rd8+26];
	selp.b16 	%rs5060, %rs10060, %rs10099, %p10519;
	setp.gt.u32 	%p7372, %r1790, 12;
	mov.b32 	%r13204, 0;
	@%p7372 bra 	$L__BB0_5806;
	@%p10519 bra 	$L__BB0_5804;
	mul.wide.u32 	%rd3394, %r1839, 2;
	add.s64 	%rd3395, %rd21, %rd3394;
	ld.local.u16 	%rs13300, [%rd3395+2];
	bra.uni 	$L__BB0_5805;
$L__BB0_5804:
	mul.wide.u32 	%rd3396, %r1839, 2;
	add.s64 	%rd3397, %rd8, %rd3396;
	ld.local.u16 	%rs13300, [%rd3397+2];
$L__BB0_5805:
	cvt.u32.u16 	%r13204, %rs13300;
$L__BB0_5806:
	shr.u32 	%r9719, %r1838, 31;
	add.s32 	%r9720, %r9719, %r13204;
	cvt.u32.u16 	%r9721, %rs5060;
	sub.s32 	%r1842, %r9721, %r9720;
	sub.s32 	%r1843, 11, %r1790;
	ld.local.u16 	%rs10100, [%rd8+24];
	selp.b16 	%rs5064, %rs10058, %rs10100, %p10519;
	setp.gt.u32 	%p7373, %r1790, 11;
	mov.b32 	%r13205, 0;
	@%p7373 bra 	$L__BB0_5811;
	@%p10519 bra 	$L__BB0_5809;
	mul.wide.u32 	%rd3398, %r1843, 2;
	add.s64 	%rd3399, %rd21, %rd3398;
	ld.local.u16 	%rs13301, [%rd3399+2];
	bra.uni 	$L__BB0_5810;
$L__BB0_5809:
	mul.wide.u32 	%rd3400, %r1843, 2;
	add.s64 	%rd3401, %rd8, %rd3400;
	ld.local.u16 	%rs13301, [%rd3401+2];
$L__BB0_5810:
	cvt.u32.u16 	%r13205, %rs13301;
$L__BB0_5811:
	shr.u32 	%r9723, %r1842, 31;
	add.s32 	%r9724, %r9723, %r13205;
	cvt.u32.u16 	%r9725, %rs5064;
	sub.s32 	%r1846, %r9725, %r9724;
	sub.s32 	%r1847, 10, %r1790;
	ld.local.u16 	%rs10101, [%rd8+22];
	selp.b16 	%rs5068, %rs10056, %rs10101, %p10519;
	setp.gt.u32 	%p7374, %r1790, 10;
	mov.b32 	%r13206, 0;
	@%p7374 bra 	$L__BB0_5816;
	@%p10519 bra 	$L__BB0_5814;
	mul.wide.u32 	%rd3402, %r1847, 2;
	add.s64 	%rd3403, %rd21, %rd3402;
	ld.local.u16 	%rs13302, [%rd3403+2];
	bra.uni 	$L__BB0_5815;
$L__BB0_5814:
	mul.wide.u32 	%rd3404, %r1847, 2;
	add.s64 	%rd3405, %rd8, %rd3404;
	ld.local.u16 	%rs13302, [%rd3405+2];
$L__BB0_5815:
	cvt.u32.u16 	%r13206, %rs13302;
$L__BB0_5816:
	shr.u32 	%r9727, %r1846, 31;
	add.s32 	%r9728, %r9727, %r13206;
	cvt.u32.u16 	%r9729, %rs5068;
	sub.s32 	%r1850, %r9729, %r9728;
	sub.s32 	%r1851, 9, %r1790;
	ld.local.u16 	%rs10102, [%rd8+20];
	selp.b16 	%rs5072, %rs10054, %rs10102, %p10519;
	setp.gt.u32 	%p7375, %r1790, 9;
	mov.b32 	%r13207, 0;
	@%p7375 bra 	$L__BB0_5821;
	@%p10519 bra 	$L__BB0_5819;
	mul.wide.u32 	%rd3406, %r1851, 2;
	add.s64 	%rd3407, %rd21, %rd3406;
	ld.local.u16 	%rs13303, [%rd3407+2];
	bra.uni 	$L__BB0_5820;
$L__BB0_5819:
	mul.wide.u32 	%rd3408, %r1851, 2;
	add.s64 	%rd3409, %rd8, %rd3408;
	ld.local.u16 	%rs13303, [%rd3409+2];
$L__BB0_5820:
	cvt.u32.u16 	%r13207, %rs13303;
$L__BB0_5821:
	shr.u32 	%r9731, %r1850, 31;
	add.s32 	%r9732, %r9731, %r13207;
	cvt.u32.u16 	%r9733, %rs5072;
	sub.s32 	%r1854, %r9733, %r9732;
	sub.s32 	%r1855, 8, %r1790;
	ld.local.u16 	%rs10103, [%rd8+18];
	selp.b16 	%rs5076, %rs10052, %rs10103, %p10519;
	setp.gt.u32 	%p7376, %r1790, 8;
	mov.b32 	%r13208, 0;
	@%p7376 bra 	$L__BB0_5826;
	@%p10519 bra 	$L__BB0_5824;
	mul.wide.u32 	%rd3410, %r1855, 2;
	add.s64 	%rd3411, %rd21, %rd3410;
	ld.local.u16 	%rs13304, [%rd3411+2];
	bra.uni 	$L__BB0_5825;
$L__BB0_5824:
	mul.wide.u32 	%rd3412, %r1855, 2;
	add.s64 	%rd3413, %rd8, %rd3412;
	ld.local.u16 	%rs13304, [%rd3413+2];
$L__BB0_5825:
	cvt.u32.u16 	%r13208, %rs13304;
$L__BB0_5826:
	shr.u32 	%r9735, %r1854, 31;
	add.s32 	%r9736, %r9735, %r13208;
	cvt.u32.u16 	%r9737, %rs5076;
	sub.s32 	%r1858, %r9737, %r9736;
	sub.s32 	%r1859, 7, %r1790;
	ld.local.u16 	%rs10104, [%rd8+16];
	selp.b16 	%rs5080, %rs10050, %rs10104, %p10519;
	setp.gt.u32 	%p7377, %r1790, 7;
	mov.b32 	%r13209, 0;
	@%p7377 bra 	$L__BB0_5831;
	@%p10519 bra 	$L__BB0_5829;
	mul.wide.u32 	%rd3414, %r1859, 2;
	add.s64 	%rd3415, %rd21, %rd3414;
	ld.local.u16 	%rs13305, [%rd3415+2];
	bra.uni 	$L__BB0_5830;
$L__BB0_5829:
	mul.wide.u32 	%rd3416, %r1859, 2;
	add.s64 	%rd3417, %rd8, %rd3416;
	ld.local.u16 	%rs13305, [%rd3417+2];
$L__BB0_5830:
	cvt.u32.u16 	%r13209, %rs13305;
$L__BB0_5831:
	shr.u32 	%r9739, %r1858, 31;
	add.s32 	%r9740, %r9739, %r13209;
	cvt.u32.u16 	%r9741, %rs5080;
	sub.s32 	%r1862, %r9741, %r9740;
	sub.s32 	%r1863, 6, %r1790;
	ld.local.u16 	%rs10105, [%rd8+14];
	selp.b16 	%rs5084, %rs10048, %rs10105, %p10519;
	setp.gt.u32 	%p7378, %r1790, 6;
	mov.b32 	%r13210, 0;
	@%p7378 bra 	$L__BB0_5836;
	@%p10519 bra 	$L__BB0_5834;
	mul.wide.u32 	%rd3418, %r1863, 2;
	add.s64 	%rd3419, %rd21, %rd3418;
	ld.local.u16 	%rs13306, [%rd3419+2];
	bra.uni 	$L__BB0_5835;
$L__BB0_5834:
	mul.wide.u32 	%rd3420, %r1863, 2;
	add.s64 	%rd3421, %rd8, %rd3420;
	ld.local.u16 	%rs13306, [%rd3421+2];
$L__BB0_5835:
	cvt.u32.u16 	%r13210, %rs13306;
$L__BB0_5836:
	shr.u32 	%r9743, %r1862, 31;
	add.s32 	%r9744, %r9743, %r13210;
	cvt.u32.u16 	%r9745, %rs5084;
	sub.s32 	%r1866, %r9745, %r9744;
	sub.s32 	%r1867, 5, %r1790;
	ld.local.u16 	%rs10106, [%rd8+12];
	selp.b16 	%rs5088, %rs10046, %rs10106, %p10519;
	setp.gt.u32 	%p7379, %r1790, 5;
	mov.b32 	%r13211, 0;
	@%p7379 bra 	$L__BB0_5841;
	@%p10519 bra 	$L__BB0_5839;
	mul.wide.u32 	%rd3422, %r1867, 2;
	add.s64 	%rd3423, %rd21, %rd3422;
	ld.local.u16 	%rs13307, [%rd3423+2];
	bra.uni 	$L__BB0_5840;
$L__BB0_5839:
	mul.wide.u32 	%rd3424, %r1867, 2;
	add.s64 	%rd3425, %rd8, %rd3424;
	ld.local.u16 	%rs13307, [%rd3425+2];
$L__BB0_5840:
	cvt.u32.u16 	%r13211, %rs13307;
$L__BB0_5841:
	shr.u32 	%r9747, %r1866, 31;
	add.s32 	%r9748, %r9747, %r13211;
	cvt.u32.u16 	%r9749, %rs5088;
	sub.s32 	%r1870, %r9749, %r9748;
	sub.s32 	%r1871, 4, %r1790;
	ld.local.u16 	%rs10107, [%rd8+10];
	selp.b16 	%rs5092, %rs10044, %rs10107, %p10519;
	setp.gt.u32 	%p7380, %r1790, 4;
	mov.b32 	%r13212, 0;
	@%p7380 bra 	$L__BB0_5846;
	@%p10519 bra 	$L__BB0_5844;
	mul.wide.u32 	%rd3426, %r1871, 2;
	add.s64 	%rd3427, %rd21, %rd3426;
	ld.local.u16 	%rs13308, [%rd3427+2];
	bra.uni 	$L__BB0_5845;
$L__BB0_5844:
	mul.wide.u32 	%rd3428, %r1871, 2;
	add.s64 	%rd3429, %rd8, %rd3428;
	ld.local.u16 	%rs13308, [%rd3429+2];
$L__BB0_5845:
	cvt.u32.u16 	%r13212, %rs13308;
$L__BB0_5846:
	shr.u32 	%r9751, %r1870, 31;
	add.s32 	%r9752, %r9751, %r13212;
	cvt.u32.u16 	%r9753, %rs5092;
	sub.s32 	%r1874, %r9753, %r9752;
	sub.s32 	%r1875, 3, %r1790;
	ld.local.u16 	%rs10108, [%rd8+8];
	selp.b16 	%rs5096, %rs10042, %rs10108, %p10519;
	setp.gt.u32 	%p7381, %r1790, 3;
	mov.b32 	%r13213, 0;
	@%p7381 bra 	$L__BB0_5851;
	@%p10519 bra 	$L__BB0_5849;
	mul.wide.u32 	%rd3430, %r1875, 2;
	add.s64 	%rd3431, %rd21, %rd3430;
	ld.local.u16 	%rs13309, [%rd3431+2];
	bra.uni 	$L__BB0_5850;
$L__BB0_5849:
	mul.wide.u32 	%rd3432, %r1875, 2;
	add.s64 	%rd3433, %rd8, %rd3432;
	ld.local.u16 	%rs13309, [%rd3433+2];
$L__BB0_5850:
	cvt.u32.u16 	%r13213, %rs13309;
$L__BB0_5851:
	shr.u32 	%r9755, %r1874, 31;
	add.s32 	%r9756, %r9755, %r13213;
	cvt.u32.u16 	%r9757, %rs5096;
	sub.s32 	%r1878, %r9757, %r9756;
	sub.s32 	%r1879, 2, %r1790;
	ld.local.u16 	%rs10109, [%rd8+6];
	selp.b16 	%rs5100, %rs10040, %rs10109, %p10519;
	setp.gt.u32 	%p7382, %r1790, 2;
	mov.b32 	%r13214, 0;
	@%p7382 bra 	$L__BB0_5856;
	@%p10519 bra 	$L__BB0_5854;
	mul.wide.u32 	%rd3434, %r1879, 2;
	add.s64 	%rd3435, %rd21, %rd3434;
	ld.local.u16 	%rs13310, [%rd3435+2];
	bra.uni 	$L__BB0_5855;
$L__BB0_5854:
	mul.wide.u32 	%rd3436, %r1879, 2;
	add.s64 	%rd3437, %rd8, %rd3436;
	ld.local.u16 	%rs13310, [%rd3437+2];
$L__BB0_5855:
	cvt.u32.u16 	%r13214, %rs13310;
$L__BB0_5856:
	shr.u32 	%r9759, %r1878, 31;
	add.s32 	%r9760, %r9759, %r13214;
	cvt.u32.u16 	%r9761, %rs5100;
	sub.s32 	%r1882, %r9761, %r9760;
	sub.s32 	%r1883, 1, %r1790;
	ld.local.u16 	%rs10110, [%rd8+4];
	selp.b16 	%rs5104, %rs10037, %rs10110, %p10519;
	setp.gt.u32 	%p7383, %r1790, 1;
	mov.b32 	%r13215, 0;
	@%p7383 bra 	$L__BB0_5861;
	@%p10519 bra 	$L__BB0_5859;
	mul.wide.u32 	%rd3438, %r1883, 2;
	add.s64 	%rd3439, %rd21, %rd3438;
	ld.local.u16 	%rs13311, [%rd3439+2];
	bra.uni 	$L__BB0_5860;
$L__BB0_5859:
	mul.wide.u32 	%rd3440, %r1883, 2;
	add.s64 	%rd3441, %rd8, %rd3440;
	ld.local.u16 	%rs13311, [%rd3441+2];
$L__BB0_5860:
	cvt.u32.u16 	%r13215, %rs13311;
$L__BB0_5861:
	shr.u32 	%r9763, %r1882, 31;
	add.s32 	%r9764, %r9763, %r13215;
	cvt.u32.u16 	%r9765, %rs5104;
	sub.s32 	%r1886, %r9765, %r9764;
	neg.s32 	%r1887, %r1790;
	selp.b16 	%rs5108, %rs4959, %rs10035, %p10519;
	setp.ne.s32 	%p7384, %r1789, 0;
	mov.b32 	%r13216, 0;
	@%p7384 bra 	$L__BB0_5866;
	@%p10519 bra 	$L__BB0_5864;
	mul.wide.u32 	%rd3442, %r1887, 2;
	add.s64 	%rd3443, %rd21, %rd3442;
	ld.local.u16 	%rs13312, [%rd3443+2];
	bra.uni 	$L__BB0_5865;
$L__BB0_5864:
	mul.wide.u32 	%rd3444, %r1887, 2;
	add.s64 	%rd3445, %rd8, %rd3444;
	ld.local.u16 	%rs13312, [%rd3445+2];
$L__BB0_5865:
	cvt.u32.u16 	%r13216, %rs13312;
$L__BB0_5866:
	add.s32 	%r9766, %r1886, 10000;
	setp.lt.s32 	%p7385, %r1886, 0;
	selp.b32 	%r9767, %r9766, %r1886, %p7385;
	cvt.u16.u32 	%rs5112, %r9767;
	add.s32 	%r9768, %r1882, 10000;
	setp.lt.s32 	%p7386, %r1882, 0;
	selp.b32 	%r9769, %r9768, %r1882, %p7386;
	cvt.u16.u32 	%rs5113, %r9769;
	add.s32 	%r9770, %r1878, 10000;
	setp.lt.s32 	%p7387, %r1878, 0;
	selp.b32 	%r9771, %r9770, %r1878, %p7387;
	cvt.u16.u32 	%rs5114, %r9771;
	add.s32 	%r9772, %r1874, 10000;
	setp.lt.s32 	%p7388, %r1874, 0;
	selp.b32 	%r9773, %r9772, %r1874, %p7388;
	cvt.u16.u32 	%rs5115, %r9773;
	add.s32 	%r9774, %r1870, 10000;
	setp.lt.s32 	%p7389, %r1870, 0;
	selp.b32 	%r9775, %r9774, %r1870, %p7389;
	cvt.u16.u32 	%rs5116, %r9775;
	add.s32 	%r9776, %r1866, 10000;
	setp.lt.s32 	%p7390, %r1866, 0;
	selp.b32 	%r9777, %r9776, %r1866, %p7390;
	cvt.u16.u32 	%rs5117, %r9777;
	add.s32 	%r9778, %r1862, 10000;
	setp.lt.s32 	%p7391, %r1862, 0;
	selp.b32 	%r9779, %r9778, %r1862, %p7391;
	cvt.u16.u32 	%rs5118, %r9779;
	add.s32 	%r9780, %r1858, 10000;
	setp.lt.s32 	%p7392, %r1858, 0;
	selp.b32 	%r9781, %r9780, %r1858, %p7392;
	cvt.u16.u32 	%rs5119, %r9781;
	add.s32 	%r9782, %r1854, 10000;
	setp.lt.s32 	%p7393, %r1854, 0;
	selp.b32 	%r9783, %r9782, %r1854, %p7393;
	cvt.u16.u32 	%rs5120, %r9783;
	add.s32 	%r9784, %r1850, 10000;
	setp.lt.s32 	%p7394, %r1850, 0;
	selp.b32 	%r9785, %r9784, %r1850, %p7394;
	cvt.u16.u32 	%rs5121, %r9785;
	add.s32 	%r9786, %r1846, 10000;
	setp.lt.s32 	%p7395, %r1846, 0;
	selp.b32 	%r9787, %r9786, %r1846, %p7395;
	cvt.u16.u32 	%rs5122, %r9787;
	add.s32 	%r9788, %r1842, 10000;
	setp.lt.s32 	%p7396, %r1842, 0;
	selp.b32 	%r9789, %r9788, %r1842, %p7396;
	cvt.u16.u32 	%rs5123, %r9789;
	add.s32 	%r9790, %r1838, 10000;
	setp.lt.s32 	%p7397, %r1838, 0;
	selp.b32 	%r9791, %r9790, %r1838, %p7397;
	cvt.u16.u32 	%rs5124, %r9791;
	add.s32 	%r9792, %r1834, 10000;
	setp.lt.s32 	%p7398, %r1834, 0;
	selp.b32 	%r9793, %r9792, %r1834, %p7398;
	cvt.u16.u32 	%rs5125, %r9793;
	add.s32 	%r9794, %r1830, 10000;
	setp.lt.s32 	%p7399, %r1830, 0;
	selp.b32 	%r9795, %r9794, %r1830, %p7399;
	cvt.u16.u32 	%rs5126, %r9795;
	add.s32 	%r9796, %r1826, 10000;
	setp.lt.s32 	%p7400, %r1826, 0;
	selp.b32 	%r9797, %r9796, %r1826, %p7400;
	cvt.u16.u32 	%rs5127, %r9797;
	add.s32 	%r9798, %r1822, 10000;
	setp.lt.s32 	%p7401, %r1822, 0;
	selp.b32 	%r9799, %r9798, %r1822, %p7401;
	cvt.u16.u32 	%rs5128, %r9799;
	add.s32 	%r9800, %r1818, 10000;
	setp.lt.s32 	%p7402, %r1818, 0;
	selp.b32 	%r9801, %r9800, %r1818, %p7402;
	cvt.u16.u32 	%rs5129, %r9801;
	add.s32 	%r9802, %r1814, 10000;
	setp.lt.s32 	%p7403, %r1814, 0;
	selp.b32 	%r9803, %r9802, %r1814, %p7403;
	cvt.u16.u32 	%rs5130, %r9803;
	add.s32 	%r9804, %r1810, 10000;
	setp.lt.s32 	%p7404, %r1810, 0;
	selp.b32 	%r9805, %r9804, %r1810, %p7404;
	cvt.u16.u32 	%rs5131, %r9805;
	add.s32 	%r9806, %r1806, 10000;
	setp.lt.s32 	%p7405, %r1806, 0;
	selp.b32 	%r9807, %r9806, %r1806, %p7405;
	cvt.u16.u32 	%rs5132, %r9807;
	add.s32 	%r9808, %r1802, 10000;
	setp.lt.s32 	%p7406, %r1802, 0;
	selp.b32 	%r9809, %r9808, %r1802, %p7406;
	cvt.u16.u32 	%rs5133, %r9809;
	add.s32 	%r9810, %r1798, 10000;
	setp.lt.s32 	%p7407, %r1798, 0;
	selp.b32 	%r9811, %r9810, %r1798, %p7407;
	cvt.u16.u32 	%rs13368, %r9811;
	shr.u32 	%r9812, %r1886, 31;
	add.s32 	%r9813, %r9812, %r13216;
	cvt.u32.u16 	%r9814, %rs5108;
	sub.s32 	%r9815, %r9814, %r9813;
	setp.lt.s32 	%p7408, %r9815, 0;
	add.s32 	%r9816, %r9815, 10000;
	selp.b32 	%r9817, %r9816, %r9815, %p7408;
	cvt.u16.u32 	%rs13391, %r9817;
	setp.ne.s16 	%p7409, %rs13391, 0;
	max.s32 	%r9818, %r1787, %r1788;
	setp.lt.s32 	%p7410, %r9818, 1;
	add.s32 	%r9819, %r1794, 10000;
	setp.lt.s32 	%p7411, %r1794, 0;
	selp.b32 	%r9820, %r9819, %r1794, %p7411;
	cvt.u16.u32 	%rs13367, %r9820;
	or.pred  	%p7412, %p7409, %p7410;
	mov.u16 	%rs13369, %rs5133;
	mov.u16 	%rs13370, %rs5132;
	mov.u16 	%rs13371, %rs5131;
	mov.u16 	%rs13372, %rs5130;
	mov.u16 	%rs13373, %rs5129;
	mov.u16 	%rs13374, %rs5128;
	mov.u16 	%rs13375, %rs5127;
	mov.u16 	%rs13376, %rs5126;
	mov.u16 	%rs13377, %rs5125;
	mov.u16 	%rs13378, %rs5124;
	mov.u16 	%rs13379, %rs5123;
	mov.u16 	%rs13380, %rs5122;
	mov.u16 	%rs13381, %rs5121;
	mov.u16 	%rs13382, %rs5120;
	mov.u16 	%rs13383, %rs5119;
	mov.u16 	%rs13384, %rs5118;
	mov.u16 	%rs13385, %rs5117;
	mov.u16 	%rs13386, %rs5116;
	mov.u16 	%rs13387, %rs5115;
	mov.u16 	%rs13388, %rs5114;
	mov.u16 	%rs13389, %rs5113;
	mov.u16 	%rs13390, %rs5112;
	@%p7412 bra 	$L__BB0_6180;
	mov.u16 	%rs13367, %rs10084;
	mov.u16 	%rs13369, %rs13368;
	mov.u16 	%rs13370, %rs5133;
	mov.u16 	%rs13371, %rs5132;
	mov.u16 	%rs13372, %rs5131;
	mov.u16 	%rs13373, %rs5130;
	mov.u16 	%rs13374, %rs5129;
	mov.u16 	%rs13375, %rs5128;
	mov.u16 	%rs13376, %rs5127;
	mov.u16 	%rs13377, %rs5126;
	mov.u16 	%rs13378, %rs5125;
	mov.u16 	%rs13379, %rs5124;
	mov.u16 	%rs13380, %rs5123;
	mov.u16 	%rs13381, %rs5122;
	mov.u16 	%rs13382, %rs5121;
	mov.u16 	%rs13383, %rs5120;
	mov.u16 	%rs13384, %rs5119;
	mov.u16 	%rs13385, %rs5118;
	mov.u16 	%rs13386, %rs5117;
	mov.u16 	%rs13387, %rs5116;
	mov.u16 	%rs13388, %rs5115;
	mov.u16 	%rs13389, %rs5114;
	mov.u16 	%rs13390, %rs5113;
	mov.u16 	%rs13391, %rs5112;
	bra.uni 	$L__BB0_6180;
$L__BB0_5868:
	or.pred  	%p7073, %p7068, %p7066;
	@%p7073 bra 	$L__BB0_6024;
	add.s64 	%rd713, %rd8, 22;
	add.s64 	%rd714, %rd8, 30;
	add.s64 	%rd715, %rd8, 46;
	add.s64 	%rd716, %rd8, 42;
	ld.local.u32 	%r1890, [%rd21+52];
	ld.local.u32 	%r1891, [%rd8+52];
	sub.s32 	%r1892, %r1890, %r1891;
	setp.eq.s32 	%p7154, %r1890, %r1891;
	@%p7154 bra 	$L__BB0_5895;
	setp.gt.s32 	%p10520, %r1890, %r1891;
	bra.uni 	$L__BB0_5897;
$L__BB0_5871:
	ld.local.u16 	%rs13314, [%rd21+4];
	ld.local.u16 	%rs13313, [%rd8+4];
	setp.ne.s16 	%p7156, %rs13314, %rs13313;
	@%p7156 bra 	$L__BB0_5896;
	ld.local.u16 	%rs13314, [%rd667];
	ld.local.u16 	%rs13313, [%rd8+6];
	setp.ne.s16 	%p7157, %rs13314, %rs13313;
	@%p7157 bra 	$L__BB0_5896;
	ld.local.u16 	%rs13314, [%rd21+8];
	ld.local.u16 	%rs13313, [%rd8+8];
	setp.ne.s16 	%p7158, %rs13314, %rs13313;
	@%p7158 bra 	$L__BB0_5896;
	ld.local.u16 	%rs13314, [%rd668];
	ld.local.u16 	%rs13313, [%rd8+10];
	setp.ne.s16 	%p7159, %rs13314, %rs13313;
	@%p7159 bra 	$L__BB0_5896;
	ld.local.u16 	%rs13314, [%rd21+12];
	ld.local.u16 	%rs13313, [%rd8+12];
	setp.ne.s16 	%p7160, %rs13314, %rs13313;
	@%p7160 bra 	$L__BB0_5896;
	ld.local.u16 	%rs13314, [%rd669];
	ld.local.u16 	%rs13313, [%rd671];
	setp.ne.s16 	%p7161, %rs13314, %rs13313;
	@%p7161 bra 	$L__BB0_5896;
	ld.local.u16 	%rs13314, [%rd21+16];
	ld.local.u16 	%rs13313, [%rd8+16];
	setp.ne.s16 	%p7162, %rs13314, %rs13313;
	@%p7162 bra 	$L__BB0_5896;
	ld.local.u16 	%rs13314, [%rd665];
	ld.local.u16 	%rs13313, [%rd8+18];
	setp.ne.s16 	%p7163, %rs13314, %rs13313;
	@%p7163 bra 	$L__BB0_5896;
	ld.local.u16 	%rs13314, [%rd21+20];
	ld.local.u16 	%rs13313, [%rd8+20];
	setp.ne.s16 	%p7164, %rs13314, %rs13313;
	@%p7164 bra 	$L__BB0_5896;
	ld.local.u16 	%rs13314, [%rd666];
	ld.local.u16 	%rs13313, [%rd713];
	setp.ne.s16 	%p7165, %rs13314, %rs13313;
	@%p7165 bra 	$L__BB0_5896;
	ld.local.u16 	%rs13314, [%rd21+24];
	ld.local.u16 	%rs13313, [%rd8+24];
	setp.ne.s16 	%p7166, %rs13314, %rs13313;
	@%p7166 bra 	$L__BB0_5896;
	ld.local.u16 	%rs13314, [%rd663];
	ld.local.u16 	%rs13313, [%rd8+26];
	setp.ne.s16 	%p7167, %rs13314, %rs13313;
	@%p7167 bra 	$L__BB0_5896;
	ld.local.u16 	%rs13314, [%rd21+28];
	ld.local.u16 	%rs13313, [%rd8+28];
	setp.ne.s16 	%p7168, %rs13314, %rs13313;
	@%p7168 bra 	$L__BB0_5896;
	ld.local.u16 	%rs13314, [%rd664];
	ld.local.u16 	%rs13313, [%rd714];
	setp.ne.s16 	%p7169, %rs13314, %rs13313;
	@%p7169 bra 	$L__BB0_5896;
	ld.local.u16 	%rs13314, [%rd21+32];
	ld.local.u16 	%rs13313, [%rd8+32];
	setp.ne.s16 	%p7170, %rs13314, %rs13313;
	@%p7170 bra 	$L__BB0_5896;
	ld.local.u16 	%rs13314, [%rd660];
	ld.local.u16 	%rs13313, [%rd8+34];
	setp.ne.s16 	%p7171, %rs13314, %rs13313;
	@%p7171 bra 	$L__BB0_5896;
	ld.local.u16 	%rs13314, [%rd21+36];
	ld.local.u16 	%rs13313, [%rd8+36];
	setp.ne.s16 	%p7172, %rs13314, %rs13313;
	@%p7172 bra 	$L__BB0_5896;
	ld.local.u16 	%rs13314, [%rd661];
	ld.local.u16 	%rs13313, [%rd8+38];
	setp.ne.s16 	%p7173, %rs13314, %rs13313;
	@%p7173 bra 	$L__BB0_5896;
	ld.local.u16 	%rs13314, [%rd21+40];
	ld.local.u16 	%rs13313, [%rd8+40];
	setp.ne.s16 	%p7174, %rs13314, %rs13313;
	@%p7174 bra 	$L__BB0_5896;
	ld.local.u16 	%rs13314, [%rd659];
	ld.local.u16 	%rs13313, [%rd716];
	setp.ne.s16 	%p7175, %rs13314, %rs13313;
	@%p7175 bra 	$L__BB0_5896;
	ld.local.u16 	%rs13314, [%rd21+44];
	ld.local.u16 	%rs13313, [%rd8+44];
	setp.ne.s16 	%p7176, %rs13314, %rs13313;
	@%p7176 bra 	$L__BB0_5896;
	ld.local.u16 	%rs13314, [%rd662];
	ld.local.u16 	%rs13313, [%rd715];
	setp.ne.s16 	%p7177, %rs13314, %rs13313;
	@%p7177 bra 	$L__BB0_5896;
	ld.local.u16 	%rs13314, [%rd21+48];
	ld.local.u16 	%rs13313, [%rd8+48];
	setp.ne.s16 	%p7178, %rs13314, %rs13313;
	@%p7178 bra 	$L__BB0_5896;
	ld.local.u16 	%rs13314, [%rd670];
	ld.local.u16 	%rs13313, [%rd8+50];
	setp.eq.s16 	%p7180, %rs13314, %rs13313;
	mov.pred 	%p10520, 0;
	@%p7180 bra 	$L__BB0_5897;
	bra.uni 	$L__BB0_5896;
$L__BB0_5895:
	ld.local.u16 	%rs13314, [%rd21+2];
	ld.local.u16 	%rs13313, [%rd8+2];
	setp.eq.s16 	%p7155, %rs13314, %rs13313;
	@%p7155 bra 	$L__BB0_5871;
$L__BB0_5896:
	setp.gt.u16 	%p10520, %rs13314, %rs13313;
$L__BB0_5897:
	abs.s32 	%r1893, %r1892;
	sub.s32 	%r1894, 24, %r1893;
	ld.local.u16 	%rs10032, [%rd670];
	ld.local.u16 	%rs10033, [%rd8+50];
	selp.b16 	%rs5189, %rs10032, %rs10033, %p10520;
	setp.gt.u32 	%p7181, %r1893, 24;
	mov.b32 	%r13217, 0;
	@%p7181 bra 	$L__BB0_5902;
	not.pred 	%p7182, %p10520;
	@%p7182 bra 	$L__BB0_5900;
	mul.wide.u32 	%rd3248, %r1894, 2;
	add.s64 	%rd3249, %rd8, %rd3248;
	ld.local.u16 	%rs13315, [%rd3249+2];
	bra.uni 	$L__BB0_5901;
$L__BB0_5900:
	mul.wide.u32 	%rd3246, %r1894, 2;
	add.s64 	%rd3247, %rd21, %rd3246;
	ld.local.u16 	%rs13315, [%rd3247+2];
$L__BB0_5901:
	cvt.u32.u16 	%r13217, %rs13315;
$L__BB0_5902:
	cvt.u32.u16 	%r9476, %rs5189;
	add.s32 	%r9477, %r13217, %r9476;
	setp.gt.u32 	%p7183, %r9477, 9999;
	add.s32 	%r9478, %r9477, 55536;
	selp.b32 	%r9479, %r9478, %r9477, %p7183;
	cvt.u16.u32 	%rs13367, %r9479;
	sub.s32 	%r1897, 23, %r1893;
	selp.u32 	%r9480, 1, 0, %p7183;
	ld.local.u16 	%r9481, [%rd21+48];
	ld.local.u16 	%r9482, [%rd8+48];
	selp.b32 	%r9483, %r9481, %r9482, %p10520;
	add.s32 	%r1898, %r9483, %r9480;
	setp.gt.u32 	%p7184, %r1893, 23;
	mov.b32 	%r13218, 0;
	@%p7184 bra 	$L__BB0_5907;
	@%p10520 bra 	$L__BB0_5905;
	mul.wide.u32 	%rd3250, %r1897, 2;
	add.s64 	%rd3251, %rd21, %rd3250;
	ld.local.u16 	%rs13316, [%rd3251+2];
	bra.uni 	$L__BB0_5906;
$L__BB0_5905:
	mul.wide.u32 	%rd3252, %r1897, 2;
	add.s64 	%rd3253, %rd8, %rd3252;
	ld.local.u16 	%rs13316, [%rd3253+2];
$L__BB0_5906:
	cvt.u32.u16 	%r13218, %rs13316;
$L__BB0_5907:
	add.s32 	%r9485, %r1898, %r13218;
	setp.gt.u32 	%p7185, %r9485, 9999;
	add.s32 	%r9486, %r9485, 55536;
	selp.b32 	%r9487, %r9486, %r9485, %p7185;
	cvt.u16.u32 	%rs13368, %r9487;
	sub.s32 	%r1901, 22, %r1893;
	selp.u32 	%r9488, 1, 0, %p7185;
	ld.local.u16 	%r9489, [%rd662];
	ld.local.u16 	%r9490, [%rd715];
	selp.b32 	%r9491, %r9489, %r9490, %p10520;
	add.s32 	%r1902, %r9491, %r9488;
	setp.gt.u32 	%p7186, %r1893, 22;
	mov.b32 	%r13219, 0;
	@%p7186 bra 	$L__BB0_5912;
	@%p10520 bra 	$L__BB0_5910;
	mul.wide.u32 	%rd3254, %r1901, 2;
	add.s64 	%rd3255, %rd21, %rd3254;
	ld.local.u16 	%rs13317, [%rd3255+2];
	bra.uni 	$L__BB0_5911;
$L__BB0_5910:
	mul.wide.u32 	%rd3256, %r1901, 2;
	add.s64 	%rd3257, %rd8, %rd3256;
	ld.local.u16 	%rs13317, [%rd3257+2];
$L__BB0_5911:
	cvt.u32.u16 	%r13219, %rs13317;
$L__BB0_5912:
	add.s32 	%r9493, %r1902, %r13219;
	setp.gt.u32 	%p7187, %r9493, 9999;
	add.s32 	%r9494, %r9493, 55536;
	selp.b32 	%r9495, %r9494, %r9493, %p7187;
	cvt.u16.u32 	%rs13369, %r9495;
	sub.s32 	%r1905, 21, %r1893;
	selp.u32 	%r9496, 1, 0, %p7187;
	ld.local.u16 	%r9497, [%rd21+44];
	ld.local.u16 	%r9498, [%rd8+44];
	selp.b32 	%r9499, %r9497, %r9498, %p10520;
	add.s32 	%r1906, %r9499, %r9496;
	setp.gt.u32 	%p7188, %r1893, 21;
	mov.b32 	%r13220, 0;
	@%p7188 bra 	$L__BB0_5917;
	@%p10520 bra 	$L__BB0_5915;
	mul.wide.u32 	%rd3258, %r1905, 2;
	add.s64 	%rd3259, %rd21, %rd3258;
	ld.local.u16 	%rs13318, [%rd3259+2];
	bra.uni 	$L__BB0_5916;
$L__BB0_5915:
	mul.wide.u32 	%rd3260, %r1905, 2;
	add.s64 	%rd3261, %rd8, %rd3260;
	ld.local.u16 	%rs13318, [%rd3261+2];
$L__BB0_5916:
	cvt.u32.u16 	%r13220, %rs13318;
$L__BB0_5917:
	add.s32 	%r9501, %r1906, %r13220;
	setp.gt.u32 	%p7189, %r9501, 9999;
	add.s32 	%r9502, %r9501, 55536;
	selp.b32 	%r9503, %r9502, %r9501, %p7189;
	cvt.u16.u32 	%rs13370, %r9503;
	sub.s32 	%r1909, 20, %r1893;
	selp.u32 	%r9504, 1, 0, %p7189;
	ld.local.u16 	%r9505, [%rd659];
	ld.local.u16 	%r9506, [%rd716];
	selp.b32 	%r9507, %r9505, %r9506, %p10520;
	add.s32 	%r1910, %r9507, %r9504;
	setp.gt.u32 	%p7190, %r1893, 20;
	mov.b32 	%r13221, 0;
	@%p7190 bra 	$L__BB0_5922;
	@%p10520 bra 	$L__BB0_5920;
	mul.wide.u32 	%rd3262, %r1909, 2;
	add.s64 	%rd3263, %rd21, %rd3262;
	ld.local.u16 	%rs13319, [%rd3263+2];
	bra.uni 	$L__BB0_5921;
$L__BB0_5920:
	mul.wide.u32 	%rd3264, %r1909, 2;
	add.s64 	%rd3265, %rd8, %rd3264;
	ld.local.u16 	%rs13319, [%rd3265+2];
$L__BB0_5921:
	cvt.u32.u16 	%r13221, %rs13319;
$L__BB0_5922:
	add.s32 	%r9509, %r1910, %r13221;
	setp.gt.u32 	%p7191, %r9509, 9999;
	add.s32 	%r9510, %r9509, 55536;
	selp.b32 	%r9511, %r9510, %r9509, %p7191;
	cvt.u16.u32 	%rs13371, %r9511;
	sub.s32 	%r1913, 19, %r1893;
	selp.u32 	%r9512, 1, 0, %p7191;
	ld.local.u16 	%r9513, [%rd21+40];
	ld.local.u16 	%r9514, [%rd8+40];
	selp.b32 	%r9515, %r9513, %r9514, %p10520;
	add.s32 	%r1914, %r9515, %r9512;
	setp.gt.u32 	%p7192, %r1893, 19;
	mov.b32 	%r13222, 0;
	@%p7192 bra 	$L__BB0_5927;
	@%p10520 bra 	$L__BB0_5925;
	mul.wide.u32 	%rd3266, %r1913, 2;
	add.s64 	%rd3267, %rd21, %rd3266;
	ld.local.u16 	%rs13320, [%rd3267+2];
	bra.uni 	$L__BB0_5926;
$L__BB0_5925:
	mul.wide.u32 	%rd3268, %r1913, 2;
	add.s64 	%rd3269, %rd8, %rd3268;
	ld.local.u16 	%rs13320, [%rd3269+2];
$L__BB0_5926:
	cvt.u32.u16 	%r13222, %rs13320;
$L__BB0_5927:
	add.s32 	%r9517, %r1914, %r13222;
	setp.gt.u32 	%p7193, %r9517, 9999;
	add.s32 	%r9518, %r9517, 55536;
	selp.b32 	%r9519, %r9518, %r9517, %p7193;
	cvt.u16.u32 	%rs13372, %r9519;
	sub.s32 	%r1917, 18, %r1893;
	selp.u32 	%r9520, 1, 0, %p7193;
	ld.local.u16 	%r9521, [%rd661];
	ld.local.u16 	%r9522, [%rd8+38];
	selp.b32 	%r9523, %r9521, %r9522, %p10520;
	add.s32 	%r1918, %r9523, %r9520;
	setp.gt.u32 	%p7194, %r1893, 18;
	mov.b32 	%r13223, 0;
	@%p7194 bra 	$L__BB0_5932;
	@%p10520 bra 	$L__BB0_5930;
	mul.wide.u32 	%rd3270, %r1917, 2;
	add.s64 	%rd3271, %rd21, %rd3270;
	ld.local.u16 	%rs13321, [%rd3271+2];
	bra.uni 	$L__BB0_5931;
$L__BB0_5930:
	mul.wide.u32 	%rd3272, %r1917, 2;
	add.s64 	%rd3273, %rd8, %rd3272;
	ld.local.u16 	%rs13321, [%rd3273+2];
$L__BB0_5931:
	cvt.u32.u16 	%r13223, %rs13321;
$L__BB0_5932:
	add.s32 	%r9525, %r1918, %r13223;
	setp.gt.u32 	%p7195, %r9525, 9999;
	add.s32 	%r9526, %r9525, 55536;
	selp.b32 	%r9527, %r9526, %r9525, %p7195;
	cvt.u16.u32 	%rs13373, %r9527;
	sub.s32 	%r1921, 17, %r1893;
	selp.u32 	%r9528, 1, 0, %p7195;
	ld.local.u16 	%r9529, [%rd21+36];
	ld.local.u16 	%r9530, [%rd8+36];
	selp.b32 	%r9531, %r9529, %r9530, %p10520;
	add.s32 	%r1922, %r9531, %r9528;
	setp.gt.u32 	%p7196, %r1893, 17;
	mov.b32 	%r13224, 0;
	@%p7196 bra 	$L__BB0_5937;
	@%p10520 bra 	$L__BB0_5935;
	mul.wide.u32 	%rd3274, %r1921, 2;
	add.s64 	%rd3275, %rd21, %rd3274;
	ld.local.u16 	%rs13322, [%rd3275+2];
	bra.uni 	$L__BB0_5936;
$L__BB0_5935:
	mul.wide.u32 	%rd3276, %r1921, 2;
	add.s64 	%rd3277, %rd8, %rd3276;
	ld.local.u16 	%rs13322, [%rd3277+2];
$L__BB0_5936:
	cvt.u32.u16 	%r13224, %rs13322;
$L__BB0_5937:
	add.s32 	%r9533, %r1922, %r13224;
	setp.gt.u32 	%p7197, %r9533, 9999;
	add.s32 	%r9534, %r9533, 55536;
	selp.b32 	%r9535, %r9534, %r9533, %p7197;
	cvt.u16.u32 	%rs13374, %r9535;
	sub.s32 	%r1925, 16, %r1893;
	selp.u32 	%r9536, 1, 0, %p7197;
	ld.local.u16 	%r9537, [%rd660];
	ld.local.u16 	%r9538, [%rd8+34];
	selp.b32 	%r9539, %r9537, %r9538, %p10520;
	add.s32 	%r1926, %r9539, %r9536;
	setp.gt.u32 	%p7198, %r1893, 16;
	mov.b32 	%r13225, 0;
	@%p7198 bra 	$L__BB0_5942;
	@%p10520 bra 	$L__BB0_5940;
	mul.wide.u32 	%rd3278, %r1925, 2;
	add.s64 	%rd3279, %rd21, %rd3278;
	ld.local.u16 	%rs13323, [%rd3279+2];
	bra.uni 	$L__BB0_5941;
$L__BB0_5940:
	mul.wide.u32 	%rd3280, %r1925, 2;
	add.s64 	%rd3281, %rd8, %rd3280;
	ld.local.u16 	%rs13323, [%rd3281+2];
$L__BB0_5941:
	cvt.u32.u16 	%r13225, %rs13323;
$L__BB0_5942:
	add.s32 	%r9541, %r1926, %r13225;
	setp.gt.u32 	%p7199, %r9541, 9999;
	add.s32 	%r9542, %r9541, 55536;
	selp.b32 	%r9543, %r9542, %r9541, %p7199;
	cvt.u16.u32 	%rs13375, %r9543;
	sub.s32 	%r1929, 15, %r1893;
	selp.u32 	%r9544, 1, 0, %p7199;
	ld.local.u16 	%r9545, [%rd21+32];
	ld.local.u16 	%r9546, [%rd8+32];
	selp.b32 	%r9547, %r9545, %r9546, %p10520;
	add.s32 	%r1930, %r9547, %r9544;
	setp.gt.u32 	%p7200, %r1893, 15;
	mov.b32 	%r13226, 0;
	@%p7200 bra 	$L__BB0_5947;
	@%p10520 bra 	$L__BB0_5945;
	mul.wide.u32 	%rd3282, %r1929, 2;
	add.s64 	%rd3283, %rd21, %rd3282;
	ld.local.u16 	%rs13324, [%rd3283+2];
	bra.uni 	$L__BB0_5946;
$L__BB0_5945:
	mul.wide.u32 	%rd3284, %r1929, 2;
	add.s64 	%rd3285, %rd8, %rd3284;
	ld.local.u16 	%rs13324, [%rd3285+2];
$L__BB0_5946:
	cvt.u32.u16 	%r13226, %rs13324;
$L__BB0_5947:
	add.s32 	%r9549, %r1930, %r13226;
	setp.gt.u32 	%p7201, %r9549, 9999;
	add.s32 	%r9550, %r9549, 55536;
	selp.b32 	%r9551, %r9550, %r9549, %p7201;
	cvt.u16.u32 	%rs13376, %r9551;
	sub.s32 	%r1933, 14, %r1893;
	selp.u32 	%r9552, 1, 0, %p7201;
	ld.local.u16 	%r9553, [%rd664];
	ld.local.u16 	%r9554, [%rd714];
	selp.b32 	%r9555, %r9553, %r9554, %p10520;
	add.s32 	%r1934, %r9555, %r9552;
	setp.gt.u32 	%p7202, %r1893, 14;
	mov.b32 	%r13227, 0;
	@%p7202 bra 	$L__BB0_5952;
	@%p10520 bra 	$L__BB0_5950;
	mul.wide.u32 	%rd3286, %r1933, 2;
	add.s64 	%rd3287, %rd21, %rd3286;
	ld.local.u16 	%rs13325, [%rd3287+2];
	bra.uni 	$L__BB0_5951;
$L__BB0_5950:
	mul.wide.u32 	%rd3288, %r1933, 2;
	add.s64 	%rd3289, %rd8, %rd3288;
	ld.local.u16 	%rs13325, [%rd3289+2];
$L__BB0_5951:
	cvt.u32.u16 	%r13227, %rs13325;
$L__BB0_5952:
	add.s32 	%r9557, %r1934, %r13227;
	setp.gt.u32 	%p7203, %r9557, 9999;
	add.s32 	%r9558, %r9557, 55536;
	selp.b32 	%r9559, %r9558, %r9557, %p7203;
	cvt.u16.u32 	%rs13377, %r9559;
	sub.s32 	%r1937, 13, %r1893;
	selp.u32 	%r9560, 1, 0, %p7203;
	ld.local.u16 	%r9561, [%rd21+28];
	ld.local.u16 	%r9562, [%rd8+28];
	selp.b32 	%r9563, %r9561, %r9562, %p10520;
	add.s32 	%r1938, %r9563, %r9560;
	setp.gt.u32 	%p7204, %r1893, 13;
	mov.b32 	%r13228, 0;
	@%p7204 bra 	$L__BB0_5957;
	@%p10520 bra 	$L__BB0_5955;
	mul.wide.u32 	%rd3290, %r1937, 2;
	add.s64 	%rd3291, %rd21, %rd3290;
	ld.local.u16 	%rs13326, [%rd3291+2];
	bra.uni 	$L__BB0_5956;
$L__BB0_5955:
	mul.wide.u32 	%rd3292, %r1937, 2;
	add.s64 	%rd3293, %rd8, %rd3292;
	ld.local.u16 	%rs13326, [%rd3293+2];
$L__BB0_5956:
	cvt.u32.u16 	%r13228, %rs13326;
$L__BB0_5957:
	add.s32 	%r9565, %r1938, %r13228;
	setp.gt.u32 	%p7205, %r9565, 9999;
	add.s32 	%r9566, %r9565, 55536;
	selp.b32 	%r9567, %r9566, %r9565, %p7205;
	cvt.u16.u32 	%rs13378, %r9567;
	sub.s32 	%r1941, 12, %r1893;
	selp.u32 	%r9568, 1, 0, %p7205;
	ld.local.u16 	%r9569, [%rd663];
	ld.local.u16 	%r9570, [%rd8+26];
	selp.b32 	%r9571, %r9569, %r9570, %p10520;
	add.s32 	%r1942, %r9571, %r9568;
	setp.gt.u32 	%p7206, %r1893, 12;
	mov.b32 	%r13229, 0;
	@%p7206 bra 	$L__BB0_5962;
	@%p10520 bra 	$L__BB0_5960;
	mul.wide.u32 	%rd3294, %r1941, 2;
	add.s64 	%rd3295, %rd21, %rd3294;
	ld.local.u16 	%rs13327, [%rd3295+2];
	bra.uni 	$L__BB0_5961;
$L__BB0_5960:
	mul.wide.u32 	%rd3296, %r1941, 2;
	add.s64 	%rd3297, %rd8, %rd3296;
	ld.local.u16 	%rs13327, [%rd3297+2];
$L__BB0_5961:
	cvt.u32.u16 	%r13229, %rs13327;
$L__BB0_5962:
	add.s32 	%r9573, %r1942, %r13229;
	setp.gt.u32 	%p7207, %r9573, 9999;
	add.s32 	%r9574, %r9573, 55536;
	selp.b32 	%r9575, %r9574, %r9573, %p7207;
	cvt.u16.u32 	%rs13379, %r9575;
	sub.s32 	%r1945, 11, %r1893;
	selp.u32 	%r9576, 1, 0, %p7207;
	ld.local.u16 	%r9577, [%rd21+24];
	ld.local.u16 	%r9578, [%rd8+24];
	selp.b32 	%r9579, %r9577, %r9578, %p10520;
	add.s32 	%r1946, %r9579, %r9576;
	setp.gt.u32 	%p7208, %r1893, 11;
	mov.b32 	%r13230, 0;
	@%p7208 bra 	$L__BB0_5967;
	@%p10520 bra 	$L__BB0_5965;
	mul.wide.u32 	%rd3298, %r1945, 2;
	add.s64 	%rd3299, %rd21, %rd3298;
	ld.local.u16 	%rs13328, [%rd3299+2];
	bra.uni 	$L__BB0_5966;
$L__BB0_5965:
	mul.wide.u32 	%rd3300, %r1945, 2;
	add.s64 	%rd3301, %rd8, %rd3300;
	ld.local.u16 	%rs13328, [%rd3301+2];
$L__BB0_5966:
	cvt.u32.u16 	%r13230, %rs13328;
$L__BB0_5967:
	add.s32 	%r9581, %r1946, %r13230;
	setp.gt.u32 	%p7209, %r9581, 9999;
	add.s32 	%r9582, %r9581, 55536;
	selp.b32 	%r9583, %r9582, %r9581, %p7209;
	cvt.u16.u32 	%rs13380, %r9583;
	sub.s32 	%r1949, 10, %r1893;
	selp.u32 	%r9584, 1, 0, %p7209;
	ld.local.u16 	%r9585, [%rd666];
	ld.local.u16 	%r9586, [%rd713];
	selp.b32 	%r9587, %r9585, %r9586, %p10520;
	add.s32 	%r1950, %r9587, %r9584;
	setp.gt.u32 	%p7210, %r1893, 10;
	mov.b32 	%r13231, 0;
	@%p7210 bra 	$L__BB0_5972;
	@%p10520 bra 	$L__BB0_5970;
	mul.wide.u32 	%rd3302, %r1949, 2;
	add.s64 	%rd3303, %rd21, %rd3302;
	ld.local.u16 	%rs13329, [%rd3303+2];
	bra.uni 	$L__BB0_5971;
$L__BB0_5970:
	mul.wide.u32 	%rd3304, %r1949, 2;
	add.s64 	%rd3305, %rd8, %rd3304;
	ld.local.u16 	%rs13329, [%rd3305+2];
$L__BB0_5971:
	cvt.u32.u16 	%r13231, %rs13329;
$L__BB0_5972:
	add.s32 	%r9589, %r1950, %r13231;
	setp.gt.u32 	%p7211, %r9589, 9999;
	add.s32 	%r9590, %r9589, 55536;
	selp.b32 	%r9591, %r9590, %r9589, %p7211;
	cvt.u16.u32 	%rs13381, %r9591;
	sub.s32 	%r1953, 9, %r1893;
	selp.u32 	%r9592, 1, 0, %p7211;
	ld.local.u16 	%r9593, [%rd21+20];
	ld.local.u16 	%r9594, [%rd8+20];
	selp.b32 	%r9595, %r9593, %r9594, %p10520;
	add.s32 	%r1954, %r9595, %r9592;
	setp.gt.u32 	%p7212, %r1893, 9;
	mov.b32 	%r13232, 0;
	@%p7212 bra 	$L__BB0_5977;
	@%p10520 bra 	$L__BB0_5975;
	mul.wide.u32 	%rd3306, %r1953, 2;
	add.s64 	%rd3307, %rd21, %rd3306;
	ld.local.u16 	%rs13330, [%rd3307+2];
	bra.uni 	$L__BB0_5976;
$L__BB0_5975:
	mul.wide.u32 	%rd3308, %r1953, 2;
	add.s64 	%rd3309, %rd8, %rd3308;
	ld.local.u16 	%rs13330, [%rd3309+2];
$L__BB0_5976:
	cvt.u32.u16 	%r13232, %rs13330;
$L__BB0_5977:
	add.s32 	%r9597, %r1954, %r13232;
	setp.gt.u32 	%p7213, %r9597, 9999;
	add.s32 	%r9598, %r9597, 55536;
	selp.b32 	%r9599, %r9598, %r9597, %p7213;
	cvt.u16.u32 	%rs13382, %r9599;
	sub.s32 	%r1957, 8, %r1893;
	selp.u32 	%r9600, 1, 0, %p7213;
	ld.local.u16 	%r9601, [%rd665];
	ld.local.u16 	%r9602, [%rd8+18];
	selp.b32 	%r9603, %r9601, %r9602, %p10520;
	add.s32 	%r1958, %r9603, %r9600;
	setp.gt.u32 	%p7214, %r1893, 8;
	mov.b32 	%r13233, 0;
	@%p7214 bra 	$L__BB0_5982;
	@%p10520 bra 	$L__BB0_5980;
	mul.wide.u32 	%rd3310, %r1957, 2;
	add.s64 	%rd3311, %rd21, %rd3310;
	ld.local.u16 	%rs13331, [%rd3311+2];
	bra.uni 	$L__BB0_5981;
$L__BB0_5980:
	mul.wide.u32 	%rd3312, %r1957, 2;
	add.s64 	%rd3313, %rd8, %rd3312;
	ld.local.u16 	%rs13331, [%rd3313+2];
$L__BB0_5981:
	cvt.u32.u16 	%r13233, %rs13331;
$L__BB0_5982:
	add.s32 	%r9605, %r1958, %r13233;
	setp.gt.u32 	%p7215, %r9605, 9999;
	add.s32 	%r9606, %r9605, 55536;
	selp.b32 	%r9607, %r9606, %r9605, %p7215;
	cvt.u16.u32 	%rs13383, %r9607;
	sub.s32 	%r1961, 7, %r1893;
	selp.u32 	%r9608, 1, 0, %p7215;
	ld.local.u16 	%r9609, [%rd21+16];
	ld.local.u16 	%r9610, [%rd8+16];
	selp.b32 	%r9611, %r9609, %r9610, %p10520;
	add.s32 	%r1962, %r9611, %r9608;
	setp.gt.u32 	%p7216, %r1893, 7;
	mov.b32 	%r13234, 0;
	@%p7216 bra 	$L__BB0_5987;
	@%p10520 bra 	$L__BB0_5985;
	mul.wide.u32 	%rd3314, %r1961, 2;
	add.s64 	%rd3315, %rd21, %rd3314;
	ld.local.u16 	%rs13332, [%rd3315+2];
	bra.uni 	$L__BB0_5986;
$L__BB0_5985:
	mul.wide.u32 	%rd3316, %r1961, 2;
	add.s64 	%rd3317, %rd8, %rd3316;
	ld.local.u16 	%rs13332, [%rd3317+2];
$L__BB0_5986:
	cvt.u32.u16 	%r13234, %rs13332;
$L__BB0_5987:
	add.s32 	%r9613, %r1962, %r13234;
	setp.gt.u32 	%p7217, %r9613, 9999;
	add.s32 	%r9614, %r9613, 55536;
	selp.b32 	%r9615, %r9614, %r9613, %p7217;
	cvt.u16.u32 	%rs13384, %r9615;
	sub.s32 	%r1965, 6, %r1893;
	selp.u32 	%r9616, 1, 0, %p7217;
	ld.local.u16 	%r9617, [%rd669];
	ld.local.u16 	%r9618, [%rd671];
	selp.b32 	%r9619, %r9617, %r9618, %p10520;
	add.s32 	%r1966, %r9619, %r9616;
	setp.gt.u32 	%p7218, %r1893, 6;
	mov.b32 	%r13235, 0;
	@%p7218 bra 	$L__BB0_5992;
	@%p10520 bra 	$L__BB0_5990;
	mul.wide.u32 	%rd3318, %r1965, 2;
	add.s64 	%rd3319, %rd21, %rd3318;
	ld.local.u16 	%rs13333, [%rd3319+2];
	bra.uni 	$L__BB0_5991;
$L__BB0_5990:
	mul.wide.u32 	%rd3320, %r1965, 2;
	add.s64 	%rd3321, %rd8, %rd3320;
	ld.local.u16 	%rs13333, [%rd3321+2];
$L__BB0_5991:
	cvt.u32.u16 	%r13235, %rs13333;
$L__BB0_5992:
	add.s32 	%r9621, %r1966, %r13235;
	setp.gt.u32 	%p7219, %r9621, 9999;
	add.s32 	%r9622, %r9621, 55536;
	selp.b32 	%r9623, %r9622, %r9621, %p7219;
	cvt.u16.u32 	%rs13385, %r9623;
	sub.s32 	%r1969, 5, %r1893;
	selp.u32 	%r9624, 1, 0, %p7219;
	ld.local.u16 	%r9625, [%rd21+12];
	ld.local.u16 	%r9626, [%rd8+12];
	selp.b32 	%r9627, %r9625, %r9626, %p10520;
	add.s32 	%r1970, %r9627, %r9624;
	setp.gt.u32 	%p7220, %r1893, 5;
	mov.b32 	%r13236, 0;
	@%p7220 bra 	$L__BB0_5997;
	@%p10520 bra 	$L__BB0_5995;
	mul.wide.u32 	%rd3322, %r1969, 2;
	add.s64 	%rd3323, %rd21, %rd3322;
	ld.local.u16 	%rs13334, [%rd3323+2];
	bra.uni 	$L__BB0_5996;
$L__BB0_5995:
	mul.wide.u32 	%rd3324, %r1969, 2;
	add.s64 	%rd3325, %rd8, %rd3324;
	ld.local.u16 	%rs13334, [%rd3325+2];
$L__BB0_5996:
	cvt.u32.u16 	%r13236, %rs13334;
$L__BB0_5997:
	add.s32 	%r9629, %r1970, %r13236;
	setp.gt.u32 	%p7221, %r9629, 9999;
	add.s32 	%r9630, %r9629, 55536;
	selp.b32 	%r9631, %r9630, %r9629, %p7221;
	cvt.u16.u32 	%rs13386, %r9631;
	sub.s32 	%r1973, 4, %r1893;
	selp.u32 	%r9632, 1, 0, %p7221;
	ld.local.u16 	%r9633, [%rd668];
	ld.local.u16 	%r9634, [%rd8+10];
	selp.b32 	%r9635, %r9633, %r9634, %p10520;
	add.s32 	%r1974, %r9635, %r9632;
	setp.gt.u32 	%p7222, %r1893, 4;
	mov.b32 	%r13237, 0;
	@%p7222 bra 	$L__BB0_6002;
	@%p10520 bra 	$L__BB0_6000;
	mul.wide.u32 	%rd3326, %r1973, 2;
	add.s64 	%rd3327, %rd21, %rd3326;
	ld.local.u16 	%rs13335, [%rd3327+2];
	bra.uni 	$L__BB0_6001;
$L__BB0_6000:
	mul.wide.u32 	%rd3328, %r1973, 2;
	add.s64 	%rd3329, %rd8, %rd3328;
	ld.local.u16 	%rs13335, [%rd3329+2];
$L__BB0_6001:
	cvt.u32.u16 	%r13237, %rs13335;
$L__BB0_6002:
	add.s32 	%r9637, %r1974, %r13237;
	setp.gt.u32 	%p7223, %r9637, 9999;
	add.s32 	%r9638, %r9637, 55536;
	selp.b32 	%r9639, %r9638, %r9637, %p7223;
	cvt.u16.u32 	%rs13387, %r9639;
	sub.s32 	%r1977, 3, %r1893;
	selp.u32 	%r9640, 1, 0, %p7223;
	ld.local.u16 	%r9641, [%rd21+8];
	ld.local.u16 	%r9642, [%rd8+8];
	selp.b32 	%r9643, %r9641, %r9642, %p10520;
	add.s32 	%r1978, %r9643, %r9640;
	setp.gt.u32 	%p7224, %r1893, 3;
	mov.b32 	%r13238, 0;
	@%p7224 bra 	$L__BB0_6007;
	@%p10520 bra 	$L__BB0_6005;
	mul.wide.u32 	%rd3330, %r1977, 2;
	add.s64 	%rd3331, %rd21, %rd3330;
	ld.local.u16 	%rs13336, [%rd3331+2];
	bra.uni 	$L__BB0_6006;
$L__BB0_6005:
	mul.wide.u32 	%rd3332, %r1977, 2;
	add.s64 	%rd3333, %rd8, %rd3332;
	ld.local.u16 	%rs13336, [%rd3333+2];
$L__BB0_6006:
	cvt.u32.u16 	%r13238, %rs13336;
$L__BB0_6007:
	add.s32 	%r9645, %r1978, %r13238;
	setp.gt.u32 	%p7225, %r9645, 9999;
	add.s32 	%r9646, %r9645, 55536;
	selp.b32 	%r9647, %r9646, %r9645, %p7225;
	cvt.u16.u32 	%rs13388, %r9647;
	sub.s32 	%r1981, 2, %r1893;
	selp.u32 	%r9648, 1, 0, %p7225;
	ld.local.u16 	%r9649, [%rd667];
	ld.local.u16 	%r9650, [%rd8+6];
	selp.b32 	%r9651, %r9649, %r9650, %p10520;
	add.s32 	%r1982, %r9651, %r9648;
	setp.gt.u32 	%p7226, %r1893, 2;
	mov.b32 	%r13239, 0;
	@%p7226 bra 	$L__BB0_6012;
	@%p10520 bra 	$L__BB0_6010;
	mul.wide.u32 	%rd3334, %r1981, 2;
	add.s64 	%rd3335, %rd21, %rd3334;
	ld.local.u16 	%rs13337, [%rd3335+2];
	bra.uni 	$L__BB0_6011;
$L__BB0_6010:
	mul.wide.u32 	%rd3336, %r1981, 2;
	add.s64 	%rd3337, %rd8, %rd3336;
	ld.local.u16 	%rs13337, [%rd3337+2];
$L__BB0_6011:
	cvt.u32.u16 	%r13239, %rs13337;
$L__BB0_6012:
	add.s32 	%r9653, %r1982, %r13239;
	setp.gt.u32 	%p7227, %r9653, 9999;
	add.s32 	%r9654, %r9653, 55536;
	selp.b32 	%r9655, %r9654, %r9653, %p7227;
	cvt.u16.u32 	%rs13389, %r9655;
	sub.s32 	%r1985, 1, %r1893;
	selp.u32 	%r9656, 1, 0, %p7227;
	ld.local.u16 	%r9657, [%rd21+4];
	ld.local.u16 	%r9658, [%rd8+4];
	selp.b32 	%r9659, %r9657, %r9658, %p10520;
	add.s32 	%r1986, %r9659, %r9656;
	setp.gt.u32 	%p7228, %r1893, 1;
	mov.b32 	%r13240, 0;
	@%p7228 bra 	$L__BB0_6017;
	@%p10520 bra 	$L__BB0_6015;
	mul.wide.u32 	%rd3338, %r1985, 2;
	add.s64 	%rd3339, %rd21, %rd3338;
	ld.local.u16 	%rs13338, [%rd3339+2];
	bra.uni 	$L__BB0_6016;
$L__BB0_6015:
	mul.wide.u32 	%rd3340, %r1985, 2;
	add.s64 	%rd3341, %rd8, %rd3340;
	ld.local.u16 	%rs13338, [%rd3341+2];
$L__BB0_6016:
	cvt.u32.u16 	%r13240, %rs13338;
$L__BB0_6017:
	add.s32 	%r9661, %r1986, %r13240;
	setp.gt.u32 	%p7229, %r9661, 9999;
	add.s32 	%r9662, %r9661, 55536;
	selp.b32 	%r9663, %r9662, %r9661, %p7229;
	cvt.u16.u32 	%rs13390, %r9663;
	neg.s32 	%r1989, %r1893;
	selp.u32 	%r9664, 1, 0, %p7229;
	ld.local.u16 	%r9665, [%rd21+2];
	ld.local.u16 	%r9666, [%rd8+2];
	selp.b32 	%r9667, %r9665, %r9666, %p10520;
	add.s32 	%r1990, %r9667, %r9664;
	setp.ne.s32 	%p7230, %r1892, 0;
	mov.b32 	%r13241, 0;
	@%p7230 bra 	$L__BB0_6022;
	@%p10520 bra 	$L__BB0_6020;
	mul.wide.u32 	%rd3342, %r1989, 2;
	add.s64 	%rd3343, %rd21, %rd3342;
	ld.local.u16 	%rs13339, [%rd3343+2];
	bra.uni 	$L__BB0_6021;
$L__BB0_6020:
	mul.wide.u32 	%rd3344, %r1989, 2;
	add.s64 	%rd3345, %rd8, %rd3344;
	ld.local.u16 	%rs13339, [%rd3345+2];
$L__BB0_6021:
	cvt.u32.u16 	%r13241, %rs13339;
$L__BB0_6022:
	add.s32 	%r9668, %r1990, %r13241;
	setp.lt.u32 	%p7231, %r9668, 10000;
	setp.gt.u32 	%p7232, %r9668, 9999;
	add.s32 	%r9669, %r9668, 55536;
	selp.b32 	%r9670, %r9669, %r9668, %p7232;
	cvt.u16.u32 	%rs13391, %r9670;
	@%p7231 bra 	$L__BB0_6180;
	mov.b16 	%rs10034, 1;
	mov.u16 	%rs13368, %rs13369;
	mov.u16 	%rs13369, %rs13370;
	mov.u16 	%rs13370, %rs13371;
	mov.u16 	%rs13371, %rs13372;
	mov.u16 	%rs13372, %rs13373;
	mov.u16 	%rs13373, %rs13374;
	mov.u16 	%rs13374, %rs13375;
	mov.u16 	%rs13375, %rs13376;
	mov.u16 	%rs13376, %rs13377;
	mov.u16 	%rs13377, %rs13378;
	mov.u16 	%rs13378, %rs13379;
	mov.u16 	%rs13379, %rs13380;
	mov.u16 	%rs13380, %rs13381;
	mov.u16 	%rs13381, %rs13382;
	mov.u16 	%rs13382, %rs13383;
	mov.u16 	%rs13383, %rs13384;
	mov.u16 	%rs13384, %rs13385;
	mov.u16 	%rs13385, %rs13386;
	mov.u16 	%rs13386, %rs13387;
	mov.u16 	%rs13387, %rs13388;
	mov.u16 	%rs13388, %rs13389;
	mov.u16 	%rs13389, %rs13390;
	mov.u16 	%rs13390, %rs13391;
	mov.u16 	%rs13391, %rs10034;
	bra.uni 	$L__BB0_6180;
$L__BB0_6024:
	or.b16  	%rs10027, %rs4779, %rs10023;
	and.b16  	%rs10028, %rs10027, 255;
	setp.ne.s16 	%p7074, %rs10028, 0;
	mov.u16 	%rs13367, %rs2524;
	@%p7074 bra 	$L__BB0_6180;
	add.s64 	%rd717, %rd8, 22;
	add.s64 	%rd718, %rd8, 30;
	add.s64 	%rd719, %rd8, 46;
	add.s64 	%rd720, %rd8, 42;
	ld.local.u32 	%r1993, [%rd21+52];
	ld.local.u32 	%r1994, [%rd8+52];
	sub.s32 	%r1995, %r1993, %r1994;
	setp.eq.s32 	%p7075, %r1993, %r1994;
	@%p7075 bra 	$L__BB0_6051;
	setp.gt.s32 	%p10521, %r1993, %r1994;
	bra.uni 	$L__BB0_6053;
$L__BB0_6027:
	ld.local.u16 	%rs13341, [%rd21+4];
	ld.local.u16 	%rs13340, [%rd8+4];
	setp.ne.s16 	%p7077, %rs13341, %rs13340;
	@%p7077 bra 	$L__BB0_6052;
	ld.local.u16 	%rs13341, [%rd667];
	ld.local.u16 	%rs13340, [%rd8+6];
	setp.ne.s16 	%p7078, %rs13341, %rs13340;
	@%p7078 bra 	$L__BB0_6052;
	ld.local.u16 	%rs13341, [%rd21+8];
	ld.local.u16 	%rs13340, [%rd8+8];
	setp.ne.s16 	%p7079, %rs13341, %rs13340;
	@%p7079 bra 	$L__BB0_6052;
	ld.local.u16 	%rs13341, [%rd668];
	ld.local.u16 	%rs13340, [%rd8+10];
	setp.ne.s16 	%p7080, %rs13341, %rs13340;
	@%p7080 bra 	$L__BB0_6052;
	ld.local.u16 	%rs13341, [%rd21+12];
	ld.local.u16 	%rs13340, [%rd8+12];
	setp.ne.s16 	%p7081, %rs13341, %rs13340;
	@%p7081 bra 	$L__BB0_6052;
	ld.local.u16 	%rs13341, [%rd669];
	ld.local.u16 	%rs13340, [%rd671];
	setp.ne.s16 	%p7082, %rs13341, %rs13340;
	@%p7082 bra 	$L__BB0_6052;
	ld.local.u16 	%rs13341, [%rd21+16];
	ld.local.u16 	%rs13340, [%rd8+16];
	setp.ne.s16 	%p7083, %rs13341, %rs13340;
	@%p7083 bra 	$L__BB0_6052;
	ld.local.u16 	%rs13341, [%rd665];
	ld.local.u16 	%rs13340, [%rd8+18];
	setp.ne.s16 	%p7084, %rs13341, %rs13340;
	@%p7084 bra 	$L__BB0_6052;
	ld.local.u16 	%rs13341, [%rd21+20];
	ld.local.u16 	%rs13340, [%rd8+20];
	setp.ne.s16 	%p7085, %rs13341, %rs13340;
	@%p7085 bra 	$L__BB0_6052;
	ld.local.u16 	%rs13341, [%rd666];
	ld.local.u16 	%rs13340, [%rd717];
	setp.ne.s16 	%p7086, %rs13341, %rs13340;
	@%p7086 bra 	$L__BB0_6052;
	ld.local.u16 	%rs13341, [%rd21+24];
	ld.local.u16 	%rs13340, [%rd8+24];
	setp.ne.s16 	%p7087, %rs13341, %rs13340;
	@%p7087 bra 	$L__BB0_6052;
	ld.local.u16 	%rs13341, [%rd663];
	ld.local.u16 	%rs13340, [%rd8+26];
	setp.ne.s16 	%p7088, %rs13341, %rs13340;
	@%p7088 bra 	$L__BB0_6052;
	ld.local.u16 	%rs13341, [%rd21+28];
	ld.local.u16 	%rs13340, [%rd8+28];
	setp.ne.s16 	%p7089, %rs13341, %rs13340;
	@%p7089 bra 	$L__BB0_6052;
	ld.local.u16 	%rs13341, [%rd664];
	ld.local.u16 	%rs13340, [%rd718];
	setp.ne.s16 	%p7090, %rs13341, %rs13340;
	@%p7090 bra 	$L__BB0_6052;
	ld.local.u16 	%rs13341, [%rd21+32];
	ld.local.u16 	%rs13340, [%rd8+32];
	setp.ne.s16 	%p7091, %rs13341, %rs13340;
	@%p7091 bra 	$L__BB0_6052;
	ld.local.u16 	%rs13341, [%rd660];
	ld.local.u16 	%rs13340, [%rd8+34];
	setp.ne.s16 	%p7092, %rs13341, %rs13340;
	@%p7092 bra 	$L__BB0_6052;
	ld.local.u16 	%rs13341, [%rd21+36];
	ld.local.u16 	%rs13340, [%rd8+36];
	setp.ne.s16 	%p7093, %rs13341, %rs13340;
	@%p7093 bra 	$L__BB0_6052;
	ld.local.u16 	%rs13341, [%rd661];
	ld.local.u16 	%rs13340, [%rd8+38];
	setp.ne.s16 	%p7094, %rs13341, %rs13340;
	@%p7094 bra 	$L__BB0_6052;
	ld.local.u16 	%rs13341, [%rd21+40];
	ld.local.u16 	%rs13340, [%rd8+40];
	setp.ne.s16 	%p7095, %rs13341, %rs13340;
	@%p7095 bra 	$L__BB0_6052;
	ld.local.u16 	%rs13341, [%rd659];
	ld.local.u16 	%rs13340, [%rd720];
	setp.ne.s16 	%p7096, %rs13341, %rs13340;
	@%p7096 bra 	$L__BB0_6052;
	ld.local.u16 	%rs13341, [%rd21+44];
	ld.local.u16 	%rs13340, [%rd8+44];
	setp.ne.s16 	%p7097, %rs13341, %rs13340;
	@%p7097 bra 	$L__BB0_6052;
	ld.local.u16 	%rs13341, [%rd662];
	ld.local.u16 	%rs13340, [%rd719];
	setp.ne.s16 	%p7098, %rs13341, %rs13340;
	@%p7098 bra 	$L__BB0_6052;
	ld.local.u16 	%rs13341, [%rd21+48];
	ld.local.u16 	%rs13340, [%rd8+48];
	setp.ne.s16 	%p7099, %rs13341, %rs13340;
	@%p7099 bra 	$L__BB0_6052;
	ld.local.u16 	%rs13341, [%rd670];
	ld.local.u16 	%rs13340, [%rd8+50];
	setp.eq.s16 	%p7101, %rs13341, %rs13340;
	mov.pred 	%p10521, 0;
	@%p7101 bra 	$L__BB0_6053;
	bra.uni 	$L__BB0_6052;
$L__BB0_6051:
	ld.local.u16 	%rs13341, [%rd21+2];
	ld.local.u16 	%rs13340, [%rd8+2];
	setp.eq.s16 	%p7076, %rs13341, %rs13340;
	@%p7076 bra 	$L__BB0_6027;
$L__BB0_6052:
	setp.gt.u16 	%p10521, %rs13341, %rs13340;
$L__BB0_6053:
	abs.s32 	%r1996, %r1995;
	sub.s32 	%r1997, 24, %r1996;
	ld.local.u16 	%rs10029, [%rd670];
	ld.local.u16 	%rs10030, [%rd8+50];
	selp.b16 	%rs5342, %rs10029, %rs10030, %p10521;
	setp.gt.u32 	%p7102, %r1996, 24;
	mov.b32 	%r13242, 0;
	@%p7102 bra 	$L__BB0_6058;
	not.pred 	%p7103, %p10521;
	@%p7103 bra 	$L__BB0_6056;
	mul.wide.u32 	%rd3148, %r1997, 2;
	add.s64 	%rd3149, %rd8, %rd3148;
	ld.local.u16 	%rs13342, [%rd3149+2];
	bra.uni 	$L__BB0_6057;
$L__BB0_6056:
	mul.wide.u32 	%rd3146, %r1997, 2;
	add.s64 	%rd3147, %rd21, %rd3146;
	ld.local.u16 	%rs13342, [%rd3147+2];
$L__BB0_6057:
	cvt.u32.u16 	%r13242, %rs13342;
$L__BB0_6058:
	cvt.u32.u16 	%r9279, %rs5342;
	add.s32 	%r9280, %r13242, %r9279;
	setp.gt.u32 	%p7104, %r9280, 9999;
	add.s32 	%r9281, %r9280, 55536;
	selp.b32 	%r9282, %r9281, %r9280, %p7104;
	cvt.u16.u32 	%rs13367, %r9282;
	sub.s32 	%r2000, 23, %r1996;
	selp.u32 	%r9283, 1, 0, %p7104;
	ld.local.u16 	%r9284, [%rd21+48];
	ld.local.u16 	%r9285, [%rd8+48];
	selp.b32 	%r9286, %r9284, %r9285, %p10521;
	add.s32 	%r2001, %r9286, %r9283;
	setp.gt.u32 	%p7105, %r1996, 23;
	mov.b32 	%r13243, 0;
	@%p7105 bra 	$L__BB0_6063;
	@%p10521 bra 	$L__BB0_6061;
	mul.wide.u32 	%rd3150, %r2000, 2;
	add.s64 	%rd3151, %rd21, %rd3150;
	ld.local.u16 	%rs13343, [%rd3151+2];
	bra.uni 	$L__BB0_6062;
$L__BB0_6061:
	mul.wide.u32 	%rd3152, %r2000, 2;
	add.s64 	%rd3153, %rd8, %rd3152;
	ld.local.u16 	%rs13343, [%rd3153+2];
$L__BB0_6062:
	cvt.u32.u16 	%r13243, %rs13343;
$L__BB0_6063:
	add.s32 	%r9288, %r2001, %r13243;
	setp.gt.u32 	%p7106, %r9288, 9999;
	add.s32 	%r9289, %r9288, 55536;
	selp.b32 	%r9290, %r9289, %r9288, %p7106;
	cvt.u16.u32 	%rs13368, %r9290;
	sub.s32 	%r2004, 22, %r1996;
	selp.u32 	%r9291, 1, 0, %p7106;
	ld.local.u16 	%r9292, [%rd662];
	ld.local.u16 	%r9293, [%rd719];
	selp.b32 	%r9294, %r9292, %r9293, %p10521;
	add.s32 	%r2005, %r9294, %r9291;
	setp.gt.u32 	%p7107, %r1996, 22;
	mov.b32 	%r13244, 0;
	@%p7107 bra 	$L__BB0_6068;
	@%p10521 bra 	$L__BB0_6066;
	mul.wide.u32 	%rd3154, %r2004, 2;
	add.s64 	%rd3155, %rd21, %rd3154;
	ld.local.u16 	%rs13344, [%rd3155+2];
	bra.uni 	$L__BB0_6067;
$L__BB0_6066:
	mul.wide.u32 	%rd3156, %r2004, 2;
	add.s64 	%rd3157, %rd8, %rd3156;
	ld.local.u16 	%rs13344, [%rd3157+2];
$L__BB0_6067:
	cvt.u32.u16 	%r13244, %rs13344;
$L__BB0_6068:
	add.s32 	%r9296, %r2005, %r13244;
	setp.gt.u32 	%p7108, %r9296, 9999;
	add.s32 	%r9297, %r9296, 55536;
	selp.b32 	%r9298, %r9297, %r9296, %p7108;
	cvt.u16.u32 	%rs13369, %r9298;
	sub.s32 	%r2008, 21, %r1996;
	selp.u32 	%r9299, 1, 0, %p7108;
	ld.local.u16 	%r9300, [%rd21+44];
	ld.local.u16 	%r9301, [%rd8+44];
	selp.b32 	%r9302, %r9300, %r9301, %p10521;
	add.s32 	%r2009, %r9302, %r9299;
	setp.gt.u32 	%p7109, %r1996, 21;
	mov.b32 	%r13245, 0;
	@%p7109 bra 	$L__BB0_6073;
	@%p10521 bra 	$L__BB0_6071;
	mul.wide.u32 	%rd3158, %r2008, 2;
	add.s64 	%rd3159, %rd21, %rd3158;
	ld.local.u16 	%rs13345, [%rd3159+2];
	bra.uni 	$L__BB0_6072;
$L__BB0_6071:
	mul.wide.u32 	%rd3160, %r2008, 2;
	add.s64 	%rd3161, %rd8, %rd3160;
	ld.local.u16 	%rs13345, [%rd3161+2];
$L__BB0_6072:
	cvt.u32.u16 	%r13245, %rs13345;
$L__BB0_6073:
	add.s32 	%r9304, %r2009, %r13245;
	setp.gt.u32 	%p7110, %r9304, 9999;
	add.s32 	%r9305, %r9304, 55536;
	selp.b32 	%r9306, %r9305, %r9304, %p7110;
	cvt.u16.u32 	%rs13370, %r9306;
	sub.s32 	%r2012, 20, %r1996;
	selp.u32 	%r9307, 1, 0, %p7110;
	ld.local.u16 	%r9308, [%rd659];
	ld.local.u16 	%r9309, [%rd720];
	selp.b32 	%r9310, %r9308, %r9309, %p10521;
	add.s32 	%r2013, %r9310, %r9307;
	setp.gt.u32 	%p7111, %r1996, 20;
	mov.b32 	%r13246, 0;
	@%p7111 bra 	$L__BB0_6078;
	@%p10521 bra 	$L__BB0_6076;
	mul.wide.u32 	%rd3162, %r2012, 2;
	add.s64 	%rd3163, %rd21, %rd3162;
	ld.local.u16 	%rs13346, [%rd3163+2];
	bra.uni 	$L__BB0_6077;
$L__BB0_6076:
	mul.wide.u32 	%rd3164, %r2012, 2;
	add.s64 	%rd3165, %rd8, %rd3164;
	ld.local.u16 	%rs13346, [%rd3165+2];
$L__BB0_6077:
	cvt.u32.u16 	%r13246, %rs13346;
$L__BB0_6078:
	add.s32 	%r9312, %r2013, %r13246;
	setp.gt.u32 	%p7112, %r9312, 9999;
	add.s32 	%r9313, %r9312, 55536;
	selp.b32 	%r9314, %r9313, %r9312, %p7112;
	cvt.u16.u32 	%rs13371, %r9314;
	sub.s32 	%r2016, 19, %r1996;
	selp.u32 	%r9315, 1, 0, %p7112;
	ld.local.u16 	%r9316, [%rd21+40];
	ld.local.u16 	%r9317, [%rd8+40];
	selp.b32 	%r9318, %r9316, %r9317, %p10521;
	add.s32 	%r2017, %r9318, %r9315;
	setp.gt.u32 	%p7113, %r1996, 19;
	mov.b32 	%r13247, 0;
	@%p7113 bra 	$L__BB0_6083;
	@%p10521 bra 	$L__BB0_6081;
	mul.wide.u32 	%rd3166, %r2016, 2;
	add.s64 	%rd3167, %rd21, %rd3166;
	ld.local.u16 	%rs13347, [%rd3167+2];
	bra.uni 	$L__BB0_6082;
$L__BB0_6081:
	mul.wide.u32 	%rd3168, %r2016, 2;
	add.s64 	%rd3169, %rd8, %rd3168;
	ld.local.u16 	%rs13347, [%rd3169+2];
$L__BB0_6082:
	cvt.u32.u16 	%r13247, %rs13347;
$L__BB0_6083:
	add.s32 	%r9320, %r2017, %r13247;
	setp.gt.u32 	%p7114, %r9320, 9999;
	add.s32 	%r9321, %r9320, 55536;
	selp.b32 	%r9322, %r9321, %r9320, %p7114;
	cvt.u16.u32 	%rs13372, %r9322;
	sub.s32 	%r2020, 18, %r1996;
	selp.u32 	%r9323, 1, 0, %p7114;
	ld.local.u16 	%r9324, [%rd661];
	ld.local.u16 	%r9325, [%rd8+38];
	selp.b32 	%r9326, %r9324, %r9325, %p10521;
	add.s32 	%r2021, %r9326, %r9323;
	setp.gt.u32 	%p7115, %r1996, 18;
	mov.b32 	%r13248, 0;
	@%p7115 bra 	$L__BB0_6088;
	@%p10521 bra 	$L__BB0_6086;
	mul.wide.u32 	%rd3170, %r2020, 2;
	add.s64 	%rd3171, %rd21, %rd3170;
	ld.local.u16 	%rs13348, [%rd3171+2];
	bra.uni 	$L__BB0_6087;
$L__BB0_6086:
	mul.wide.u32 	%rd3172, %r2020, 2;
	add.s64 	%rd3173, %rd8, %rd3172;
	ld.local.u16 	%rs13348, [%rd3173+2];
$L__BB0_6087:
	cvt.u32.u16 	%r13248, %rs13348;
$L__BB0_6088:
	add.s32 	%r9328, %r2021, %r13248;
	setp.gt.u32 	%p7116, %r9328, 9999;
	add.s32 	%r9329, %r9328, 55536;
	selp.b32 	%r9330, %r9329, %r9328, %p7116;
	cvt.u16.u32 	%rs13373, %r9330;
	sub.s32 	%r2024, 17, %r1996;
	selp.u32 	%r9331, 1, 0, %p7116;
	ld.local.u16 	%r9332, [%rd21+36];
	ld.local.u16 	%r9333, [%rd8+36];
	selp.b32 	%r9334, %r9332, %r9333, %p10521;
	add.s32 	%r2025, %r9334, %r9331;
	setp.gt.u32 	%p7117, %r1996, 17;
	mov.b32 	%r13249, 0;
	@%p7117 bra 	$L__BB0_6093;
	@%p10521 bra 	$L__BB0_6091;
	mul.wide.u32 	%rd3174, %r2024, 2;
	add.s64 	%rd3175, %rd21, %rd3174;
	ld.local.u16 	%rs13349, [%rd3175+2];
	bra.uni 	$L__BB0_6092;
$L__BB0_6091:
	mul.wide.u32 	%rd3176, %r2024, 2;
	add.s64 	%rd3177, %rd8, %rd3176;
	ld.local.u16 	%rs13349, [%rd3177+2];
$L__BB0_6092:
	cvt.u32.u16 	%r13249, %rs13349;
$L__BB0_6093:
	add.s32 	%r9336, %r2025, %r13249;
	setp.gt.u32 	%p7118, %r9336, 9999;
	add.s32 	%r9337, %r9336, 55536;
	selp.b32 	%r9338, %r9337, %r9336, %p7118;
	cvt.u16.u32 	%rs13374, %r9338;
	sub.s32 	%r2028, 16, %r1996;
	selp.u32 	%r9339, 1, 0, %p7118;
	ld.local.u16 	%r9340, [%rd660];
	ld.local.u16 	%r9341, [%rd8+34];
	selp.b32 	%r9342, %r9340, %r9341, %p10521;
	add.s32 	%r2029, %r9342, %r9339;
	setp.gt.u32 	%p7119, %r1996, 16;
	mov.b32 	%r13250, 0;
	@%p7119 bra 	$L__BB0_6098;
	@%p10521 bra 	$L__BB0_6096;
	mul.wide.u32 	%rd3178, %r2028, 2;
	add.s64 	%rd3179, %rd21, %rd3178;
	ld.local.u16 	%rs13350, [%rd3179+2];
	bra.uni 	$L__BB0_6097;
$L__BB0_6096:
	mul.wide.u32 	%rd3180, %r2028, 2;
	add.s64 	%rd3181, %rd8, %rd3180;
	ld.local.u16 	%rs13350, [%rd3181+2];
$L__BB0_6097:
	cvt.u32.u16 	%r13250, %rs13350;
$L__BB0_6098:
	add.s32 	%r9344, %r2029, %r13250;
	setp.gt.u32 	%p7120, %r9344, 9999;
	add.s32 	%r9345, %r9344, 55536;
	selp.b32 	%r9346, %r9345, %r9344, %p7120;
	cvt.u16.u32 	%rs13375, %r9346;
	sub.s32 	%r2032, 15, %r1996;
	selp.u32 	%r9347, 1, 0, %p7120;
	ld.local.u16 	%r9348, [%rd21+32];
	ld.local.u16 	%r9349, [%rd8+32];
	selp.b32 	%r9350, %r9348, %r9349, %p10521;
	add.s32 	%r2033, %r9350, %r9347;
	setp.gt.u32 	%p7121, %r1996, 15;
	mov.b32 	%r13251, 0;
	@%p7121 bra 	$L__BB0_6103;
	@%p10521 bra 	$L__BB0_6101;
	mul.wide.u32 	%rd3182, %r2032, 2;
	add.s64 	%rd3183, %rd21, %rd3182;
	ld.local.u16 	%rs13351, [%rd3183+2];
	bra.uni 	$L__BB0_6102;
$L__BB0_6101:
	mul.wide.u32 	%rd3184, %r2032, 2;
	add.s64 	%rd3185, %rd8, %rd3184;
	ld.local.u16 	%rs13351, [%rd3185+2];
$L__BB0_6102:
	cvt.u32.u16 	%r13251, %rs13351;
$L__BB0_6103:
	add.s32 	%r9352, %r2033, %r13251;
	setp.gt.u32 	%p7122, %r9352, 9999;
	add.s32 	%r9353, %r9352, 55536;
	selp.b32 	%r9354, %r9353, %r9352, %p7122;
	cvt.u16.u32 	%rs13376, %r9354;
	sub.s32 	%r2036, 14, %r1996;
	selp.u32 	%r9355, 1, 0, %p7122;
	ld.local.u16 	%r9356, [%rd664];
	ld.local.u16 	%r9357, [%rd718];
	selp.b32 	%r9358, %r9356, %r9357, %p10521;
	add.s32 	%r2037, %r9358, %r9355;
	setp.gt.u32 	%p7123, %r1996, 14;
	mov.b32 	%r13252, 0;
	@%p7123 bra 	$L__BB0_6108;
	@%p10521 bra 	$L__BB0_6106;
	mul.wide.u32 	%rd3186, %r2036, 2;
	add.s64 	%rd3187, %rd21, %rd3186;
	ld.local.u16 	%rs13352, [%rd3187+2];
	bra.uni 	$L__BB0_6107;
$L__BB0_6106:
	mul.wide.u32 	%rd3188, %r2036, 2;
	add.s64 	%rd3189, %rd8, %rd3188;
	ld.local.u16 	%rs13352, [%rd3189+2];
$L__BB0_6107:
	cvt.u32.u16 	%r13252, %rs13352;
$L__BB0_6108:
	add.s32 	%r9360, %r2037, %r13252;
	setp.gt.u32 	%p7124, %r9360, 9999;
	add.s32 	%r9361, %r9360, 55536;
	selp.b32 	%r9362, %r9361, %r9360, %p7124;
	cvt.u16.u32 	%rs13377, %r9362;
	sub.s32 	%r2040, 13, %r1996;
	selp.u32 	%r9363, 1, 0, %p7124;
	ld.local.u16 	%r9364, [%rd21+28];
	ld.local.u16 	%r9365, [%rd8+28];
	selp.b32 	%r9366, %r9364, %r9365, %p10521;
	add.s32 	%r2041, %r9366, %r9363;
	setp.gt.u32 	%p7125, %r1996, 13;
	mov.b32 	%r13253, 0;
	@%p7125 bra 	$L__BB0_6113;
	@%p10521 bra 	$L__BB0_6111;
	mul.wide.u32 	%rd3190, %r2040, 2;
	add.s64 	%rd3191, %rd21, %rd3190;
	ld.local.u16 	%rs13353, [%rd3191+2];
	bra.uni 	$L__BB0_6112;
$L__BB0_6111:
	mul.wide.u32 	%rd3192, %r2040, 2;
	add.s64 	%rd3193, %rd8, %rd3192;
	ld.local.u16 	%rs13353, [%rd3193+2];
$L__BB0_6112:
	cvt.u32.u16 	%r13253, %rs13353;
$L__BB0_6113:
	add.s32 	%r9368, %r2041, %r13253;
	setp.gt.u32 	%p7126, %r9368, 9999;
	add.s32 	%r9369, %r9368, 55536;
	selp.b32 	%r9370, %r9369, %r9368, %p7126;
	cvt.u16.u32 	%rs13378, %r9370;
	sub.s32 	%r2044, 12, %r1996;
	selp.u32 	%r9371, 1, 0, %p7126;
	ld.local.u16 	%r9372, [%rd663];
	ld.local.u16 	%r9373, [%rd8+26];
	selp.b32 	%r9374, %r9372, %r9373, %p10521;
	add.s32 	%r2045, %r9374, %r9371;
	setp.gt.u32 	%p7127, %r1996, 12;
	mov.b32 	%r13254, 0;
	@%p7127 bra 	$L__BB0_6118;
	@%p10521 bra 	$L__BB0_6116;
	mul.wide.u32 	%rd3194, %r2044, 2;
	add.s64 	%rd3195, %rd21, %rd3194;
	ld.local.u16 	%rs13354, [%rd3195+2];
	bra.uni 	$L__BB0_6117;
$L__BB0_6116:
	mul.wide.u32 	%rd3196, %r2044, 2;
	add.s64 	%rd3197, %rd8, %rd3196;
	ld.local.u16 	%rs13354, [%rd3197+2];
$L__BB0_6117:
	cvt.u32.u16 	%r13254, %rs13354;
$L__BB0_6118:
	add.s32 	%r9376, %r2045, %r13254;
	setp.gt.u32 	%p7128, %r9376, 9999;
	add.s32 	%r9377, %r9376, 55536;
	selp.b32 	%r9378, %r9377, %r9376, %p7128;
	cvt.u16.u32 	%rs13379, %r9378;
	sub.s32 	%r2048, 11, %r1996;
	selp.u32 	%r9379, 1, 0, %p7128;
	ld.local.u16 	%r9380, [%rd21+24];
	ld.local.u16 	%r9381, [%rd8+24];
	selp.b32 	%r9382, %r9380, %r9381, %p10521;
	add.s32 	%r2049, %r9382, %r9379;
	setp.gt.u32 	%p7129, %r1996, 11;
	mov.b32 	%r13255, 0;
	@%p7129 bra 	$L__BB0_6123;
	@%p10521 bra 	$L__BB0_6121;
	mul.wide.u32 	%rd3198, %r2048, 2;
	add.s64 	%rd3199, %rd21, %rd3198;
	ld.local.u16 	%rs13355, [%rd3199+2];
	bra.uni 	$L__BB0_6122;
$L__BB0_6121:
	mul.wide.u32 	%rd3200, %r2048, 2;
	add.s64 	%rd3201, %rd8, %rd3200;
	ld.local.u16 	%rs13355, [%rd3201+2];
$L__BB0_6122:
	cvt.u32.u16 	%r13255, %rs13355;
$L__BB0_6123:
	add.s32 	%r9384, %r2049, %r13255;
	setp.gt.u32 	%p7130, %r9384, 9999;
	add.s32 	%r9385, %r9384, 55536;
	selp.b32 	%r9386, %r9385, %r9384, %p7130;
	cvt.u16.u32 	%rs13380, %r9386;
	sub.s32 	%r2052, 10, %r1996;
	selp.u32 	%r9387, 1, 0, %p7130;
	ld.local.u16 	%r9388, [%rd666];
	ld.local.u16 	%r9389, [%rd717];
	selp.b32 	%r9390, %r9388, %r9389, %p10521;
	add.s32 	%r2053, %r9390, %r9387;
	setp.gt.u32 	%p7131, %r1996, 10;
	mov.b32 	%r13256, 0;
	@%p7131 bra 	$L__BB0_6128;
	@%p10521 bra 	$L__BB0_6126;
	mul.wide.u32 	%rd3202, %r2052, 2;
	add.s64 	%rd3203, %rd21, %rd3202;
	ld.local.u16 	%rs13356, [%rd3203+2];
	bra.uni 	$L__BB0_6127;
$L__BB0_6126:
	mul.wide.u32 	%rd3204, %r2052, 2;
	add.s64 	%rd3205, %rd8, %rd3204;
	ld.local.u16 	%rs13356, [%rd3205+2];
$L__BB0_6127:
	cvt.u32.u16 	%r13256, %rs13356;
$L__BB0_6128:
	add.s32 	%r9392, %r2053, %r13256;
	setp.gt.u32 	%p7132, %r9392, 9999;
	add.s32 	%r9393, %r9392, 55536;
	selp.b32 	%r9394, %r9393, %r9392, %p7132;
	cvt.u16.u32 	%rs13381, %r9394;
	sub.s32 	%r2056, 9, %r1996;
	selp.u32 	%r9395, 1, 0, %p7132;
	ld.local.u16 	%r9396, [%rd21+20];
	ld.local.u16 	%r9397, [%rd8+20];
	selp.b32 	%r9398, %r9396, %r9397, %p10521;
	add.s32 	%r2057, %r9398, %r9395;
	setp.gt.u32 	%p7133, %r1996, 9;
	mov.b32 	%r13257, 0;
	@%p7133 bra 	$L__BB0_6133;
	@%p10521 bra 	$L__BB0_6131;
	mul.wide.u32 	%rd3206, %r2056, 2;
	add.s64 	%rd3207, %rd21, %rd3206;
	ld.local.u16 	%rs13357, [%rd3207+2];
	bra.uni 	$L__BB0_6132;
$L__BB0_6131:
	mul.wide.u32 	%rd3208, %r2056, 2;
	add.s64 	%rd3209, %rd8, %rd3208;
	ld.local.u16 	%rs13357, [%rd3209+2];
$L__BB0_6132:
	cvt.u32.u16 	%r13257, %rs13357;
$L__BB0_6133:
	add.s32 	%r9400, %r2057, %r13257;
	setp.gt.u32 	%p7134, %r9400, 9999;
	add.s32 	%r9401, %r9400, 55536;
	selp.b32 	%r9402, %r9401, %r9400, %p7134;
	cvt.u16.u32 	%rs13382, %r9402;
	sub.s32 	%r2060, 8, %r1996;
	selp.u32 	%r9403, 1, 0, %p7134;
	ld.local.u16 	%r9404, [%rd665];
	ld.local.u16 	%r9405, [%rd8+18];
	selp.b32 	%r9406, %r9404, %r9405, %p10521;
	add.s32 	%r2061, %r9406, %r9403;
	setp.gt.u32 	%p7135, %r1996, 8;
	mov.b32 	%r13258, 0;
	@%p7135 bra 	$L__BB0_6138;
	@%p10521 bra 	$L__BB0_6136;
	mul.wide.u32 	%rd3210, %r2060, 2;
	add.s64 	%rd3211, %rd21, %rd3210;
	ld.local.u16 	%rs13358, [%rd3211+2];
	bra.uni 	$L__BB0_6137;
$L__BB0_6136:
	mul.wide.u32 	%rd3212, %r2060, 2;
	add.s64 	%rd3213, %rd8, %rd3212;
	ld.local.u16 	%rs13358, [%rd3213+2];
$L__BB0_6137:
	cvt.u32.u16 	%r13258, %rs13358;
$L__BB0_6138:
	add.s32 	%r9408, %r2061, %r13258;
	setp.gt.u32 	%p7136, %r9408, 9999;
	add.s32 	%r9409, %r9408, 55536;
	selp.b32 	%r9410, %r9409, %r9408, %p7136;
	cvt.u16.u32 	%rs13383, %r9410;
	sub.s32 	%r2064, 7, %r1996;
	selp.u32 	%r9411, 1, 0, %p7136;
	ld.local.u16 	%r9412, [%rd21+16];
	ld.local.u16 	%r9413, [%rd8+16];
	selp.b32 	%r9414, %r9412, %r9413, %p10521;
	add.s32 	%r2065, %r9414, %r9411;
	setp.gt.u32 	%p7137, %r1996, 7;
	mov.b32 	%r13259, 0;
	@%p7137 bra 	$L__BB0_6143;
	@%p10521 bra 	$L__BB0_6141;
	mul.wide.u32 	%rd3214, %r2064, 2;
	add.s64 	%rd3215, %rd21, %rd3214;
	ld.local.u16 	%rs13359, [%rd3215+2];
	bra.uni 	$L__BB0_6142;
$L__BB0_6141:
	mul.wide.u32 	%rd3216, %r2064, 2;
	add.s64 	%rd3217, %rd8, %rd3216;
	ld.local.u16 	%rs13359, [%rd3217+2];
$L__BB0_6142:
	cvt.u32.u16 	%r13259, %rs13359;
$L__BB0_6143:
	add.s32 	%r9416, %r2065, %r13259;
	setp.gt.u32 	%p7138, %r9416, 9999;
	add.s32 	%r9417, %r9416, 55536;
	selp.b32 	%r9418, %r9417, %r9416, %p7138;
	cvt.u16.u32 	%rs13384, %r9418;
	sub.s32 	%r2068, 6, %r1996;
	selp.u32 	%r9419, 1, 0, %p7138;
	ld.local.u16 	%r9420, [%rd669];
	ld.local.u16 	%r9421, [%rd671];
	selp.b32 	%r9422, %r9420, %r9421, %p10521;
	add.s32 	%r2069, %r9422, %r9419;
	setp.gt.u32 	%p7139, %r1996, 6;
	mov.b32 	%r13260, 0;
	@%p7139 bra 	$L__BB0_6148;
	@%p10521 bra 	$L__BB0_6146;
	mul.wide.u32 	%rd3218, %r2068, 2;
	add.s64 	%rd3219, %rd21, %rd3218;
	ld.local.u16 	%rs13360, [%rd3219+2];
	bra.uni 	$L__BB0_6147;
$L__BB0_6146:
	mul.wide.u32 	%rd3220, %r2068, 2;
	add.s64 	%rd3221, %rd8, %rd3220;
	ld.local.u16 	%rs13360, [%rd3221+2];
$L__BB0_6147:
	cvt.u32.u16 	%r13260, %rs13360;
$L__BB0_6148:
	add.s32 	%r9424, %r2069, %r13260;
	setp.gt.u32 	%p7140, %r9424, 9999;
	add.s32 	%r9425, %r9424, 55536;
	selp.b32 	%r9426, %r9425, %r9424, %p7140;
	cvt.u16.u32 	%rs13385, %r9426;
	sub.s32 	%r2072, 5, %r1996;
	selp.u32 	%r9427, 1, 0, %p7140;
	ld.local.u16 	%r9428, [%rd21+12];
	ld.local.u16 	%r9429, [%rd8+12];
	selp.b32 	%r9430, %r9428, %r9429, %p10521;
	add.s32 	%r2073, %r9430, %r9427;
	setp.gt.u32 	%p7141, %r1996, 5;
	mov.b32 	%r13261, 0;
	@%p7141 bra 	$L__BB0_6153;
	@%p10521 bra 	$L__BB0_6151;
	mul.wide.u32 	%rd3222, %r2072, 2;
	add.s64 	%rd3223, %rd21, %rd3222;
	ld.local.u16 	%rs13361, [%rd3223+2];
	bra.uni 	$L__BB0_6152;
$L__BB0_6151:
	mul.wide.u32 	%rd3224, %r2072, 2;
	add.s64 	%rd3225, %rd8, %rd3224;
	ld.local.u16 	%rs13361, [%rd3225+2];
$L__BB0_6152:
	cvt.u32.u16 	%r13261, %rs13361;
$L__BB0_6153:
	add.s32 	%r9432, %r2073, %r13261;
	setp.gt.u32 	%p7142, %r9432, 9999;
	add.s32 	%r9433, %r9432, 55536;
	selp.b32 	%r9434, %r9433, %r9432, %p7142;
	cvt.u16.u32 	%rs13386, %r9434;
	sub.s32 	%r2076, 4, %r1996;
	selp.u32 	%r9435, 1, 0, %p7142;
	ld.local.u16 	%r9436, [%rd668];
	ld.local.u16 	%r9437, [%rd8+10];
	selp.b32 	%r9438, %r9436, %r9437, %p10521;
	add.s32 	%r2077, %r9438, %r9435;
	setp.gt.u32 	%p7143, %r1996, 4;
	mov.b32 	%r13262, 0;
	@%p7143 bra 	$L__BB0_6158;
	@%p10521 bra 	$L__BB0_6156;
	mul.wide.u32 	%rd3226, %r2076, 2;
	add.s64 	%rd3227, %rd21, %rd3226;
	ld.local.u16 	%rs13362, [%rd3227+2];
	bra.uni 	$L__BB0_6157;
$L__BB0_6156:
	mul.wide.u32 	%rd3228, %r2076, 2;
	add.s64 	%rd3229, %rd8, %rd3228;
	ld.local.u16 	%rs13362, [%rd3229+2];
$L__BB0_6157:
	cvt.u32.u16 	%r13262, %rs13362;
$L__BB0_6158:
	add.s32 	%r9440, %r2077, %r13262;
	setp.gt.u32 	%p7144, %r9440, 9999;
	add.s32 	%r9441, %r9440, 55536;
	selp.b32 	%r9442, %r9441, %r9440, %p7144;
	cvt.u16.u32 	%rs13387, %r9442;
	sub.s32 	%r2080, 3, %r1996;
	selp.u32 	%r9443, 1, 0, %p7144;
	ld.local.u16 	%r9444, [%rd21+8];
	ld.local.u16 	%r9445, [%rd8+8];
	selp.b32 	%r9446, %r9444, %r9445, %p10521;
	add.s32 	%r2081, %r9446, %r9443;
	setp.gt.u32 	%p7145, %r1996, 3;
	mov.b32 	%r13263, 0;
	@%p7145 bra 	$L__BB0_6163;
	@%p10521 bra 	$L__BB0_6161;
	mul.wide.u32 	%rd3230, %r2080, 2;
	add.s64 	%rd3231, %rd21, %rd3230;
	ld.local.u16 	%rs13363, [%rd3231+2];
	bra.uni 	$L__BB0_6162;
$L__BB0_6161:
	mul.wide.u32 	%rd3232, %r2080, 2;
	add.s64 	%rd3233, %rd8, %rd3232;
	ld.local.u16 	%rs13363, [%rd3233+2];
$L__BB0_6162:
	cvt.u32.u16 	%r13263, %rs13363;
$L__BB0_6163:
	add.s32 	%r9448, %r2081, %r13263;
	setp.gt.u32 	%p7146, %r9448, 9999;
	add.s32 	%r9449, %r9448, 55536;
	selp.b32 	%r9450, %r9449, %r9448, %p7146;
	cvt.u16.u32 	%rs13388, %r9450;
	sub.s32 	%r2084, 2, %r1996;
	selp.u32 	%r9451, 1, 0, %p7146;
	ld.local.u16 	%r9452, [%rd667];
	ld.local.u16 	%r9453, [%rd8+6];
	selp.b32 	%r9454, %r9452, %r9453, %p10521;
	add.s32 	%r2085, %r9454, %r9451;
	setp.gt.u32 	%p7147, %r1996, 2;
	mov.b32 	%r13264, 0;
	@%p7147 bra 	$L__BB0_6168;
	@%p10521 bra 	$L__BB0_6166;
	mul.wide.u32 	%rd3234, %r2084, 2;
	add.s64 	%rd3235, %rd21, %rd3234;
	ld.local.u16 	%rs13364, [%rd3235+2];
	bra.uni 	$L__BB0_6167;
$L__BB0_6166:
	mul.wide.u32 	%rd3236, %r2084, 2;
	add.s64 	%rd3237, %rd8, %rd3236;
	ld.local.u16 	%rs13364, [%rd3237+2];
$L__BB0_6167:
	cvt.u32.u16 	%r13264, %rs13364;
$L__BB0_6168:
	add.s32 	%r9456, %r2085, %r13264;
	setp.gt.u32 	%p7148, %r9456, 9999;
	add.s32 	%r9457, %r9456, 55536;
	selp.b32 	%r9458, %r9457, %r9456, %p7148;
	cvt.u16.u32 	%rs13389, %r9458;
	sub.s32 	%r2088, 1, %r1996;
	selp.u32 	%r9459, 1, 0, %p7148;
	ld.local.u16 	%r9460, [%rd21+4];
	ld.local.u16 	%r9461, [%rd8+4];
	selp.b32 	%r9462, %r9460, %r9461, %p10521;
	add.s32 	%r2089, %r9462, %r9459;
	setp.gt.u32 	%p7149, %r1996, 1;
	mov.b32 	%r13265, 0;
	@%p7149 bra 	$L__BB0_6173;
	@%p10521 bra 	$L__BB0_6171;
	mul.wide.u32 	%rd3238, %r2088, 2;
	add.s64 	%rd3239, %rd21, %rd3238;
	ld.local.u16 	%rs13365, [%rd3239+2];
	bra.uni 	$L__BB0_6172;
$L__BB0_6171:
	mul.wide.u32 	%rd3240, %r2088, 2;
	add.s64 	%rd3241, %rd8, %rd3240;
	ld.local.u16 	%rs13365, [%rd3241+2];
$L__BB0_6172:
	cvt.u32.u16 	%r13265, %rs13365;
$L__BB0_6173:
	add.s32 	%r9464, %r2089, %r13265;
	setp.gt.u32 	%p7150, %r9464, 9999;
	add.s32 	%r9465, %r9464, 55536;
	selp.b32 	%r9466, %r9465, %r9464, %p7150;
	cvt.u16.u32 	%rs13390, %r9466;
	neg.s32 	%r2092, %r1996;
	selp.u32 	%r9467, 1, 0, %p7150;
	ld.local.u16 	%r9468, [%rd21+2];
	ld.local.u16 	%r9469, [%rd8+2];
	selp.b32 	%r9470, %r9468, %r9469, %p10521;
	add.s32 	%r2093, %r9470, %r9467;
	setp.ne.s32 	%p7151, %r1995, 0;
	mov.b32 	%r13266, 0;
	@%p7151 bra 	$L__BB0_6178;
	@%p10521 bra 	$L__BB0_6176;
	mul.wide.u32 	%rd3242, %r2092, 2;
	add.s64 	%rd3243, %rd21, %rd3242;
	ld.local.u16 	%rs13366, [%rd3243+2];
	bra.uni 	$L__BB0_6177;
$L__BB0_6176:
	mul.wide.u32 	%rd3244, %r2092, 2;
	add.s64 	%rd3245, %rd8, %rd3244;
	ld.local.u16 	%rs13366, [%rd3245+2];
$L__BB0_6177:
	cvt.u32.u16 	%r13266, %rs13366;
$L__BB0_6178:
	add.s32 	%r9471, %r2093, %r13266;
	setp.lt.u32 	%p7152, %r9471, 10000;
	setp.gt.u32 	%p7153, %r9471, 9999;
	add.s32 	%r9472, %r9471, 55536;
	selp.b32 	%r9473, %r9472, %r9471, %p7153;
	cvt.u16.u32 	%rs13391, %r9473;
	@%p7152 bra 	$L__BB0_6180;
	mov.b16 	%rs10031, 1;
	mov.u16 	%rs13368, %rs13369;
	mov.u16 	%rs13369, %rs13370;
	mov.u16 	%rs13370, %rs13371;
	mov.u16 	%rs13371, %rs13372;
	mov.u16 	%rs13372, %rs13373;
	mov.u16 	%rs13373, %rs13374;
	mov.u16 	%rs13374, %rs13375;
	mov.u16 	%rs13375, %rs13376;
	mov.u16 	%rs13376, %rs13377;
	mov.u16 	%rs13377, %rs13378;
	mov.u16 	%rs13378, %rs13379;
	mov.u16 	%rs13379, %rs13380;
	mov.u16 	%rs13380, %rs13381;
	mov.u16 	%rs13381, %rs13382;
	mov.u16 	%rs13382, %rs13383;
	mov.u16 	%rs13383, %rs13384;
	mov.u16 	%rs13384, %rs13385;
	mov.u16 	%rs13385, %rs13386;
	mov.u16 	%rs13386, %rs13387;
	mov.u16 	%rs13387, %rs13388;
	mov.u16 	%rs13388, %rs13389;
	mov.u16 	%rs13389, %rs13390;
	mov.u16 	%rs13390, %rs13391;
	mov.u16 	%rs13391, %rs10031;
$L__BB0_6180:
	mov.b16 	%rs10189, 1;
	st.local.u8 	[%rd22], %rs10189;
	mov.b16 	%rs10190, 0;
	st.local.u16 	[%rd22+2], %rs10190;
	mov.b32 	%r9971, 0;
	st.local.u32 	[%rd22+4], %r9971;
	st.local.u32 	[%rd22+8], %r9971;
	st.local.u32 	[%rd22+12], %r9971;
	st.local.u32 	[%rd22+16], %r9971;
	st.local.u32 	[%rd22+20], %r9971;
	st.local.u32 	[%rd22+24], %r9971;
	st.local.u32 	[%rd22+28], %r9971;
	st.local.u32 	[%rd22+32], %r9971;
	st.local.u32 	[%rd22+36], %r9971;
	st.local.u32 	[%rd22+40], %r9971;
	st.local.u32 	[%rd22+44], %r9971;
	st.local.u32 	[%rd22+48], %r9971;
	ld.local.u32 	%r2096, [%rd12+52];
	ld.local.u32 	%r2097, [%rd1+52];
	setp.eq.s32 	%p7593, %r2096, %r2097;
	@%p7593 bra 	$L__BB0_6206;
	setp.gt.s32 	%p10522, %r2096, %r2097;
	bra.uni 	$L__BB0_6208;
$L__BB0_6182:
	ld.local.u16 	%rs13393, [%rd12+4];
	ld.local.u16 	%rs13392, [%rd1+4];
	setp.ne.s16 	%p7595, %rs13393, %rs13392;
	@%p7595 bra 	$L__BB0_6207;
	ld.local.u16 	%rs13393, [%rd12+6];
	ld.local.u16 	%rs13392, [%rd1+6];
	setp.ne.s16 	%p7596, %rs13393, %rs13392;
	@%p7596 bra 	$L__BB0_6207;
	ld.local.u16 	%rs13393, [%rd12+8];
	ld.local.u16 	%rs13392, [%rd1+8];
	setp.ne.s16 	%p7597, %rs13393, %rs13392;
	@%p7597 bra 	$L__BB0_6207;
	ld.local.u16 	%rs13393, [%rd12+10];
	ld.local.u16 	%rs13392, [%rd1+10];
	setp.ne.s16 	%p7598, %rs13393, %rs13392;
	@%p7598 bra 	$L__BB0_6207;
	ld.local.u16 	%rs13393, [%rd12+12];
	ld.local.u16 	%rs13392, [%rd1+12];
	setp.ne.s16 	%p7599, %rs13393, %rs13392;
	@%p7599 bra 	$L__BB0_6207;
	ld.local.u16 	%rs13393, [%rd12+14];
	ld.local.u16 	%rs13392, [%rd1+14];
	setp.ne.s16 	%p7600, %rs13393, %rs13392;
	@%p7600 bra 	$L__BB0_6207;
	ld.local.u16 	%rs13393, [%rd12+16];
	ld.local.u16 	%rs13392, [%rd1+16];
	setp.ne.s16 	%p7601, %rs13393, %rs13392;
	@%p7601 bra 	$L__BB0_6207;
	ld.local.u16 	%rs13393, [%rd12+18];
	ld.local.u16 	%rs13392, [%rd1+18];
	setp.ne.s16 	%p7602, %rs13393, %rs13392;
	@%p7602 bra 	$L__BB0_6207;
	ld.local.u16 	%rs13393, [%rd12+20];
	ld.local.u16 	%rs13392, [%rd1+20];
	setp.ne.s16 	%p7603, %rs13393, %rs13392;
	@%p7603 bra 	$L__BB0_6207;
	ld.local.u16 	%rs13393, [%rd12+22];
	ld.local.u16 	%rs13392, [%rd1+22];
	setp.ne.s16 	%p7604, %rs13393, %rs13392;
	@%p7604 bra 	$L__BB0_6207;
	ld.local.u16 	%rs13393, [%rd12+24];
	ld.local.u16 	%rs13392, [%rd1+24];
	setp.ne.s16 	%p7605, %rs13393, %rs13392;
	@%p7605 bra 	$L__BB0_6207;
	ld.local.u16 	%rs13393, [%rd12+26];
	ld.local.u16 	%rs13392, [%rd1+26];
	setp.ne.s16 	%p7606, %rs13393, %rs13392;
	@%p7606 bra 	$L__BB0_6207;
	ld.local.u16 	%rs13393, [%rd12+28];
	ld.local.u16 	%rs13392, [%rd1+28];
	setp.ne.s16 	%p7607, %rs13393, %rs13392;
	@%p7607 bra 	$L__BB0_6207;
	ld.local.u16 	%rs13393, [%rd12+30];
	ld.local.u16 	%rs13392, [%rd1+30];
	setp.ne.s16 	%p7608, %rs13393, %rs13392;
	@%p7608 bra 	$L__BB0_6207;
	ld.local.u16 	%rs13393, [%rd12+32];
	ld.local.u16 	%rs13392, [%rd1+32];
	setp.ne.s16 	%p7609, %rs13393, %rs13392;
	@%p7609 bra 	$L__BB0_6207;
	ld.local.u16 	%rs13393, [%rd12+34];
	ld.local.u16 	%rs13392, [%rd1+34];
	setp.ne.s16 	%p7610, %rs13393, %rs13392;
	@%p7610 bra 	$L__BB0_6207;
	ld.local.u16 	%rs13393, [%rd12+36];
	ld.local.u16 	%rs13392, [%rd1+36];
	setp.ne.s16 	%p7611, %rs13393, %rs13392;
	@%p7611 bra 	$L__BB0_6207;
	ld.local.u16 	%rs13393, [%rd12+38];
	ld.local.u16 	%rs13392, [%rd1+38];
	setp.ne.s16 	%p7612, %rs13393, %rs13392;
	@%p7612 bra 	$L__BB0_6207;
	ld.local.u16 	%rs13393, [%rd12+40];
	ld.local.u16 	%rs13392, [%rd1+40];
	setp.ne.s16 	%p7613, %rs13393, %rs13392;
	@%p7613 bra 	$L__BB0_6207;
	ld.local.u16 	%rs13393, [%rd12+42];
	ld.local.u16 	%rs13392, [%rd1+42];
	setp.ne.s16 	%p7614, %rs13393, %rs13392;
	@%p7614 bra 	$L__BB0_6207;
	ld.local.u16 	%rs13393, [%rd12+44];
	ld.local.u16 	%rs13392, [%rd1+44];
	setp.ne.s16 	%p7615, %rs13393, %rs13392;
	@%p7615 bra 	$L__BB0_6207;
	ld.local.u16 	%rs13393, [%rd12+46];
	ld.local.u16 	%rs13392, [%rd1+46];
	setp.ne.s16 	%p7616, %rs13393, %rs13392;
	@%p7616 bra 	$L__BB0_6207;
	ld.local.u16 	%rs13393, [%rd12+48];
	ld.local.u16 	%rs13392, [%rd1+48];
	setp.ne.s16 	%p7617, %rs13393, %rs13392;
	@%p7617 bra 	$L__BB0_6207;
	ld.local.u16 	%rs13393, [%rd12+50];
	ld.local.u16 	%rs13392, [%rd1+50];
	setp.eq.s16 	%p7619, %rs13393, %rs13392;
	mov.pred 	%p10522, 0;
	@%p7619 bra 	$L__BB0_6208;
	bra.uni 	$L__BB0_6207;
$L__BB0_6206:
	ld.local.u16 	%rs13393, [%rd12+2];
	ld.local.u16 	%rs13392, [%rd1+2];
	setp.eq.s16 	%p7594, %rs13393, %rs13392;
	@%p7594 bra 	$L__BB0_6182;
$L__BB0_6207:
	setp.gt.u16 	%p10522, %rs13393, %rs13392;
$L__BB0_6208:
	ld.local.u8 	%rs5520, [%rd12];
	st.local.u8 	[%rd14], %rs5520;
	ld.local.u8 	%rs5521, [%rd1];
	st.local.u8 	[%rd15], %rs5521;
	ld.local.u16 	%rs10191, [%rd12+50];
	setp.ne.s16 	%p7620, %rs10191, 0;
	mov.b32 	%r13267, 0;
	@%p7620 bra 	$L__BB0_6233;
	ld.local.u16 	%rs10192, [%rd12+48];
	setp.ne.s16 	%p7621, %rs10192, 0;
	mov.b32 	%r13267, 1;
	@%p7621 bra 	$L__BB0_6233;
	ld.local.u16 	%rs10193, [%rd12+46];
	setp.ne.s16 	%p7622, %rs10193, 0;
	mov.b32 	%r13267, 2;
	@%p7622 bra 	$L__BB0_6233;
	ld.local.u16 	%rs10194, [%rd12+44];
	setp.ne.s16 	%p7623, %rs10194, 0;
	mov.b32 	%r13267, 3;
	@%p7623 bra 	$L__BB0_6233;
	ld.local.u16 	%rs10195, [%rd12+42];
	setp.ne.s16 	%p7624, %rs10195, 0;
	mov.b32 	%r13267, 4;
	@%p7624 bra 	$L__BB0_6233;
	ld.local.u16 	%rs10196, [%rd12+40];
	setp.ne.s16 	%p7625, %rs10196, 0;
	mov.b32 	%r13267, 5;
	@%p7625 bra 	$L__BB0_6233;
	ld.local.u16 	%rs10197, [%rd12+38];
	setp.ne.s16 	%p7626, %rs10197, 0;
	mov.b32 	%r13267, 6;
	@%p7626 bra 	$L__BB0_6233;
	ld.local.u16 	%rs10198, [%rd12+36];
	setp.ne.s16 	%p7627, %rs10198, 0;
	mov.b32 	%r13267, 7;
	@%p7627 bra 	$L__BB0_6233;
	ld.local.u16 	%rs10199, [%rd12+34];
	setp.ne.s16 	%p7628, %rs10199, 0;
	mov.b32 	%r13267, 8;
	@%p7628 bra 	$L__BB0_6233;
	ld.local.u16 	%rs10200, [%rd12+32];
	setp.ne.s16 	%p7629, %rs10200, 0;
	mov.b32 	%r13267, 9;
	@%p7629 bra 	$L__BB0_6233;
	ld.local.u16 	%rs10201, [%rd12+30];
	setp.ne.s16 	%p7630, %rs10201, 0;
	mov.b32 	%r13267, 10;
	@%p7630 bra 	$L__BB0_6233;
	ld.local.u16 	%rs10202, [%rd12+28];
	setp.ne.s16 	%p7631, %rs10202, 0;
	mov.b32 	%r13267, 11;
	@%p7631 bra 	$L__BB0_6233;
	ld.local.u16 	%rs10203, [%rd12+26];
	setp.ne.s16 	%p7632, %rs10203, 0;
	mov.b32 	%r13267, 12;
	@%p7632 bra 	$L__BB0_6233;
	ld.local.u16 	%rs10204, [%rd12+24];
	setp.ne.s16 	%p7633, %rs10204, 0;
	mov.b32 	%r13267, 13;
	@%p7633 bra 	$L__BB0_6233;
	ld.local.u16 	%rs10205, [%rd12+22];
	setp.ne.s16 	%p7634, %rs10205, 0;
	mov.b32 	%r13267, 14;
	@%p7634 bra 	$L__BB0_6233;
	ld.local.u16 	%rs10206, [%rd12+20];
	setp.ne.s16 	%p7635, %rs10206, 0;
	mov.b32 	%r13267, 15;
	@%p7635 bra 	$L__BB0_6233;
	ld.local.u16 	%rs10207, [%rd12+18];
	setp.ne.s16 	%p7636, %rs10207, 0;
	mov.b32 	%r13267, 16;
	@%p7636 bra 	$L__BB0_6233;
	ld.local.u16 	%rs10208, [%rd12+16];
	setp.ne.s16 	%p7637, %rs10208, 0;
	mov.b32 	%r13267, 17;
	@%p7637 bra 	$L__BB0_6233;
	ld.local.u16 	%rs10209, [%rd12+14];
	setp.ne.s16 	%p7638, %rs10209, 0;
	mov.b32 	%r13267, 18;
	@%p7638 bra 	$L__BB0_6233;
	ld.local.u16 	%rs10210, [%rd12+12];
	setp.ne.s16 	%p7639, %rs10210, 0;
	mov.b32 	%r13267, 19;
	@%p7639 bra 	$L__BB0_6233;
	ld.local.u16 	%rs10211, [%rd12+10];
	setp.ne.s16 	%p7640, %rs10211, 0;
	mov.b32 	%r13267, 20;
	@%p7640 bra 	$L__BB0_6233;
	ld.local.u16 	%rs10212, [%rd12+8];
	setp.ne.s16 	%p7641, %rs10212, 0;
	mov.b32 	%r13267, 21;
	@%p7641 bra 	$L__BB0_6233;
	ld.local.u16 	%rs10213, [%rd12+6];
	setp.ne.s16 	%p7642, %rs10213, 0;
	mov.b32 	%r13267, 22;
	@%p7642 bra 	$L__BB0_6233;
	ld.local.u16 	%rs10214, [%rd12+4];
	setp.ne.s16 	%p7643, %rs10214, 0;
	mov.b32 	%r13267, 23;
	@%p7643 bra 	$L__BB0_6233;
	ld.local.u16 	%rs10215, [%rd12+2];
	setp.eq.s16 	%p7644, %rs10215, 0;
	selp.b32 	%r13267, -1, 24, %p7644;
$L__BB0_6233:
	ld.local.u16 	%rs10216, [%rd1+50];
	setp.ne.s16 	%p7645, %rs10216, 0;
	mov.b32 	%r13268, 0;
	@%p7645 bra 	$L__BB0_6258;
	ld.local.u16 	%rs10217, [%rd1+48];
	setp.ne.s16 	%p7646, %rs10217, 0;
	mov.b32 	%r13268, 1;
	@%p7646 bra 	$L__BB0_6258;
	ld.local.u16 	%rs10218, [%rd1+46];
	setp.ne.s16 	%p7647, %rs10218, 0;
	mov.b32 	%r13268, 2;
	@%p7647 bra 	$L__BB0_6258;
	ld.local.u16 	%rs10219, [%rd1+44];
	setp.ne.s16 	%p7648, %rs10219, 0;
	mov.b32 	%r13268, 3;
	@%p7648 bra 	$L__BB0_6258;
	ld.local.u16 	%rs10220, [%rd1+42];
	setp.ne.s16 	%p7649, %rs10220, 0;
	mov.b32 	%r13268, 4;
	@%p7649 bra 	$L__BB0_6258;
	ld.local.u16 	%rs10221, [%rd1+40];
	setp.ne.s16 	%p7650, %rs10221, 0;
	mov.b32 	%r13268, 5;
	@%p7650 bra 	$L__BB0_6258;
	ld.local.u16 	%rs10222, [%rd1+38];
	setp.ne.s16 	%p7651, %rs10222, 0;
	mov.b32 	%r13268, 6;
	@%p7651 bra 	$L__BB0_6258;
	ld.local.u16 	%rs10223, [%rd1+36];
	setp.ne.s16 	%p7652, %rs10223, 0;
	mov.b32 	%r13268, 7;
	@%p7652 bra 	$L__BB0_6258;
	ld.local.u16 	%rs10224, [%rd1+34];
	setp.ne.s16 	%p7653, %rs10224, 0;
	mov.b32 	%r13268, 8;
	@%p7653 bra 	$L__BB0_6258;
	ld.local.u16 	%rs10225, [%rd1+32];
	setp.ne.s16 	%p7654, %rs10225, 0;
	mov.b32 	%r13268, 9;
	@%p7654 bra 	$L__BB0_6258;
	ld.local.u16 	%rs10226, [%rd1+30];
	setp.ne.s16 	%p7655, %rs10226, 0;
	mov.b32 	%r13268, 10;
	@%p7655 bra 	$L__BB0_6258;
	ld.local.u16 	%rs10227, [%rd1+28];
	setp.ne.s16 	%p7656, %rs10227, 0;
	mov.b32 	%r13268, 11;
	@%p7656 bra 	$L__BB0_6258;
	ld.local.u16 	%rs10228, [%rd1+26];
	setp.ne.s16 	%p7657, %rs10228, 0;
	mov.b32 	%r13268, 12;
	@%p7657 bra 	$L__BB0_6258;
	ld.local.u16 	%rs10229, [%rd1+24];
	setp.ne.s16 	%p7658, %rs10229, 0;
	mov.b32 	%r13268, 13;
	@%p7658 bra 	$L__BB0_6258;
	ld.local.u16 	%rs10230, [%rd1+22];
	setp.ne.s16 	%p7659, %rs10230, 0;
	mov.b32 	%r13268, 14;
	@%p7659 bra 	$L__BB0_6258;
	ld.local.u16 	%rs10231, [%rd1+20];
	setp.ne.s16 	%p7660, %rs10231, 0;
	mov.b32 	%r13268, 15;
	@%p7660 bra 	$L__BB0_6258;
	ld.local.u16 	%rs10232, [%rd1+18];
	setp.ne.s16 	%p7661, %rs10232, 0;
	mov.b32 	%r13268, 16;
	@%p7661 bra 	$L__BB0_6258;
	ld.local.u16 	%rs10233, [%rd1+16];
	setp.ne.s16 	%p7662, %rs10233, 0;
	mov.b32 	%r13268, 17;
	@%p7662 bra 	$L__BB0_6258;
	ld.local.u16 	%rs10234, [%rd1+14];
	setp.ne.s16 	%p7663, %rs10234, 0;
	mov.b32 	%r13268, 18;
	@%p7663 bra 	$L__BB0_6258;
	ld.local.u16 	%rs10235, [%rd1+12];
	setp.ne.s16 	%p7664, %rs10235, 0;
	mov.b32 	%r13268, 19;
	@%p7664 bra 	$L__BB0_6258;
	ld.local.u16 	%rs10236, [%rd1+10];
	setp.ne.s16 	%p7665, %rs10236, 0;
	mov.b32 	%r13268, 20;
	@%p7665 bra 	$L__BB0_6258;
	ld.local.u16 	%rs10237, [%rd1+8];
	setp.ne.s16 	%p7666, %rs10237, 0;
	mov.b32 	%r13268, 21;
	@%p7666 bra 	$L__BB0_6258;
	ld.local.u16 	%rs10238, [%rd1+6];
	setp.ne.s16 	%p7667, %rs10238, 0;
	mov.b32 	%r13268, 22;
	@%p7667 bra 	$L__BB0_6258;
	ld.local.u16 	%rs10239, [%rd1+4];
	setp.ne.s16 	%p7668, %rs10239, 0;
	mov.b32 	%r13268, 23;
	@%p7668 bra 	$L__BB0_6258;
	ld.local.u16 	%rs10240, [%rd1+2];
	setp.eq.s16 	%p7669, %rs10240, 0;
	selp.b32 	%r13268, -1, 24, %p7669;
$L__BB0_6258:
	setp.ne.s32 	%p7670, %r13267, -1;
	setp.ne.s32 	%p7671, %r13268, -1;
	and.pred  	%p7672, %p7670, %p7671;
	@%p7672 bra 	$L__BB0_6260;
	ld.local.u32 	%r13303, [%rd22+52];
	mov.b16 	%rs13756, 1;
	mov.b16 	%rs13730, 0;
	mov.u16 	%rs13757, %rs13730;
	mov.u16 	%rs13732, %rs13730;
	mov.u16 	%rs13733, %rs13730;
	mov.u16 	%rs13734, %rs13730;
	mov.u16 	%rs13735, %rs13730;
	mov.u16 	%rs13736, %rs13730;
	mov.u16 	%rs13737, %rs13730;
	mov.u16 	%rs13738, %rs13730;
	mov.u16 	%rs13739, %rs13730;
	mov.u16 	%rs13740, %rs13730;
	mov.u16 	%rs13741, %rs13730;
	mov.u16 	%rs13742, %rs13730;
	mov.u16 	%rs13743, %rs13730;
	mov.u16 	%rs13744, %rs13730;
	mov.u16 	%rs13745, %rs13730;
	mov.u16 	%rs13746, %rs13730;
	mov.u16 	%rs13747, %rs13730;
	mov.u16 	%rs13748, %rs13730;
	mov.u16 	%rs13749, %rs13730;
	mov.u16 	%rs13750, %rs13730;
	mov.u16 	%rs13751, %rs13730;
	mov.u16 	%rs13752, %rs13730;
	mov.u16 	%rs13753, %rs13730;
	mov.u16 	%rs13754, %rs13730;
	bra.uni 	$L__BB0_6918;
$L__BB0_6260:
	sub.s32 	%r10020, 24, %r13267;
	mul.wide.u32 	%rd3546, %r10020, 2;
	add.s64 	%rd3547, %rd12, %rd3546;
	ld.local.u16 	%rs5522, [%rd3547+2];
	st.local.u16 	[%rd278], %rs5522;
	sub.s32 	%r10021, 24, %r13268;
	mul.wide.u32 	%rd3548, %r10021, 2;
	add.s64 	%rd3549, %rd1, %rd3548;
	ld.local.u16 	%rs5523, [%rd3549+2];
	st.local.u16 	[%rd277], %rs5523;
	setp.gt.u32 	%p7673, %r13267, 23;
	mov.b16 	%rs13394, 0;
	@%p7673 bra 	$L__BB0_6262;
	sub.s32 	%r10022, 23, %r13267;
	mul.wide.u32 	%rd3550, %r10022, 2;
	add.s64 	%rd3551, %rd12, %rd3550;
	ld.local.u16 	%rs13394, [%rd3551+2];
$L__BB0_6262:
	st.local.u16 	[%rd279], %rs13394;
	setp.gt.u32 	%p7674, %r13268, 23;
	mov.b16 	%rs13395, 0;
	@%p7674 bra 	$L__BB0_6264;
	sub.s32 	%r10023, 23, %r13268;
	mul.wide.u32 	%rd3552, %r10023, 2;
	add.s64 	%rd3553, %rd1, %rd3552;
	ld.local.u16 	%rs13395, [%rd3553+2];
$L__BB0_6264:
	st.local.u16 	[%rd281], %rs13395;
	setp.gt.u32 	%p7675, %r13267, 22;
	mov.b16 	%rs13396, 0;
	@%p7675 bra 	$L__BB0_6266;
	sub.s32 	%r10024, 22, %r13267;
	mul.wide.u32 	%rd3554, %r10024, 2;
	add.s64 	%rd3555, %rd12, %rd3554;
	ld.local.u16 	%rs13396, [%rd3555+2];
$L__BB0_6266:
	st.local.u16 	[%rd280], %rs13396;
	setp.gt.u32 	%p7676, %r13268, 22;
	mov.b16 	%rs13397, 0;
	@%p7676 bra 	$L__BB0_6268;
	sub.s32 	%r10025, 22, %r13268;
	mul.wide.u32 	%rd3556, %r10025, 2;
	add.s64 	%rd3557, %rd1, %rd3556;
	ld.local.u16 	%rs13397, [%rd3557+2];
$L__BB0_6268:
	st.local.u16 	[%rd282], %rs13397;
	setp.gt.u32 	%p7677, %r13267, 21;
	mov.b16 	%rs13398, 0;
	@%p7677 bra 	$L__BB0_6270;
	sub.s32 	%r10026, 21, %r13267;
	mul.wide.u32 	%rd3558, %r10026, 2;
	add.s64 	%rd3559, %rd12, %rd3558;
	ld.local.u16 	%rs13398, [%rd3559+2];
$L__BB0_6270:
	st.local.u16 	[%rd442], %rs13398;
	setp.gt.u32 	%p7678, %r13268, 21;
	mov.b16 	%rs13399, 0;
	@%p7678 bra 	$L__BB0_6272;
	sub.s32 	%r10027, 21, %r13268;
	mul.wide.u32 	%rd3560, %r10027, 2;
	add.s64 	%rd3561, %rd1, %rd3560;
	ld.local.u16 	%rs13399, [%rd3561+2];
$L__BB0_6272:
	st.local.u16 	[%rd444], %rs13399;
	setp.gt.u32 	%p7679, %r13267, 20;
	mov.b16 	%rs13400, 0;
	@%p7679 bra 	$L__BB0_6274;
	sub.s32 	%r10028, 20, %r13267;
	mul.wide.u32 	%rd3562, %r10028, 2;
	add.s64 	%rd3563, %rd12, %rd3562;
	ld.local.u16 	%rs13400, [%rd3563+2];
$L__BB0_6274:
	st.local.u16 	[%rd443], %rs13400;
	setp.gt.u32 	%p7680, %r13268, 20;
	mov.b16 	%rs13401, 0;
	@%p7680 bra 	$L__BB0_6276;
	sub.s32 	%r10029, 20, %r13268;
	mul.wide.u32 	%rd3564, %r10029, 2;
	add.s64 	%rd3565, %rd1, %rd3564;
	ld.local.u16 	%rs13401, [%rd3565+2];
$L__BB0_6276:
	st.local.u16 	[%rd445], %rs13401;
	setp.gt.u32 	%p7681, %r13267, 19;
	mov.b16 	%rs13402, 0;
	@%p7681 bra 	$L__BB0_6278;
	sub.s32 	%r10030, 19, %r13267;
	mul.wide.u32 	%rd3566, %r10030, 2;
	add.s64 	%rd3567, %rd12, %rd3566;
	ld.local.u16 	%rs13402, [%rd3567+2];
$L__BB0_6278:
	st.local.u16 	[%rd446], %rs13402;
	setp.gt.u32 	%p7682, %r13268, 19;
	mov.b16 	%rs13403, 0;
	@%p7682 bra 	$L__BB0_6280;
	sub.s32 	%r10031, 19, %r13268;
	mul.wide.u32 	%rd3568, %r10031, 2;
	add.s64 	%rd3569, %rd1, %rd3568;
	ld.local.u16 	%rs13403, [%rd3569+2];
$L__BB0_6280:
	st.local.u16 	[%rd243], %rs13403;
	setp.gt.u32 	%p7683, %r13267, 18;
	mov.b16 	%rs13404, 0;
	@%p7683 bra 	$L__BB0_6282;
	sub.s32 	%r10032, 18, %r13267;
	mul.wide.u32 	%rd3570, %r10032, 2;
	add.s64 	%rd3571, %rd12, %rd3570;
	ld.local.u16 	%rs13404, [%rd3571+2];
$L__BB0_6282:
	st.local.u16 	[%rd242], %rs13404;
	setp.gt.u32 	%p7684, %r13268, 18;
	mov.b16 	%rs13405, 0;
	@%p7684 bra 	$L__BB0_6284;
	sub.s32 	%r10033, 18, %r13268;
	mul.wide.u32 	%rd3572, %r10033, 2;
	add.s64 	%rd3573, %rd1, %rd3572;
	ld.local.u16 	%rs13405, [%rd3573+2];
$L__BB0_6284:
	st.local.u16 	[%rd113], %rs13405;
	setp.gt.u32 	%p7685, %r13267, 17;
	mov.b16 	%rs13406, 0;
	@%p7685 bra 	$L__BB0_6286;
	sub.s32 	%r10034, 17, %r13267;
	mul.wide.u32 	%rd3574, %r10034, 2;
	add.s64 	%rd3575, %rd12, %rd3574;
	ld.local.u16 	%rs13406, [%rd3575+2];
$L__BB0_6286:
	st.local.u16 	[%rd112], %rs13406;
	setp.gt.u32 	%p7686, %r13268, 17;
	mov.b16 	%rs13407, 0;
	@%p7686 bra 	$L__BB0_6288;
	sub.s32 	%r10035, 17, %r13268;
	mul.wide.u32 	%rd3576, %r10035, 2;
	add.s64 	%rd3577, %rd1, %rd3576;
	ld.local.u16 	%rs13407, [%rd3577+2];
$L__BB0_6288:
	st.local.u16 	[%rd245], %rs13407;
	setp.gt.u32 	%p7687, %r13267, 16;
	mov.b16 	%rs13408, 0;
	@%p7687 bra 	$L__BB0_6290;
	sub.s32 	%r10036, 16, %r13267;
	mul.wide.u32 	%rd3578, %r10036, 2;
	add.s64 	%rd3579, %rd12, %rd3578;
	ld.local.u16 	%rs13408, [%rd3579+2];
$L__BB0_6290:
	st.local.u16 	[%rd244], %rs13408;
	setp.gt.u32 	%p7688, %r13268, 16;
	mov.b16 	%rs13409, 0;
	@%p7688 bra 	$L__BB0_6292;
	sub.s32 	%r10037, 16, %r13268;
	mul.wide.u32 	%rd3580, %r10037, 2;
	add.s64 	%rd3581, %rd1, %rd3580;
	ld.local.u16 	%rs13409, [%rd3581+2];
$L__BB0_6292:
	st.local.u16 	[%rd246], %rs13409;
	setp.gt.u32 	%p7689, %r13267, 15;
	mov.b16 	%rs13410, 0;
	@%p7689 bra 	$L__BB0_6294;
	sub.s32 	%r10038, 15, %r13267;
	mul.wide.u32 	%rd3582, %r10038, 2;
	add.s64 	%rd3583, %rd12, %rd3582;
	ld.local.u16 	%rs13410, [%rd3583+2];
$L__BB0_6294:
	st.local.u16 	[%rd247], %rs13410;
	setp.gt.u32 	%p7690, %r13268, 15;
	mov.b16 	%rs13411, 0;
	@%p7690 bra 	$L__BB0_6296;
	sub.s32 	%r10039, 15, %r13268;
	mul.wide.u32 	%rd3584, %r10039, 2;
	add.s64 	%rd3585, %rd1, %rd3584;
	ld.local.u16 	%rs13411, [%rd3585+2];
$L__BB0_6296:
	st.local.u16 	[%rd249], %rs13411;
	setp.gt.u32 	%p7691, %r13267, 14;
	mov.b16 	%rs13412, 0;
	@%p7691 bra 	$L__BB0_6298;
	sub.s32 	%r10040, 14, %r13267;
	mul.wide.u32 	%rd3586, %r10040, 2;
	add.s64 	%rd3587, %rd12, %rd3586;
	ld.local.u16 	%rs13412, [%rd3587+2];
$L__BB0_6298:
	st.local.u16 	[%rd248], %rs13412;
	setp.gt.u32 	%p7692, %r13268, 14;
	mov.b16 	%rs13413, 0;
	@%p7692 bra 	$L__BB0_6300;
	sub.s32 	%r10041, 14, %r13268;
	mul.wide.u32 	%rd3588, %r10041, 2;
	add.s64 	%rd3589, %rd1, %rd3588;
	ld.local.u16 	%rs13413, [%rd3589+2];
$L__BB0_6300:
	st.local.u16 	[%rd250], %rs13413;
	setp.gt.u32 	%p7693, %r13267, 13;
	mov.b16 	%rs13414, 0;
	@%p7693 bra 	$L__BB0_6302;
	sub.s32 	%r10042, 13, %r13267;
	mul.wide.u32 	%rd3590, %r10042, 2;
	add.s64 	%rd3591, %rd12, %rd3590;
	ld.local.u16 	%rs13414, [%rd3591+2];
$L__BB0_6302:
	st.local.u16 	[%rd251], %rs13414;
	setp.gt.u32 	%p7694, %r13268, 13;
	mov.b16 	%rs13415, 0;
	@%p7694 bra 	$L__BB0_6304;
	sub.s32 	%r10043, 13, %r13268;
	mul.wide.u32 	%rd3592, %r10043, 2;
	add.s64 	%rd3593, %rd1, %rd3592;
	ld.local.u16 	%rs13415, [%rd3593+2];
$L__BB0_6304:
	st.local.u16 	[%rd253], %rs13415;
	setp.gt.u32 	%p7695, %r13267, 12;
	mov.b16 	%rs13416, 0;
	@%p7695 bra 	$L__BB0_6306;
	sub.s32 	%r10044, 12, %r13267;
	mul.wide.u32 	%rd3594, %r10044, 2;
	add.s64 	%rd3595, %rd12, %rd3594;
	ld.local.u16 	%rs13416, [%rd3595+2];
$L__BB0_6306:
	st.local.u16 	[%rd252], %rs13416;
	setp.gt.u32 	%p7696, %r13268, 12;
	mov.b16 	%rs13417, 0;
	@%p7696 bra 	$L__BB0_6308;
	sub.s32 	%r10045, 12, %r13268;
	mul.wide.u32 	%rd3596, %r10045, 2;
	add.s64 	%rd3597, %rd1, %rd3596;
	ld.local.u16 	%rs13417, [%rd3597+2];
$L__BB0_6308:
	st.local.u16 	[%rd254], %rs13417;
	setp.gt.u32 	%p7697, %r13267, 11;
	mov.b16 	%rs13418, 0;
	@%p7697 bra 	$L__BB0_6310;
	sub.s32 	%r10046, 11, %r13267;
	mul.wide.u32 	%rd3598, %r10046, 2;
	add.s64 	%rd3599, %rd12, %rd3598;
	ld.local.u16 	%rs13418, [%rd3599+2];
$L__BB0_6310:
	st.local.u16 	[%rd255], %rs13418;
	setp.gt.u32 	%p7698, %r13268, 11;
	mov.b16 	%rs13419, 0;
	@%p7698 bra 	$L__BB0_6312;
	sub.s32 	%r10047, 11, %r13268;
	mul.wide.u32 	%rd3600, %r10047, 2;
	add.s64 	%rd3601, %rd1, %rd3600;
	ld.local.u16 	%rs13419, [%rd3601+2];
$L__BB0_6312:
	st.local.u16 	[%rd258], %rs13419;
	setp.gt.u32 	%p7699, %r13267, 10;
	mov.b16 	%rs13420, 0;
	@%p7699 bra 	$L__BB0_6314;
	sub.s32 	%r10048, 10, %r13267;
	mul.wide.u32 	%rd3602, %r10048, 2;
	add.s64 	%rd3603, %rd12, %rd3602;
	ld.local.u16 	%rs13420, [%rd3603+2];
$L__BB0_6314:
	st.local.u16 	[%rd257], %rs13420;
	setp.gt.u32 	%p7700, %r13268, 10;
	mov.b16 	%rs13421, 0;
	@%p7700 bra 	$L__BB0_6316;
	sub.s32 	%r10049, 10, %r13268;
	mul.wide.u32 	%rd3604, %r10049, 2;
	add.s64 	%rd3605, %rd1, %rd3604;
	ld.local.u16 	%rs13421, [%rd3605+2];
$L__BB0_6316:
	st.local.u16 	[%rd256], %rs13421;
	setp.gt.u32 	%p7701, %r13267, 9;
	mov.b16 	%rs13422, 0;
	@%p7701 bra 	$L__BB0_6318;
	sub.s32 	%r10050, 9, %r13267;
	mul.wide.u32 	%rd3606, %r10050, 2;
	add.s64 	%rd3607, %rd12, %rd3606;
	ld.local.u16 	%rs13422, [%rd3607+2];
$L__BB0_6318:
	st.local.u16 	[%rd259], %rs13422;
	setp.gt.u32 	%p7702, %r13268, 9;
	mov.b16 	%rs13423, 0;
	@%p7702 bra 	$L__BB0_6320;
	sub.s32 	%r10051, 9, %r13268;
	mul.wide.u32 	%rd3608, %r10051, 2;
	add.s64 	%rd3609, %rd1, %rd3608;
	ld.local.u16 	%rs13423, [%rd3609+2];
$L__BB0_6320:
	st.local.u16 	[%rd261], %rs13423;
	setp.gt.u32 	%p7703, %r13267, 8;
	mov.b16 	%rs13424, 0;
	@%p7703 bra 	$L__BB0_6322;
	sub.s32 	%r10052, 8, %r13267;
	mul.wide.u32 	%rd3610, %r10052, 2;
	add.s64 	%rd3611, %rd12, %rd3610;
	ld.local.u16 	%rs13424, [%rd3611+2];
$L__BB0_6322:
	st.local.u16 	[%rd260], %rs13424;
	setp.gt.u32 	%p7704, %r13268, 8;
	mov.b16 	%rs13425, 0;
	@%p7704 bra 	$L__BB0_6324;
	sub.s32 	%r10053, 8, %r13268;
	mul.wide.u32 	%rd3612, %r10053, 2;
	add.s64 	%rd3613, %rd1, %rd3612;
	ld.local.u16 	%rs13425, [%rd3613+2];
$L__BB0_6324:
	st.local.u16 	[%rd262], %rs13425;
	setp.gt.u32 	%p7705, %r13267, 7;
	mov.b16 	%rs13426, 0;
	@%p7705 bra 	$L__BB0_6326;
	sub.s32 	%r10054, 7, %r13267;
	mul.wide.u32 	%rd3614, %r10054, 2;
	add.s64 	%rd3615, %rd12, %rd3614;
	ld.local.u16 	%rs13426, [%rd3615+2];
$L__BB0_6326:
	st.local.u16 	[%rd263], %rs13426;
	setp.gt.u32 	%p7706, %r13268, 7;
	mov.b16 	%rs13427, 0;
	@%p7706 bra 	$L__BB0_6328;
	sub.s32 	%r10055, 7, %r13268;
	mul.wide.u32 	%rd3616, %r10055, 2;
	add.s64 	%rd3617, %rd1, %rd3616;
	ld.local.u16 	%rs13427, [%rd3617+2];
$L__BB0_6328:
	st.local.u16 	[%rd265], %rs13427;
	setp.gt.u32 	%p7707, %r13267, 6;
	mov.b16 	%rs13428, 0;
	@%p7707 bra 	$L__BB0_6330;
	sub.s32 	%r10056, 6, %r13267;
	mul.wide.u32 	%rd3618, %r10056, 2;
	add.s64 	%rd3619, %rd12, %rd3618;
	ld.local.u16 	%rs13428, [%rd3619+2];
$L__BB0_6330:
	st.local.u16 	[%rd264], %rs13428;
	setp.gt.u32 	%p7708, %r13268, 6;
	mov.b16 	%rs13429, 0;
	@%p7708 bra 	$L__BB0_6332;
	sub.s32 	%r10057, 6, %r13268;
	mul.wide.u32 	%rd3620, %r10057, 2;
	add.s64 	%rd3621, %rd1, %rd3620;
	ld.local.u16 	%rs13429, [%rd3621+2];
$L__BB0_6332:
	st.local.u16 	[%rd266], %rs13429;
	setp.gt.u32 	%p7709, %r13267, 5;
	mov.b16 	%rs13430, 0;
	@%p7709 bra 	$L__BB0_6334;
	sub.s32 	%r10058, 5, %r13267;
	mul.wide.u32 	%rd3622, %r10058, 2;
	add.s64 	%rd3623, %rd12, %rd3622;
	ld.local.u16 	%rs13430, [%rd3623+2];
$L__BB0_6334:
	st.local.u16 	[%rd267], %rs13430;
	setp.gt.u32 	%p7710, %r13268, 5;
	mov.b16 	%rs13431, 0;
	@%p7710 bra 	$L__BB0_6336;
	sub.s32 	%r10059, 5, %r13268;
	mul.wide.u32 	%rd3624, %r10059, 2;
	add.s64 	%rd3625, %rd1, %rd3624;
	ld.local.u16 	%rs13431, [%rd3625+2];
$L__BB0_6336:
	st.local.u16 	[%rd269], %rs13431;
	setp.gt.u32 	%p7711, %r13267, 4;
	mov.b16 	%rs13432, 0;
	@%p7711 bra 	$L__BB0_6338;
	sub.s32 	%r10060, 4, %r13267;
	mul.wide.u32 	%rd3626, %r10060, 2;
	add.s64 	%rd3627, %rd12, %rd3626;
	ld.local.u16 	%rs13432, [%rd3627+2];
$L__BB0_6338:
	st.local.u16 	[%rd268], %rs13432;
	setp.gt.u32 	%p7712, %r13268, 4;
	mov.b16 	%rs13433, 0;
	@%p7712 bra 	$L__BB0_6340;
	sub.s32 	%r10061, 4, %r13268;
	mul.wide.u32 	%rd3628, %r10061, 2;
	add.s64 	%rd3629, %rd1, %rd3628;
	ld.local.u16 	%rs13433, [%rd3629+2];
$L__BB0_6340:
	st.local.u16 	[%rd270], %rs13433;
	setp.gt.u32 	%p7713, %r13267, 3;
	mov.b16 	%rs13434, 0;
	@%p7713 bra 	$L__BB0_6342;
	sub.s32 	%r10062, 3, %r13267;
	mul.wide.u32 	%rd3630, %r10062, 2;
	add.s64 	%rd3631, %rd12, %rd3630;
	ld.local.u16 	%rs13434, [%rd3631+2];
$L__BB0_6342:
	st.local.u16 	[%rd271], %rs13434;
	setp.gt.u32 	%p7714, %r13268, 3;
	mov.b16 	%rs13435, 0;
	@%p7714 bra 	$L__BB0_6344;
	sub.s32 	%r10063, 3, %r13268;
	mul.wide.u32 	%rd3632, %r10063, 2;
	add.s64 	%rd3633, %rd1, %rd3632;
	ld.local.u16 	%rs13435, [%rd3633+2];
$L__BB0_6344:
	st.local.u16 	[%rd273], %rs13435;
	setp.gt.u32 	%p7715, %r13267, 2;
	mov.b16 	%rs13436, 0;
	@%p7715 bra 	$L__BB0_6346;
	sub.s32 	%r10064, 2, %r13267;
	mul.wide.u32 	%rd3634, %r10064, 2;
	add.s64 	%rd3635, %rd12, %rd3634;
	ld.local.u16 	%rs13436, [%rd3635+2];
$L__BB0_6346:
	st.local.u16 	[%rd275], %rs13436;
	setp.gt.u32 	%p7716, %r13268, 2;
	mov.b16 	%rs13437, 0;
	@%p7716 bra 	$L__BB0_6348;
	sub.s32 	%r10065, 2, %r13268;
	mul.wide.u32 	%rd3636, %r10065, 2;
	add.s64 	%rd3637, %rd1, %rd3636;
	ld.local.u16 	%rs13437, [%rd3637+2];
$L__BB0_6348:
	st.local.u16 	[%rd276], %rs13437;
	setp.gt.u32 	%p7717, %r13267, 1;
	mov.b16 	%rs13438, 0;
	@%p7717 bra 	$L__BB0_6350;
	sub.s32 	%r10066, 1, %r13267;
	mul.wide.u32 	%rd3638, %r10066, 2;
	add.s64 	%rd3639, %rd12, %rd3638;
	ld.local.u16 	%rs13438, [%rd3639+2];
$L__BB0_6350:
	st.local.u16 	[%rd272], %rs13438;
	setp.gt.u32 	%p7718, %r13268, 1;
	mov.b16 	%rs13439, 0;
	@%p7718 bra 	$L__BB0_6352;
	sub.s32 	%r10067, 1, %r13268;
	mul.wide.u32 	%rd3640, %r10067, 2;
	add.s64 	%rd3641, %rd1, %rd3640;
	ld.local.u16 	%rs13439, [%rd3641+2];
$L__BB0_6352:
	st.local.u16 	[%rd274], %rs13439;
	setp.eq.s32 	%p7719, %r13267, 0;
	ld.local.u16 	%rs10287, [%rd12+2];
	selp.b16 	%rs5616, %rs10287, 0, %p7719;
	st.local.u16 	[%rd14+2], %rs5616;
	setp.eq.s32 	%p7720, %r13268, 0;
	ld.local.u16 	%rs10288, [%rd1+2];
	selp.b16 	%rs5617, %rs10288, 0, %p7720;
	st.local.u16 	[%rd15+2], %rs5617;
	@%p10522 bra 	$L__BB0_6353;
	bra.uni 	$L__BB0_6600;
$L__BB0_6353:
	add.s64 	%rd4304, %rd14, 2;
	add.s64 	%rd4305, %rd15, 2;
	setp.eq.s16 	%p8108, %rs5616, %rs5617;
	@%p8108 bra 	$L__BB0_6354;
	bra.uni 	$L__BB0_6378;
$L__BB0_6354:
	setp.ne.s16 	%p8109, %rs13438, %rs13439;
	mov.u64 	%rd4304, %rd272;
	mov.u64 	%rd4305, %rd274;
	@%p8109 bra 	$L__BB0_6378;
	setp.ne.s16 	%p8110, %rs13436, %rs13437;
	mov.u64 	%rd4304, %rd275;
	mov.u64 	%rd4305, %rd276;
	@%p8110 bra 	$L__BB0_6378;
	setp.ne.s16 	%p8111, %rs13434, %rs13435;
	mov.u64 	%rd4304, %rd271;
	mov.u64 	%rd4305, %rd273;
	@%p8111 bra 	$L__BB0_6378;
	setp.ne.s16 	%p8112, %rs13432, %rs13433;
	mov.u64 	%rd4304, %rd268;
	mov.u64 	%rd4305, %rd270;
	@%p8112 bra 	$L__BB0_6378;
	setp.ne.s16 	%p8113, %rs13430, %rs13431;
	mov.u64 	%rd4304, %rd267;
	mov.u64 	%rd4305, %rd269;
	@%p8113 bra 	$L__BB0_6378;
	setp.ne.s16 	%p8114, %rs13428, %rs13429;
	mov.u64 	%rd4304, %rd264;
	mov.u64 	%rd4305, %rd266;
	@%p8114 bra 	$L__BB0_6378;
	setp.ne.s16 	%p8115, %rs13426, %rs13427;
	mov.u64 	%rd4304, %rd263;
	mov.u64 	%rd4305, %rd265;
	@%p8115 bra 	$L__BB0_6378;
	setp.ne.s16 	%p8116, %rs13424, %rs13425;
	mov.u64 	%rd4304, %rd260;
	mov.u64 	%rd4305, %rd262;
	@%p8116 bra 	$L__BB0_6378;
	setp.ne.s16 	%p8117, %rs13422, %rs13423;
	mov.u64 	%rd4304, %rd259;
	mov.u64 	%rd4305, %rd261;
	@%p8117 bra 	$L__BB0_6378;
	setp.ne.s16 	%p8118, %rs13420, %rs13421;
	mov.u64 	%rd4304, %rd257;
	mov.u64 	%rd4305, %rd256;
	@%p8118 bra 	$L__BB0_6378;
	setp.ne.s16 	%p8119, %rs13418, %rs13419;
	mov.u64 	%rd4304, %rd255;
	mov.u64 	%rd4305, %rd258;
	@%p8119 bra 	$L__BB0_6378;
	setp.ne.s16 	%p8120, %rs13416, %rs13417;
	mov.u64 	%rd4304, %rd252;
	mov.u64 	%rd4305, %rd254;
	@%p8120 bra 	$L__BB0_6378;
	setp.ne.s16 	%p8121, %rs13414, %rs13415;
	mov.u64 	%rd4304, %rd251;
	mov.u64 	%rd4305, %rd253;
	@%p8121 bra 	$L__BB0_6378;
	setp.ne.s16 	%p8122, %rs13412, %rs13413;
	mov.u64 	%rd4304, %rd248;
	mov.u64 	%rd4305, %rd250;
	@%p8122 bra 	$L__BB0_6378;
	setp.ne.s16 	%p8123, %rs13410, %rs13411;
	mov.u64 	%rd4304, %rd247;
	mov.u64 	%rd4305, %rd249;
	@%p8123 bra 	$L__BB0_6378;
	setp.ne.s16 	%p8124, %rs13408, %rs13409;
	mov.u64 	%rd4304, %rd244;
	mov.u64 	%rd4305, %rd246;
	@%p8124 bra 	$L__BB0_6378;
	setp.ne.s16 	%p8125, %rs13406, %rs13407;
	mov.u64 	%rd4304, %rd112;
	mov.u64 	%rd4305, %rd245;
	@%p8125 bra 	$L__BB0_6378;
	setp.ne.s16 	%p8126, %rs13404, %rs13405;
	mov.u64 	%rd4304, %rd242;
	mov.u64 	%rd4305, %rd113;
	@%p8126 bra 	$L__BB0_6378;
	setp.ne.s16 	%p8127, %rs13402, %rs13403;
	mov.u64 	%rd4304, %rd446;
	mov.u64 	%rd4305, %rd243;
	@%p8127 bra 	$L__BB0_6378;
	setp.ne.s16 	%p8128, %rs13400, %rs13401;
	mov.u64 	%rd4304, %rd443;
	mov.u64 	%rd4305, %rd445;
	@%p8128 bra 	$L__BB0_6378;
	setp.ne.s16 	%p8129, %rs13398, %rs13399;
	mov.u64 	%rd4304, %rd442;
	mov.u64 	%rd4305, %rd444;
	@%p8129 bra 	$L__BB0_6378;
	setp.ne.s16 	%p8130, %rs13396, %rs13397;
	mov.u64 	%rd4304, %rd280;
	mov.u64 	%rd4305, %rd282;
	@%p8130 bra 	$L__BB0_6378;
	setp.ne.s16 	%p8131, %rs13394, %rs13395;
	mov.u64 	%rd4304, %rd279;
	mov.u64 	%rd4305, %rd281;
	@%p8131 bra 	$L__BB0_6378;
	setp.eq.s16 	%p8133, %rs5522, %rs5523;
	mov.pred 	%p10523, -1;
	mov.u64 	%rd4304, %rd278;
	mov.u64 	%rd4305, %rd277;
	@%p8133 bra 	$L__BB0_6379;
$L__BB0_6378:
	ld.local.u16 	%rs10405, [%rd4304];
	ld.local.u16 	%rs10406, [%rd4305];
	setp.le.u16 	%p10523, %rs10405, %rs10406;
$L__BB0_6379:
	mov.b16 	%rs10407, 0;
	st.local.u16 	[%rd16+2], %rs10407;
	st.local.u16 	[%rd16+4], %rs10407;
	st.local.u16 	[%rd16+6], %rs10407;
	st.local.u16 	[%rd16+8], %rs10407;
	st.local.u16 	[%rd16+10], %rs10407;
	st.local.u16 	[%rd16+12], %rs10407;
	st.local.u16 	[%rd16+14], %rs10407;
	st.local.u16 	[%rd16+16], %rs10407;
	st.local.u16 	[%rd16+18], %rs10407;
	st.local.u16 	[%rd16+20], %rs10407;
	st.local.u16 	[%rd16+22], %rs10407;
	st.local.u16 	[%rd16+24], %rs10407;
	st.local.u16 	[%rd16+26], %rs10407;
	st.local.u16 	[%rd16+28], %rs10407;
	st.local.u16 	[%rd16+30], %rs10407;
	st.local.u16 	[%rd16+32], %rs10407;
	st.local.u16 	[%rd16+34], %rs10407;
	st.local.u16 	[%rd16+36], %rs10407;
	st.local.u16 	[%rd16+38], %rs10407;
	st.local.u16 	[%rd16+40], %rs10407;
	st.local.u16 	[%rd16+42], %rs10407;
	st.local.u16 	[%rd16+44], %rs10407;
	st.local.u16 	[%rd16+46], %rs10407;
	st.local.u16 	[%rd16+48], %rs10407;
	st.local.u16 	[%rd16+50], %rs10407;
	st.local.u16 	[%rd16+52], %rs10407;
	st.local.u16 	[%rd16+54], %rs10407;
	st.local.u16 	[%rd16+56], %rs10407;
	st.local.u16 	[%rd16+58], %rs10407;
	st.local.u16 	[%rd16+60], %rs10407;
	st.local.u16 	[%rd16+62], %rs10407;
	st.local.u16 	[%rd16+64], %rs10407;
	st.local.u16 	[%rd16+66], %rs10407;
	st.local.u16 	[%rd16+68], %rs10407;
	st.local.u16 	[%rd16+70], %rs10407;
	st.local.u16 	[%rd16+72], %rs10407;
	st.local.u16 	[%rd16+74], %rs10407;
	st.local.u16 	[%rd16+76], %rs10407;
	st.local.u16 	[%rd16+78], %rs10407;
	st.local.u16 	[%rd16+80], %rs10407;
	st.local.u16 	[%rd16+82], %rs10407;
	st.local.u16 	[%rd16+84], %rs10407;
	st.local.u16 	[%rd16+86], %rs10407;
	st.local.u16 	[%rd16+88], %rs10407;
	st.local.u16 	[%rd16+90], %rs10407;
	st.local.u16 	[%rd16+92], %rs10407;
	st.local.u16 	[%rd16+94], %rs10407;
	st.local.u16 	[%rd16+96], %rs10407;
	st.local.u16 	[%rd16+98], %rs10407;
	st.local.u16 	[%rd16+100], %rs10407;
	setp.ne.s16 	%p8135, %rs5616, 0;
	mov.b32 	%r13269, -1;
	mov.pred 	%p10524, 0;
	@%p8135 bra 	$L__BB0_6404;
	setp.ne.s16 	%p8137, %rs13438, 0;
	mov.b32 	%r13269, 0;
	@%p8137 bra 	$L__BB0_6404;
	setp.ne.s16 	%p8139, %rs13436, 0;
	mov.b32 	%r13269, 1;
	@%p8139 bra 	$L__BB0_6404;
	setp.ne.s16 	%p8141, %rs13434, 0;
	mov.b32 	%r13269, 2;
	@%p8141 bra 	$L__BB0_6404;
	setp.ne.s16 	%p8143, %rs13432, 0;
	mov.b32 	%r13269, 3;
	@%p8143 bra 	$L__BB0_6404;
	setp.ne.s16 	%p8145, %rs13430, 0;
	mov.b32 	%r13269, 4;
	@%p8145 bra 	$L__BB0_6404;
	setp.ne.s16 	%p8147, %rs13428, 0;
	mov.b32 	%r13269, 5;
	@%p8147 bra 	$L__BB0_6404;
	setp.ne.s16 	%p8149, %rs13426, 0;
	mov.b32 	%r13269, 6;
	@%p8149 bra 	$L__BB0_6404;
	setp.ne.s16 	%p8151, %rs13424, 0;
	mov.b32 	%r13269, 7;
	@%p8151 bra 	$L__BB0_6404;
	setp.ne.s16 	%p8153, %rs13422, 0;
	mov.b32 	%r13269, 8;
	@%p8153 bra 	$L__BB0_6404;
	setp.ne.s16 	%p8155, %rs13420, 0;
	mov.b32 	%r13269, 9;
	@%p8155 bra 	$L__BB0_6404;
	setp.ne.s16 	%p8157, %rs13418, 0;
	mov.b32 	%r13269, 10;
	@%p8157 bra 	$L__BB0_6404;
	setp.ne.s16 	%p8159, %rs13416, 0;
	mov.b32 	%r13269, 11;
	@%p8159 bra 	$L__BB0_6404;
	setp.ne.s16 	%p8161, %rs13414, 0;
	mov.b32 	%r13269, 12;
	@%p8161 bra 	$L__BB0_6404;
	setp.ne.s16 	%p8163, %rs13412, 0;
	mov.b32 	%r13269, 13;
	@%p8163 bra 	$L__BB0_6404;
	setp.ne.s16 	%p8165, %rs13410, 0;
	mov.b32 	%r13269, 14;
	@%p8165 bra 	$L__BB0_6404;
	setp.ne.s16 	%p8167, %rs13408, 0;
	mov.b32 	%r13269, 15;
	@%p8167 bra 	$L__BB0_6404;
	setp.ne.s16 	%p8169, %rs13406, 0;
	mov.b32 	%r13269, 16;
	@%p8169 bra 	$L__BB0_6404;
	setp.ne.s16 	%p8171, %rs13404, 0;
	mov.b32 	%r13269, 17;
	@%p8171 bra 	$L__BB0_6404;
	setp.ne.s16 	%p8173, %rs13402, 0;
	mov.b32 	%r13269, 18;
	@%p8173 bra 	$L__BB0_6404;
	setp.ne.s16 	%p8175, %rs13400, 0;
	mov.b32 	%r13269, 19;
	@%p8175 bra 	$L__BB0_6404;
	setp.ne.s16 	%p8177, %rs13398, 0;
	mov.b32 	%r13269, 20;
	@%p8177 bra 	$L__BB0_6404;
	setp.ne.s16 	%p8179, %rs13396, 0;
	mov.b32 	%r13269, 21;
	@%p8179 bra 	$L__BB0_6404;
	setp.ne.s16 	%p8181, %rs13394, 0;
	mov.b32 	%r13269, 22;
	@%p8181 bra 	$L__BB0_6404;
	setp.eq.s16 	%p10524, %rs5522, 0;
	selp.b32 	%r13269, -2, 23, %p10524;
$L__BB0_6404:
	setp.ne.s16 	%p8183, %rs5617, 0;
	mov.b32 	%r13270, -1;
	mov.pred 	%p10525, 0;
	@%p8183 bra 	$L__BB0_6429;
	setp.ne.s16 	%p8185, %rs13439, 0;
	mov.b32 	%r13270, 0;
	@%p8185 bra 	$L__BB0_6429;
	setp.ne.s16 	%p8187, %rs13437, 0;
	mov.b32 	%r13270, 1;
	@%p8187 bra 	$L__BB0_6429;
	setp.ne.s16 	%p8189, %rs13435, 0;
	mov.b32 	%r13270, 2;
	@%p8189 bra 	$L__BB0_6429;
	setp.ne.s16 	%p8191, %rs13433, 0;
	mov.b32 	%r13270, 3;
	@%p8191 bra 	$L__BB0_6429;
	setp.ne.s16 	%p8193, %rs13431, 0;
	mov.b32 	%r13270, 4;
	@%p8193 bra 	$L__BB0_6429;
	setp.ne.s16 	%p8195, %rs13429, 0;
	mov.b32 	%r13270, 5;
	@%p8195 bra 	$L__BB0_6429;
	setp.ne.s16 	%p8197, %rs13427, 0;
	mov.b32 	%r13270, 6;
	@%p8197 bra 	$L__BB0_6429;
	setp.ne.s16 	%p8199, %rs13425, 0;
	mov.b32 	%r13270, 7;
	@%p8199 bra 	$L__BB0_6429;
	setp.ne.s16 	%p8201, %rs13423, 0;
	mov.b32 	%r13270, 8;
	@%p8201 bra 	$L__BB0_6429;
	setp.ne.s16 	%p8203, %rs13421, 0;
	mov.b32 	%r13270, 9;
	@%p8203 bra 	$L__BB0_6429;
	setp.ne.s16 	%p8205, %rs13419, 0;
	mov.b32 	%r13270, 10;
	@%p8205 bra 	$L__BB0_6429;
	setp.ne.s16 	%p8207, %rs13417, 0;
	mov.b32 	%r13270, 11;
	@%p8207 bra 	$L__BB0_6429;
	setp.ne.s16 	%p8209, %rs13415, 0;
	mov.b32 	%r13270, 12;
	@%p8209 bra 	$L__BB0_6429;
	setp.ne.s16 	%p8211, %rs13413, 0;
	mov.b32 	%r13270, 13;
	@%p8211 bra 	$L__BB0_6429;
	setp.ne.s16 	%p8213, %rs13411, 0;
	mov.b32 	%r13270, 14;
	@%p8213 bra 	$L__BB0_6429;
	setp.ne.s16 	%p8215, %rs13409, 0;
	mov.b32 	%r13270, 15;
	@%p8215 bra 	$L__BB0_6429;
	setp.ne.s16 	%p8217, %rs13407, 0;
	mov.b32 	%r13270, 16;
	@%p8217 bra 	$L__BB0_6429;
	setp.ne.s16 	%p8219, %rs13405, 0;
	mov.b32 	%r13270, 17;
	@%p8219 bra 	$L__BB0_6429;
	setp.ne.s16 	%p8221, %rs13403, 0;
	mov.b32 	%r13270, 18;
	@%p8221 bra 	$L__BB0_6429;
	setp.ne.s16 	%p8223, %rs13401, 0;
	mov.b32 	%r13270, 19;
	@%p8223 bra 	$L__BB0_6429;
	setp.ne.s16 	%p8225, %rs13399, 0;
	mov.b32 	%r13270, 20;
	@%p8225 bra 	$L__BB0_6429;
	setp.ne.s16 	%p8227, %rs13397, 0;
	mov.b32 	%r13270, 21;
	@%p8227 bra 	$L__BB0_6429;
	setp.ne.s16 	%p8229, %rs13395, 0;
	mov.b32 	%r13270, 22;
	@%p8229 bra 	$L__BB0_6429;
	setp.eq.s16 	%p10525, %rs5523, 0;
	selp.b32 	%r13270, -2, 23, %p10525;
$L__BB0_6429:
	or.pred  	%p8230, %p10524, %p10525;
	not.pred 	%p8231, %p8230;
	@%p8231 bra 	$L__BB0_6431;
	mov.b16 	%rs10520, 1;
	st.local.u8 	[%rd16], %rs10520;
	mov.pred 	%p10625, -1;
	bra.uni 	$L__BB0_6799;
$L__BB0_6431:
	selp.b32 	%r2107, %r13270, %r13269, %p10523;
	selp.b32 	%r2108, %r13269, %r13270, %p10523;
	sub.s32 	%r10553, 24, %r2107;
	and.b32  	%r2109, %r10553, 3;
	add.s32 	%r2110, %r2107, -21;
	and.b32  	%r2111, %r10553, -4;
	mov.b32 	%r13271, 24;
	mov.b16 	%rs13440, 0;
	mov.u16 	%rs13441, %rs13440;
	mov.u16 	%rs13442, %rs13440;
	mov.u16 	%rs13443, %rs13440;
	mov.u16 	%rs13444, %rs13440;
	mov.u16 	%rs13445, %rs13440;
	mov.u16 	%rs13446, %rs13440;
	mov.u16 	%rs13447, %rs13440;
	mov.u16 	%rs13448, %rs13440;
	mov.u16 	%rs13449, %rs13440;
	mov.u16 	%rs13450, %rs13440;
	mov.u16 	%rs13451, %rs13440;
	mov.u16 	%rs13452, %rs13440;
	mov.u16 	%rs13453, %rs13440;
	mov.u16 	%rs13454, %rs13440;
	mov.u16 	%rs13455, %rs13440;
	mov.u16 	%rs13456, %rs13440;
	mov.u16 	%rs13457, %rs13440;
	mov.u16 	%rs13458, %rs13440;
	mov.u16 	%rs13459, %rs13440;
	mov.u16 	%rs13460, %rs13440;
	mov.u16 	%rs13461, %rs13440;
	mov.u16 	%rs13462, %rs13440;
	mov.u16 	%rs13463, %rs13440;
	mov.u16 	%rs13464, %rs13440;
	mov.u16 	%rs13465, %rs13440;
	mov.u16 	%rs13466, %rs13440;
	mov.u16 	%rs13467, %rs13440;
	mov.u16 	%rs13468, %rs13440;
	mov.u16 	%rs13469, %rs13440;
	mov.u16 	%rs13470, %rs13440;
	mov.u16 	%rs13471, %rs13440;
	mov.u16 	%rs13472, %rs13440;
	mov.u16 	%rs13473, %rs13440;
	mov.u16 	%rs13474, %rs13440;
	mov.u16 	%rs13475, %rs13440;
	mov.u16 	%rs13476, %rs13440;
	mov.u16 	%rs13477, %rs13440;
	mov.u16 	%rs13478, %rs13440;
	mov.u16 	%rs13479, %rs13440;
	mov.u16 	%rs13480, %rs13440;
	mov.u16 	%rs13481, %rs13440;
	mov.u16 	%rs13482, %rs13440;
	mov.u16 	%rs13483, %rs13440;
	mov.u16 	%rs13484, %rs13440;
	mov.u16 	%rs13485, %rs13440;
	mov.u16 	%rs13486, %rs13440;
	mov.u16 	%rs13487, %rs13440;
	mov.u16 	%rs13488, %rs13440;
	mov.u16 	%rs13489, %rs13440;
	mov.u16 	%rs13491, %rs13440;
$L__BB0_6432:
	setp.lt.u32 	%p8232, %r2110, 3;
	mov.b16 	%rs10410, 0;
	st.local.u16 	[%rd17+2], %rs10410;
	st.local.u16 	[%rd17+4], %rs10410;
	st.local.u16 	[%rd17+6], %rs10410;
	st.local.u16 	[%rd17+8], %rs10410;
	st.local.u16 	[%rd17+10], %rs10410;
	st.local.u16 	[%rd17+12], %rs10410;
	st.local.u16 	[%rd17+14], %rs10410;
	st.local.u16 	[%rd17+16], %rs10410;
	st.local.u16 	[%rd17+18], %rs10410;
	st.local.u16 	[%rd17+20], %rs10410;
	st.local.u16 	[%rd17+22], %rs10410;
	st.local.u16 	[%rd17+24], %rs10410;
	st.local.u16 	[%rd17+26], %rs10410;
	st.local.u16 	[%rd17+28], %rs10410;
	st.local.u16 	[%rd17+30], %rs10410;
	st.local.u16 	[%rd17+32], %rs10410;
	st.local.u16 	[%rd17+34], %rs10410;
	st.local.u16 	[%rd17+36], %rs10410;
	st.local.u16 	[%rd17+38], %rs10410;
	st.local.u16 	[%rd17+40], %rs10410;
	st.local.u16 	[%rd17+42], %rs10410;
	st.local.u16 	[%rd17+44], %rs10410;
	st.local.u16 	[%rd17+46], %rs10410;
	st.local.u16 	[%rd17+48], %rs10410;
	st.local.u16 	[%rd17+50], %rs10410;
	st.local.u16 	[%rd17+52], %rs10410;
	st.local.u16 	[%rd17+54], %rs10410;
	st.local.u16 	[%rd17+56], %rs10410;
	st.local.u16 	[%rd17+58], %rs10410;
	st.local.u16 	[%rd17+60], %rs10410;
	st.local.u16 	[%rd17+62], %rs10410;
	st.local.u16 	[%rd17+64], %rs10410;
	st.local.u16 	[%rd17+66], %rs10410;
	st.local.u16 	[%rd17+68], %rs10410;
	st.local.u16 	[%rd17+70], %rs10410;
	st.local.u16 	[%rd17+72], %rs10410;
	st.local.u16 	[%rd17+74], %rs10410;
	st.local.u16 	[%rd17+76], %rs10410;
	st.local.u16 	[%rd17+78], %rs10410;
	st.local.u16 	[%rd17+80], %rs10410;
	st.local.u16 	[%rd17+82], %rs10410;
	st.local.u16 	[%rd17+84], %rs10410;
	st.local.u16 	[%rd17+86], %rs10410;
	st.local.u16 	[%rd17+88], %rs10410;
	st.local.u16 	[%rd17+90], %rs10410;
	st.local.u16 	[%rd17+92], %rs10410;
	st.local.u16 	[%rd17+94], %rs10410;
	st.local.u16 	[%rd17+96], %rs10410;
	st.local.u16 	[%rd17+98], %rs10410;
	st.local.u16 	[%rd17+100], %rs10410;
	mov.b16 	%rs10411, 1;
	st.local.u8 	[%rd17], %rs10411;
	mul.wide.s32 	%rd3649, %r13271, 2;
	add.s64 	%rd725, %rd15, %rd3649;
	add.s64 	%rd726, %rd14, %rd3649;
	add.s32 	%r2113, %r13271, 1;
	mov.b32 	%r13281, 24;
	@%p8232 bra 	$L__BB0_6455;
	mov.b32 	%r13273, 0;
	mov.b32 	%r13281, 24;
$L__BB0_6434:
	mul.wide.s32 	%rd3650, %r13281, 2;
	add.s64 	%rd727, %rd15, %rd3650;
	add.s64 	%rd728, %rd14, %rd3650;
	@%p10523 bra 	$L__BB0_6436;
	ld.local.u16 	%rs13493, [%rd728+2];
	ld.local.u16 	%rs13492, [%rd725+2];
	bra.uni 	$L__BB0_6437;
$L__BB0_6436:
	ld.local.u16 	%rs13493, [%rd726+2];
	ld.local.u16 	%rs13492, [%rd727+2];
$L__BB0_6437:
	mul.wide.u16 	%r10558, %rs13493, %rs13492;
	cvt.u32.u16 	%r10559, %rs13491;
	add.s32 	%r13275, %r10558, %r10559;
	setp.lt.u32 	%p8233, %r13275, 10000;
	mov.b32 	%r13274, 0;
	@%p8233 bra 	$L__BB0_6439;
	mul.hi.u32 	%r10560, %r13275, -776530087;
	shr.u32 	%r10561, %r10560, 13;
	and.b32  	%r13274, %r10561, 65535;
	mad.lo.s32 	%r13275, %r13274, -10000, %r13275;
$L__BB0_6439:
	add.s32 	%r10562, %r2113, %r13281;
	mul.wide.s32 	%rd3651, %r10562, 2;
	add.s64 	%rd729, %rd17, %rd3651;
	st.local.u16 	[%rd729+2], %r13275;
	@%p10523 bra 	$L__BB0_6441;
	ld.local.u16 	%rs13495, [%rd728];
	ld.local.u16 	%rs13494, [%rd725+2];
	bra.uni 	$L__BB0_6442;
$L__BB0_6441:
	ld.local.u16 	%rs13495, [%rd726+2];
	ld.local.u16 	%rs13494, [%rd727];
$L__BB0_6442:
	mul.wide.u16 	%r10564, %rs13495, %rs13494;
	add.s32 	%r13277, %r10564, %r13274;
	setp.lt.u32 	%p8234, %r13277, 10000;
	mov.b32 	%r13276, 0;
	@%p8234 bra 	$L__BB0_6444;
	mul.hi.u32 	%r10565, %r13277, -776530087;
	shr.u32 	%r10566, %r10565, 13;
	and.b32  	%r13276, %r10566, 65535;
	mad.lo.s32 	%r13277, %r13276, -10000, %r13277;
$L__BB0_6444:
	st.local.u16 	[%rd729], %r13277;
	@%p10523 bra 	$L__BB0_6446;
	ld.local.u16 	%rs13497, [%rd728+-2];
	ld.local.u16 	%rs13496, [%rd725+2];
	bra.uni 	$L__BB0_6447;
$L__BB0_6446:
	ld.local.u16 	%rs13497, [%rd726+2];
	ld.local.u16 	%rs13496, [%rd727+-2];
$L__BB0_6447:
	mul.wide.u16 	%r10568, %rs13497, %rs13496;
	add.s32 	%r13279, %r10568, %r13276;
	setp.lt.u32 	%p8235, %r13279, 10000;
	mov.b32 	%r13278, 0;
	@%p8235 bra 	$L__BB0_6449;
	mul.hi.u32 	%r10569, %r13279, -776530087;
	shr.u32 	%r10570, %r10569, 13;
	and.b32  	%r13278, %r10570, 65535;
	mad.lo.s32 	%r13279, %r13278, -10000, %r13279;
$L__BB0_6449:
	st.local.u16 	[%rd729+-2], %r13279;
	@%p10523 bra 	$L__BB0_6451;
	ld.local.u16 	%rs13499, [%rd728+-4];
	ld.local.u16 	%rs13498, [%rd725+2];
	bra.uni 	$L__BB0_6452;
$L__BB0_6451:
	ld.local.u16 	%rs13499, [%rd726+2];
	ld.local.u16 	%rs13498, [%rd727+-4];
$L__BB0_6452:
	mul.wide.u16 	%r10571, %rs13499, %rs13498;
	add.s32 	%r13280, %r10571, %r13278;
	setp.lt.u32 	%p8236, %r13280, 10000;
	mov.b16 	%rs13491, 0;
	@%p8236 bra 	$L__BB0_6454;
	mul.hi.u32 	%r10572, %r13280, -776530087;
	shr.u32 	%r10573, %r10572, 13;
	cvt.u16.u32 	%rs13491, %r10573;
	and.b32  	%r10574, %r10573, 65535;
	mad.lo.s32 	%r13280, %r10574, -10000, %r13280;
$L__BB0_6454:
	st.local.u16 	[%rd729+-4], %r13280;
	add.s32 	%r13281, %r13281, -4;
	add.s32 	%r13273, %r13273, 4;
	setp.ne.s32 	%p8237, %r13273, %r2111;
	@%p8237 bra 	$L__BB0_6434;
$L__BB0_6455:
	setp.eq.s32 	%p8238, %r2109, 0;
	@%p8238 bra 	$L__BB0_6474;
	mul.wide.s32 	%rd3652, %r13281, 2;
	add.s64 	%rd730, %rd15, %rd3652;
	add.s64 	%rd731, %rd14, %rd3652;
	@%p10523 bra 	$L__BB0_6458;
	ld.local.u16 	%rs13504, [%rd731+2];
	ld.local.u16 	%rs13503, [%rd725+2];
	bra.uni 	$L__BB0_6459;
$L__BB0_6458:
	ld.local.u16 	%rs13504, [%rd726+2];
	ld.local.u16 	%rs13503, [%rd730+2];
$L__BB0_6459:
	mul.wide.u16 	%r10575, %rs13504, %rs13503;
	cvt.u32.u16 	%r10576, %rs13491;
	add.s32 	%r13282, %r10575, %r10576;
	setp.lt.u32 	%p8239, %r13282, 10000;
	mov.b16 	%rs13491, 0;
	@%p8239 bra 	$L__BB0_6461;
	mul.hi.u32 	%r10577, %r13282, -776530087;
	shr.u32 	%r10578, %r10577, 13;
	cvt.u16.u32 	%rs13491, %r10578;
	and.b32  	%r10579, %r10578, 65535;
	mad.lo.s32 	%r13282, %r10579, -10000, %r13282;
$L__BB0_6461:
	setp.eq.s32 	%p8240, %r2109, 1;
	add.s32 	%r10580, %r2113, %r13281;
	mul.wide.s32 	%rd3653, %r10580, 2;
	add.s64 	%rd732, %rd17, %rd3653;
	st.local.u16 	[%rd732+2], %r13282;
	@%p8240 bra 	$L__BB0_6474;
	@%p10523 bra 	$L__BB0_6464;
	ld.local.u16 	%rs13507, [%rd731];
	ld.local.u16 	%rs13506, [%rd725+2];
	bra.uni 	$L__BB0_6465;
$L__BB0_6464:
	ld.local.u16 	%rs13507, [%rd726+2];
	ld.local.u16 	%rs13506, [%rd730];
$L__BB0_6465:
	mul.wide.u16 	%r10581, %rs13507, %rs13506;
	cvt.u32.u16 	%r10582, %rs13491;
	add.s32 	%r13283, %r10581, %r10582;
	setp.lt.u32 	%p8241, %r13283, 10000;
	mov.b16 	%rs13491, 0;
	@%p8241 bra 	$L__BB0_6467;
	mul.hi.u32 	%r10583, %r13283, -776530087;
	shr.u32 	%r10584, %r10583, 13;
	cvt.u16.u32 	%rs13491, %r10584;
	and.b32  	%r10585, %r10584, 65535;
	mad.lo.s32 	%r13283, %r10585, -10000, %r13283;
$L__BB0_6467:
	setp.eq.s32 	%p8242, %r2109, 2;
	st.local.u16 	[%rd732], %r13283;
	@%p8242 bra 	$L__BB0_6474;
	@%p10523 bra 	$L__BB0_6470;
	ld.local.u16 	%rs13510, [%rd731+-2];
	ld.local.u16 	%rs13509, [%rd725+2];
	bra.uni 	$L__BB0_6471;
$L__BB0_6470:
	ld.local.u16 	%rs13510, [%rd726+2];
	ld.local.u16 	%rs13509, [%rd730+-2];
$L__BB0_6471:
	mul.wide.u16 	%r10586, %rs13510, %rs13509;
	cvt.u32.u16 	%r10587, %rs13491;
	add.s32 	%r13284, %r10586, %r10587;
	setp.lt.u32 	%p8243, %r13284, 10000;
	mov.b16 	%rs13491, 0;
	@%p8243 bra 	$L__BB0_6473;
	mul.hi.u32 	%r10588, %r13284, -776530087;
	shr.u32 	%r10589, %r10588, 13;
	cvt.u16.u32 	%rs13491, %r10589;
	and.b32  	%r10590, %r10589, 65535;
	mad.lo.s32 	%r13284, %r10590, -10000, %r13284;
$L__BB0_6473:
	st.local.u16 	[%rd732+-2], %r13284;
$L__BB0_6474:
	setp.eq.s16 	%p8244, %rs13491, 0;
	@%p8244 bra 	$L__BB0_6476;
	add.s32 	%r10591, %r2113, %r2107;
	mul.wide.s32 	%rd3654, %r10591, 2;
	add.s64 	%rd3655, %rd17, %rd3654;
	st.local.u16 	[%rd3655+2], %rs13491;
$L__BB0_6476:
	mov.b16 	%rs10416, 0;
	st.local.u16 	[%rd16+2], %rs10416;
	ld.local.u16 	%rs10417, [%rd17+2];
	or.b16  	%rs10418, %rs13488, %rs10417;
	or.b16  	%rs10419, %rs10418, %rs13487;
	st.local.u16 	[%rd16+4], %rs10416;
	mov.pred 	%p10526, 0;
	setp.ne.s16 	%p8246, %rs10419, 0;
	@%p8246 bra 	$L__BB0_6478;
	ld.local.u16 	%rs10420, [%rd17+4];
	setp.eq.s16 	%p10526, %rs10420, 0;
$L__BB0_6478:
	mov.b16 	%rs10421, 0;
	st.local.u16 	[%rd16+6], %rs10421;
	setp.ne.s16 	%p8248, %rs13486, 0;
	not.pred 	%p8249, %p10526;
	mov.pred 	%p10527, 0;
	or.pred  	%p8250, %p8249, %p8248;
	@%p8250 bra 	$L__BB0_6480;
	ld.local.u16 	%rs10422, [%rd17+6];
	setp.eq.s16 	%p10527, %rs10422, 0;
$L__BB0_6480:
	mov.b16 	%rs10423, 0;
	st.local.u16 	[%rd16+8], %rs10423;
	setp.ne.s16 	%p8252, %rs13485, 0;
	not.pred 	%p8253, %p10527;
	mov.pred 	%p10528, 0;
	or.pred  	%p8254, %p8253, %p8252;
	@%p8254 bra 	$L__BB0_6482;
	ld.local.u16 	%rs10424, [%rd17+8];
	setp.eq.s16 	%p10528, %rs10424, 0;
$L__BB0_6482:
	mov.b16 	%rs10425, 0;
	st.local.u16 	[%rd16+10], %rs10425;
	setp.ne.s16 	%p8256, %rs13484, 0;
	not.pred 	%p8257, %p10528;
	mov.pred 	%p10529, 0;
	or.pred  	%p8258, %p8257, %p8256;
	@%p8258 bra 	$L__BB0_6484;
	ld.local.u16 	%rs10426, [%rd17+10];
	setp.eq.s16 	%p10529, %rs10426, 0;
$L__BB0_6484:
	mov.b16 	%rs10427, 0;
	st.local.u16 	[%rd16+12], %rs10427;
	setp.ne.s16 	%p8260, %rs13483, 0;
	not.pred 	%p8261, %p10529;
	mov.pred 	%p10530, 0;
	or.pred  	%p8262, %p8261, %p8260;
	@%p8262 bra 	$L__BB0_6486;
	ld.local.u16 	%rs10428, [%rd17+12];
	setp.eq.s16 	%p10530, %rs10428, 0;
$L__BB0_6486:
	mov.b16 	%rs10429, 0;
	st.local.u16 	[%rd16+14], %rs10429;
	setp.ne.s16 	%p8264, %rs13482, 0;
	not.pred 	%p8265, %p10530;
	mov.pred 	%p10531, 0;
	or.pred  	%p8266, %p8265, %p8264;
	@%p8266 bra 	$L__BB0_6488;
	ld.local.u16 	%rs10430, [%rd17+14];
	setp.eq.s16 	%p10531, %rs10430, 0;
$L__BB0_6488:
	mov.b16 	%rs10431, 0;
	st.local.u16 	[%rd16+16], %rs10431;
	setp.ne.s16 	%p8268, %rs13481, 0;
	not.pred 	%p8269, %p10531;
	mov.pred 	%p10532, 0;
	or.pred  	%p8270, %p8269, %p8268;
	@%p8270 bra 	$L__BB0_6490;
	ld.local.u16 	%rs10432, [%rd17+16];
	setp.eq.s16 	%p10532, %rs10432, 0;
$L__BB0_6490:
	mov.b16 	%rs10433, 0;
	st.local.u16 	[%rd16+18], %rs10433;
	setp.ne.s16 	%p8272, %rs13480, 0;
	not.pred 	%p8273, %p10532;
	mov.pred 	%p10533, 0;
	or.pred  	%p8274, %p8273, %p8272;
	@%p8274 bra 	$L__BB0_6492;
	ld.local.u16 	%rs10434, [%rd17+18];
	setp.eq.s16 	%p10533, %rs10434, 0;
$L__BB0_6492:
	mov.b16 	%rs10435, 0;
	st.local.u16 	[%rd16+20], %rs10435;
	setp.ne.s16 	%p8276, %rs13479, 0;
	not.pred 	%p8277, %p10533;
	mov.pred 	%p10534, 0;
	or.pred  	%p8278, %p8277, %p8276;
	@%p8278 bra 	$L__BB0_6494;
	ld.local.u16 	%rs10436, [%rd17+20];
	setp.eq.s16 	%p10534, %rs10436, 0;
$L__BB0_6494:
	mov.b16 	%rs10437, 0;
	st.local.u16 	[%rd16+22], %rs10437;
	setp.ne.s16 	%p8280, %rs13478, 0;
	not.pred 	%p8281, %p10534;
	mov.pred 	%p10535, 0;
	or.pred  	%p8282, %p8281, %p8280;
	@%p8282 bra 	$L__BB0_6496;
	ld.local.u16 	%rs10438, [%rd17+22];
	setp.eq.s16 	%p10535, %rs10438, 0;
$L__BB0_6496:
	mov.b16 	%rs10439, 0;
	st.local.u16 	[%rd16+24], %rs10439;
	setp.ne.s16 	%p8284, %rs13477, 0;
	not.pred 	%p8285, %p10535;
	mov.pred 	%p10536, 0;
	or.pred  	%p8286, %p8285, %p8284;
	@%p8286 bra 	$L__BB0_6498;
	ld.local.u16 	%rs10440, [%rd17+24];
	setp.eq.s16 	%p10536, %rs10440, 0;
$L__BB0_6498:
	mov.b16 	%rs10441, 0;
	st.local.u16 	[%rd16+26], %rs10441;
	setp.ne.s16 	%p8288, %rs13476, 0;
	not.pred 	%p8289, %p10536;
	mov.pred 	%p10537, 0;
	or.pred  	%p8290, %p8289, %p8288;
	@%p8290 bra 	$L__BB0_6500;
	ld.local.u16 	%rs10442, [%rd17+26];
	setp.eq.s16 	%p10537, %rs10442, 0;
$L__BB0_6500:
	mov.b16 	%rs10443, 0;
	st.local.u16 	[%rd16+28], %rs10443;
	setp.ne.s16 	%p8292, %rs13475, 0;
	not.pred 	%p8293, %p10537;
	mov.pred 	%p10538, 0;
	or.pred  	%p8294, %p8293, %p8292;
	@%p8294 bra 	$L__BB0_6502;
	ld.local.u16 	%rs10444, [%rd17+28];
	setp.eq.s16 	%p10538, %rs10444, 0;
$L__BB0_6502:
	mov.b16 	%rs10445, 0;
	st.local.u16 	[%rd16+30], %rs10445;
	setp.ne.s16 	%p8296, %rs13474, 0;
	not.pred 	%p8297, %p10538;
	mov.pred 	%p10539, 0;
	or.pred  	%p8298, %p8297, %p8296;
	@%p8298 bra 	$L__BB0_6504;
	ld.local.u16 	%rs10446, [%rd17+30];
	setp.eq.s16 	%p10539, %rs10446, 0;
$L__BB0_6504:
	mov.b16 	%rs10447, 0;
	st.local.u16 	[%rd16+32], %rs10447;
	setp.ne.s16 	%p8300, %rs13473, 0;
	not.pred 	%p8301, %p10539;
	mov.pred 	%p10540, 0;
	or.pred  	%p8302, %p8301, %p8300;
	@%p8302 bra 	$L__BB0_6506;
	ld.local.u16 	%rs10448, [%rd17+32];
	setp.eq.s16 	%p10540, %rs10448, 0;
$L__BB0_6506:
	mov.b16 	%rs10449, 0;
	st.local.u16 	[%rd16+34], %rs10449;
	setp.ne.s16 	%p8304, %rs13472, 0;
	not.pred 	%p8305, %p10540;
	mov.pred 	%p10541, 0;
	or.pred  	%p8306, %p8305, %p8304;
	@%p8306 bra 	$L__BB0_6508;
	ld.local.u16 	%rs10450, [%rd17+34];
	setp.eq.s16 	%p10541, %rs10450, 0;
$L__BB0_6508:
	mov.b16 	%rs10451, 0;
	st.local.u16 	[%rd16+36], %rs10451;
	setp.ne.s16 	%p8308, %rs13471, 0;
	not.pred 	%p8309, %p10541;
	mov.pred 	%p10542, 0;
	or.pred  	%p8310, %p8309, %p8308;
	@%p8310 bra 	$L__BB0_6510;
	ld.local.u16 	%rs10452, [%rd17+36];
	setp.eq.s16 	%p10542, %rs10452, 0;
$L__BB0_6510:
	mov.b16 	%rs10453, 0;
	st.local.u16 	[%rd16+38], %rs10453;
	setp.ne.s16 	%p8312, %rs13470, 0;
	not.pred 	%p8313, %p10542;
	mov.pred 	%p10543, 0;
	or.pred  	%p8314, %p8313, %p8312;
	@%p8314 bra 	$L__BB0_6512;
	ld.local.u16 	%rs10454, [%rd17+38];
	setp.eq.s16 	%p10543, %rs10454, 0;
$L__BB0_6512:
	mov.b16 	%rs10455, 0;
	st.local.u16 	[%rd16+40], %rs10455;
	setp.ne.s16 	%p8316, %rs13469, 0;
	not.pred 	%p8317, %p10543;
	mov.pred 	%p10544, 0;
	or.pred  	%p8318, %p8317, %p8316;
	@%p8318 bra 	$L__BB0_6514;
	ld.local.u16 	%rs10456, [%rd17+40];
	setp.eq.s16 	%p10544, %rs10456, 0;
$L__BB0_6514:
	mov.b16 	%rs10457, 0;
	st.local.u16 	[%rd16+42], %rs10457;
	setp.ne.s16 	%p8320, %rs13468, 0;
	not.pred 	%p8321, %p10544;
	mov.pred 	%p10545, 0;
	or.pred  	%p8322, %p8321, %p8320;
	@%p8322 bra 	$L__BB0_6516;
	ld.local.u16 	%rs10458, [%rd17+42];
	setp.eq.s16 	%p10545, %rs10458, 0;
$L__BB0_6516:
	mov.b16 	%rs10459, 0;
	st.local.u16 	[%rd16+44], %rs10459;
	setp.ne.s16 	%p8324, %rs13467, 0;
	not.pred 	%p8325, %p10545;
	mov.pred 	%p10546, 0;
	or.pred  	%p8326, %p8325, %p8324;
	@%p8326 bra 	$L__BB0_6518;
	ld.local.u16 	%rs10460, [%rd17+44];
	setp.eq.s16 	%p10546, %rs10460, 0;
$L__BB0_6518:
	mov.b16 	%rs10461, 0;
	st.local.u16 	[%rd16+46], %rs10461;
	setp.ne.s16 	%p8328, %rs13466, 0;
	not.pred 	%p8329, %p10546;
	mov.pred 	%p10547, 0;
	or.pred  	%p8330, %p8329, %p8328;
	@%p8330 bra 	$L__BB0_6520;
	ld.local.u16 	%rs10462, [%rd17+46];
	setp.eq.s16 	%p10547, %rs10462, 0;
$L__BB0_6520:
	mov.b16 	%rs10463, 0;
	st.local.u16 	[%rd16+48], %rs10463;
	setp.ne.s16 	%p8332, %rs13465, 0;
	not.pred 	%p8333, %p10547;
	mov.pred 	%p10548, 0;
	or.pred  	%p8334, %p8333, %p8332;
	@%p8334 bra 	$L__BB0_6522;
	ld.local.u16 	%rs10464, [%rd17+48];
	setp.eq.s16 	%p10548, %rs10464, 0;
$L__BB0_6522:
	mov.b16 	%rs10465, 0;
	st.local.u16 	[%rd16+50], %rs10465;
	setp.ne.s16 	%p8336, %rs13464, 0;
	not.pred 	%p8337, %p10548;
	mov.pred 	%p10549, 0;
	or.pred  	%p8338, %p8337, %p8336;
	@%p8338 bra 	$L__BB0_6524;
	ld.local.u16 	%rs10466, [%rd17+50];
	setp.eq.s16 	%p10549, %rs10466, 0;
$L__BB0_6524:
	mov.b16 	%rs10467, 0;
	st.local.u16 	[%rd16+52], %rs10467;
	setp.ne.s16 	%p8340, %rs13463, 0;
	not.pred 	%p8341, %p10549;
	mov.pred 	%p10550, 0;
	or.pred  	%p8342, %p8341, %p8340;
	@%p8342 bra 	$L__BB0_6526;
	ld.local.u16 	%rs10468, [%rd17+52];
	setp.eq.s16 	%p10550, %rs10468, 0;
$L__BB0_6526:
	mov.b16 	%rs10469, 0;
	st.local.u16 	[%rd16+54], %rs10469;
	setp.ne.s16 	%p8344, %rs13462, 0;
	not.pred 	%p8345, %p10550;
	mov.pred 	%p10551, 0;
	or.pred  	%p8346, %p8345, %p8344;
	@%p8346 bra 	$L__BB0_6528;
	ld.local.u16 	%rs10470, [%rd17+54];
	setp.eq.s16 	%p10551, %rs10470, 0;
$L__BB0_6528:
	mov.b16 	%rs10471, 0;
	st.local.u16 	[%rd16+56], %rs10471;
	setp.ne.s16 	%p8348, %rs13461, 0;
	not.pred 	%p8349, %p10551;
	mov.pred 	%p10552, 0;
	or.pred  	%p8350, %p8349, %p8348;
	@%p8350 bra 	$L__BB0_6530;
	ld.local.u16 	%rs10472, [%rd17+56];
	setp.eq.s16 	%p10552, %rs10472, 0;
$L__BB0_6530:
	mov.b16 	%rs10473, 0;
	st.local.u16 	[%rd16+58], %rs10473;
	setp.ne.s16 	%p8352, %rs13460, 0;
	not.pred 	%p8353, %p10552;
	mov.pred 	%p10553, 0;
	or.pred  	%p8354, %p8353, %p8352;
	@%p8354 bra 	$L__BB0_6532;
	ld.local.u16 	%rs10474, [%rd17+58];
	setp.eq.s16 	%p10553, %rs10474, 0;
$L__BB0_6532:
	mov.b16 	%rs10475, 0;
	st.local.u16 	[%rd16+60], %rs10475;
	setp.ne.s16 	%p8356, %rs13459, 0;
	not.pred 	%p8357, %p10553;
	mov.pred 	%p10554, 0;
	or.pred  	%p8358, %p8357, %p8356;
	@%p8358 bra 	$L__BB0_6534;
	ld.local.u16 	%rs10476, [%rd17+60];
	setp.eq.s16 	%p10554, %rs10476, 0;
$L__BB0_6534:
	mov.b16 	%rs10477, 0;
	st.local.u16 	[%rd16+62], %rs10477;
	setp.ne.s16 	%p8360, %rs13458, 0;
	not.pred 	%p8361, %p10554;
	mov.pred 	%p10555, 0;
	or.pred  	%p8362, %p8361, %p8360;
	@%p8362 bra 	$L__BB0_6536;
	ld.local.u16 	%rs10478, [%rd17+62];
	setp.eq.s16 	%p10555, %rs10478, 0;
$L__BB0_6536:
	mov.b16 	%rs10479, 0;
	st.local.u16 	[%rd16+64], %rs10479;
	setp.ne.s16 	%p8364, %rs13457, 0;
	not.pred 	%p8365, %p10555;
	mov.pred 	%p10556, 0;
	or.pred  	%p8366, %p8365, %p8364;
	@%p8366 bra 	$L__BB0_6538;
	ld.local.u16 	%rs10480, [%rd17+64];
	setp.eq.s16 	%p10556, %rs10480, 0;
$L__BB0_6538:
	mov.b16 	%rs10481, 0;
	st.local.u16 	[%rd16+66], %rs10481;
	setp.ne.s16 	%p8368, %rs13456, 0;
	not.pred 	%p8369, %p10556;
	mov.pred 	%p10557, 0;
	or.pred  	%p8370, %p8369, %p8368;
	@%p8370 bra 	$L__BB0_6540;
	ld.local.u16 	%rs10482, [%rd17+66];
	setp.eq.s16 	%p10557, %rs10482, 0;
$L__BB0_6540:
	mov.b16 	%rs10483, 0;
	st.local.u16 	[%rd16+68], %rs10483;
	setp.ne.s16 	%p8372, %rs13455, 0;
	not.pred 	%p8373, %p10557;
	mov.pred 	%p10558, 0;
	or.pred  	%p8374, %p8373, %p8372;
	@%p8374 bra 	$L__BB0_6542;
	ld.local.u16 	%rs10484, [%rd17+68];
	setp.eq.s16 	%p10558, %rs10484, 0;
$L__BB0_6542:
	mov.b16 	%rs10485, 0;
	st.local.u16 	[%rd16+70], %rs10485;
	setp.ne.s16 	%p8376, %rs13454, 0;
	not.pred 	%p8377, %p10558;
	mov.pred 	%p10559, 0;
	or.pred  	%p8378, %p8377, %p8376;
	@%p8378 bra 	$L__BB0_6544;
	ld.local.u16 	%rs10486, [%rd17+70];
	setp.eq.s16 	%p10559, %rs10486, 0;
$L__BB0_6544:
	mov.b16 	%rs10487, 0;
	st.local.u16 	[%rd16+72], %rs10487;
	setp.ne.s16 	%p8380, %rs13453, 0;
	not.pred 	%p8381, %p10559;
	mov.pred 	%p10560, 0;
	or.pred  	%p8382, %p8381, %p8380;
	@%p8382 bra 	$L__BB0_6546;
	ld.local.u16 	%rs10488, [%rd17+72];
	setp.eq.s16 	%p10560, %rs10488, 0;
$L__BB0_6546:
	mov.b16 	%rs10489, 0;
	st.local.u16 	[%rd16+74], %rs10489;
	setp.ne.s16 	%p8384, %rs13452, 0;
	not.pred 	%p8385, %p10560;
	mov.pred 	%p10561, 0;
	or.pred  	%p8386, %p8385, %p8384;
	@%p8386 bra 	$L__BB0_6548;
	ld.local.u16 	%rs10490, [%rd17+74];
	setp.eq.s16 	%p10561, %rs10490, 0;
$L__BB0_6548:
	mov.b16 	%rs10491, 0;
	st.local.u16 	[%rd16+76], %rs10491;
	setp.ne.s16 	%p8388, %rs13451, 0;
	not.pred 	%p8389, %p10561;
	mov.pred 	%p10562, 0;
	or.pred  	%p8390, %p8389, %p8388;
	@%p8390 bra 	$L__BB0_6550;
	ld.local.u16 	%rs10492, [%rd17+76];
	setp.eq.s16 	%p10562, %rs10492, 0;
$L__BB0_6550:
	mov.b16 	%rs10493, 0;
	st.local.u16 	[%rd16+78], %rs10493;
	setp.ne.s16 	%p8392, %rs13450, 0;
	not.pred 	%p8393, %p10562;
	mov.pred 	%p10563, 0;
	or.pred  	%p8394, %p8393, %p8392;
	@%p8394 bra 	$L__BB0_6552;
	ld.local.u16 	%rs10494, [%rd17+78];
	setp.eq.s16 	%p10563, %rs10494, 0;
$L__BB0_6552:
	mov.b16 	%rs10495, 0;
	st.local.u16 	[%rd16+80], %rs10495;
	setp.ne.s16 	%p8396, %rs13449, 0;
	not.pred 	%p8397, %p10563;
	mov.pred 	%p10564, 0;
	or.pred  	%p8398, %p8397, %p8396;
	@%p8398 bra 	$L__BB0_6554;
	ld.local.u16 	%rs10496, [%rd17+80];
	setp.eq.s16 	%p10564, %rs10496, 0;
$L__BB0_6554:
	mov.b16 	%rs10497, 0;
	st.local.u16 	[%rd16+82], %rs10497;
	setp.ne.s16 	%p8400, %rs13448, 0;
	not.pred 	%p8401, %p10564;
	mov.pred 	%p10565, 0;
	or.pred  	%p8402, %p8401, %p8400;
	@%p8402 bra 	$L__BB0_6556;
	ld.local.u16 	%rs10498, [%rd17+82];
	setp.eq.s16 	%p10565, %rs10498, 0;
$L__BB0_6556:
	mov.b16 	%rs10499, 0;
	st.local.u16 	[%rd16+84], %rs10499;
	setp.ne.s16 	%p8404, %rs13447, 0;
	not.pred 	%p8405, %p10565;
	mov.pred 	%p10566, 0;
	or.pred  	%p8406, %p8405, %p8404;
	@%p8406 bra 	$L__BB0_6558;
	ld.local.u16 	%rs10500, [%rd17+84];
	setp.eq.s16 	%p10566, %rs10500, 0;
$L__BB0_6558:
	mov.b16 	%rs10501, 0;
	st.local.u16 	[%rd16+86], %rs10501;
	setp.ne.s16 	%p8408, %rs13446, 0;
	not.pred 	%p8409, %p10566;
	mov.pred 	%p10567, 0;
	or.pred  	%p8410, %p8409, %p8408;
	@%p8410 bra 	$L__BB0_6560;
	ld.local.u16 	%rs10502, [%rd17+86];
	setp.eq.s16 	%p10567, %rs10502, 0;
$L__BB0_6560:
	mov.b16 	%rs10503, 0;
	st.local.u16 	[%rd16+88], %rs10503;
	setp.ne.s16 	%p8412, %rs13445, 0;
	not.pred 	%p8413, %p10567;
	mov.pred 	%p10568, 0;
	or.pred  	%p8414, %p8413, %p8412;
	@%p8414 bra 	$L__BB0_6562;
	ld.local.u16 	%rs10504, [%rd17+88];
	setp.eq.s16 	%p10568, %rs10504, 0;
$L__BB0_6562:
	mov.b16 	%rs10505, 0;
	st.local.u16 	[%rd16+90], %rs10505;
	setp.ne.s16 	%p8416, %rs13444, 0;
	not.pred 	%p8417, %p10568;
	mov.pred 	%p10569, 0;
	or.pred  	%p8418, %p8417, %p8416;
	@%p8418 bra 	$L__BB0_6564;
	ld.local.u16 	%rs10506, [%rd17+90];
	setp.eq.s16 	%p10569, %rs10506, 0;
$L__BB0_6564:
	mov.b16 	%rs10507, 0;
	st.local.u16 	[%rd16+92], %rs10507;
	setp.ne.s16 	%p8420, %rs13443, 0;
	not.pred 	%p8421, %p10569;
	mov.pred 	%p10570, 0;
	or.pred  	%p8422, %p8421, %p8420;
	@%p8422 bra 	$L__BB0_6566;
	ld.local.u16 	%rs10508, [%rd17+92];
	setp.eq.s16 	%p10570, %rs10508, 0;
$L__BB0_6566:
	mov.b16 	%rs10509, 0;
	st.local.u16 	[%rd16+94], %rs10509;
	setp.ne.s16 	%p8424, %rs13442, 0;
	not.pred 	%p8425, %p10570;
	mov.pred 	%p10571, 0;
	or.pred  	%p8426, %p8425, %p8424;
	@%p8426 bra 	$L__BB0_6568;
	ld.local.u16 	%rs10510, [%rd17+94];
	setp.eq.s16 	%p10571, %rs10510, 0;
$L__BB0_6568:
	mov.b16 	%rs10511, 0;
	st.local.u16 	[%rd16+96], %rs10511;
	setp.ne.s16 	%p8428, %rs13441, 0;
	not.pred 	%p8429, %p10571;
	mov.pred 	%p10572, 0;
	or.pred  	%p8430, %p8429, %p8428;
	@%p8430 bra 	$L__BB0_6570;
	ld.local.u16 	%rs10512, [%rd17+96];
	setp.eq.s16 	%p10572, %rs10512, 0;
$L__BB0_6570:
	mov.b16 	%rs10513, 0;
	st.local.u16 	[%rd16+98], %rs10513;
	setp.ne.s16 	%p8432, %rs13440, 0;
	not.pred 	%p8433, %p10572;
	mov.pred 	%p10573, -1;
	or.pred  	%p8434, %p8433, %p8432;
	@%p8434 bra 	$L__BB0_6572;
	ld.local.u16 	%rs10514, [%rd17+98];
	setp.ne.s16 	%p10573, %rs10514, 0;
$L__BB0_6572:
	mov.b16 	%rs13513, 0;
	st.local.u16 	[%rd16+100], %rs13513;
	setp.eq.s16 	%p8435, %rs13489, 0;
	not.pred 	%p8436, %p10573;
	and.pred  	%p8437, %p8436, %p8435;
	ld.local.u16 	%rs10516, [%rd17+100];
	setp.eq.s16 	%p8438, %rs10516, 0;
	and.pred  	%p8439, %p8437, %p8438;
	mov.u16 	%rs13514, %rs13513;
	mov.u16 	%rs13515, %rs13513;
	mov.u16 	%rs13516, %rs13513;
	mov.u16 	%rs13517, %rs13513;
	mov.u16 	%rs13518, %rs13513;
	mov.u16 	%rs13519, %rs13513;
	mov.u16 	%rs13520, %rs13513;
	mov.u16 	%rs13521, %rs13513;
	mov.u16 	%rs13522, %rs13513;
	mov.u16 	%rs13523, %rs13513;
	mov.u16 	%rs13524, %rs13513;
	mov.u16 	%rs13525, %rs13513;
	mov.u16 	%rs13526, %rs13513;
	mov.u16 	%rs13527, %rs13513;
	mov.u16 	%rs13528, %rs13513;
	mov.u16 	%rs13529, %rs13513;
	mov.u16 	%rs13530, %rs13513;
	mov.u16 	%rs13531, %rs13513;
	mov.u16 	%rs13532, %rs13513;
	mov.u16 	%rs13533, %rs13513;
	mov.u16 	%rs13534, %rs13513;
	mov.u16 	%rs13535, %rs13513;
	mov.u16 	%rs13536, %rs13513;
	mov.u16 	%rs13537, %rs13513;
	mov.u16 	%rs13538, %rs13513;
	mov.u16 	%rs13539, %rs13513;
	mov.u16 	%rs13540, %rs13513;
	mov.u16 	%rs13541, %rs13513;
	mov.u16 	%rs13542, %rs13513;
	mov.u16 	%rs13543, %rs13513;
	mov.u16 	%rs13544, %rs13513;
	mov.u16 	%rs13545, %rs13513;
	mov.u16 	%rs13546, %rs13513;
	mov.u16 	%rs13547, %rs13513;
	mov.u16 	%rs13548, %rs13513;
	mov.u16 	%rs13549, %rs13513;
	mov.u16 	%rs13550, %rs13513;
	mov.u16 	%rs13551, %rs13513;
	mov.u16 	%rs13552, %rs13513;
	mov.u16 	%rs13553, %rs13513;
	mov.u16 	%rs13554, %rs13513;
	mov.u16 	%rs13555, %rs13513;
	mov.u16 	%rs13556, %rs13513;
	mov.u16 	%rs13557, %rs13513;
	mov.u16 	%rs13558, %rs13513;
	mov.u16 	%rs13559, %rs13513;
	mov.u16 	%rs13560, %rs13513;
	mov.u16 	%rs13561, %rs13513;
	mov.u16 	%rs13562, %rs13513;
	@%p8439 bra 	$L__BB0_6574;
	cvt.u32.u16 	%r10592, %rs13489;
	cvt.u32.u16 	%r10593, %rs10516;
	add.s32 	%r10594, %r10592, %r10593;
	setp.gt.u32 	%p8440, %r10594, 9999;
	add.s32 	%r10595, %r10594, 55536;
	selp.u32 	%r10596, 1, 0, %p8440;
	selp.b32 	%r10597, %r10595, %r10594, %p8440;
	cvt.u16.u32 	%rs13513, %r10597;
	st.local.u16 	[%rd16+100], %rs13513;
	cvt.u32.u16 	%r10598, %rs13440;
	ld.local.u16 	%r10599, [%rd17+98];
	add.s32 	%r10600, %r10596, %r10598;
	add.s32 	%r10601, %r10600, %r10599;
	setp.gt.u32 	%p8441, %r10601, 9999;
	add.s32 	%r10602, %r10601, 55536;
	selp.u32 	%r10603, 1, 0, %p8441;
	selp.b32 	%r10604, %r10602, %r10601, %p8441;
	cvt.u16.u32 	%rs13514, %r10604;
	st.local.u16 	[%rd16+98], %rs13514;
	cvt.u32.u16 	%r10605, %rs13441;
	ld.local.u16 	%r10606, [%rd17+96];
	add.s32 	%r10607, %r10603, %r10605;
	add.s32 	%r10608, %r10607, %r10606;
	setp.gt.u32 	%p8442, %r10608, 9999;
	add.s32 	%r10609, %r10608, 55536;
	selp.u32 	%r10610, 1, 0, %p8442;
	selp.b32 	%r10611, %r10609, %r10608, %p8442;
	cvt.u16.u32 	%rs13515, %r10611;
	st.local.u16 	[%rd16+96], %rs13515;
	cvt.u32.u16 	%r10612, %rs13442;
	ld.local.u16 	%r10613, [%rd17+94];
	add.s32 	%r10614, %r10610, %r10612;
	add.s32 	%r10615, %r10614, %r10613;
	setp.gt.u32 	%p8443, %r10615, 9999;
	add.s32 	%r10616, %r10615, 55536;
	selp.u32 	%r10617, 1, 0, %p8443;
	selp.b32 	%r10618, %r10616, %r10615, %p8443;
	cvt.u16.u32 	%rs13516, %r10618;
	st.local.u16 	[%rd16+94], %rs13516;
	cvt.u32.u16 	%r10619, %rs13443;
	ld.local.u16 	%r10620, [%rd17+92];
	add.s32 	%r10621, %r10617, %r10619;
	add.s32 	%r10622, %r10621, %r10620;
	setp.gt.u32 	%p8444, %r10622, 9999;
	add.s32 	%r10623, %r10622, 55536;
	selp.u32 	%r10624, 1, 0, %p8444;
	selp.b32 	%r10625, %r10623, %r10622, %p8444;
	cvt.u16.u32 	%rs13517, %r10625;
	st.local.u16 	[%rd16+92], %rs13517;
	cvt.u32.u16 	%r10626, %rs13444;
	ld.local.u16 	%r10627, [%rd17+90];
	add.s32 	%r10628, %r10624, %r10626;
	add.s32 	%r10629, %r10628, %r10627;
	setp.gt.u32 	%p8445, %r10629, 9999;
	add.s32 	%r10630, %r10629, 55536;
	selp.u32 	%r10631, 1, 0, %p8445;
	selp.b32 	%r10632, %r10630, %r10629, %p8445;
	cvt.u16.u32 	%rs13518, %r10632;
	st.local.u16 	[%rd16+90], %rs13518;
	cvt.u32.u16 	%r10633, %rs13445;
	ld.local.u16 	%r10634, [%rd17+88];
	add.s32 	%r10635, %r10631, %r10633;
	add.s32 	%r10636, %r10635, %r10634;
	setp.gt.u32 	%p8446, %r10636, 9999;
	add.s32 	%r10637, %r10636, 55536;
	selp.u32 	%r10638, 1, 0, %p8446;
	selp.b32 	%r10639, %r10637, %r10636, %p8446;
	cvt.u16.u32 	%rs13519, %r10639;
	st.local.u16 	[%rd16+88], %rs13519;
	cvt.u32.u16 	%r10640, %rs13446;
	ld.local.u16 	%r10641, [%rd17+86];
	add.s32 	%r10642, %r10638, %r10640;
	add.s32 	%r10643, %r10642, %r10641;
	setp.gt.u32 	%p8447, %r10643, 9999;
	add.s32 	%r10644, %r10643, 55536;
	selp.u32 	%r10645, 1, 0, %p8447;
	selp.b32 	%r10646, %r10644, %r10643, %p8447;
	cvt.u16.u32 	%rs13520, %r10646;
	st.local.u16 	[%rd16+86], %rs13520;
	cvt.u32.u16 	%r10647, %rs13447;
	ld.local.u16 	%r10648, [%rd17+84];
	add.s32 	%r10649, %r10645, %r10647;
	add.s32 	%r10650, %r10649, %r10648;
	setp.gt.u32 	%p8448, %r10650, 9999;
	add.s32 	%r10651, %r10650, 55536;
	selp.u32 	%r10652, 1, 0, %p8448;
	selp.b32 	%r10653, %r10651, %r10650, %p8448;
	cvt.u16.u32 	%rs13521, %r10653;
	st.local.u16 	[%rd16+84], %rs13521;
	cvt.u32.u16 	%r10654, %rs13448;
	ld.local.u16 	%r10655, [%rd17+82];
	add.s32 	%r10656, %r10652, %r10654;
	add.s32 	%r10657, %r10656, %r10655;
	setp.gt.u32 	%p8449, %r10657, 9999;
	add.s32 	%r10658, %r10657, 55536;
	selp.u32 	%r10659, 1, 0, %p8449;
	selp.b32 	%r10660, %r10658, %r10657, %p8449;
	cvt.u16.u32 	%rs13522, %r10660;
	st.local.u16 	[%rd16+82], %rs13522;
	cvt.u32.u16 	%r10661, %rs13449;
	ld.local.u16 	%r10662, [%rd17+80];
	add.s32 	%r10663, %r10659, %r10661;
	add.s32 	%r10664, %r10663, %r10662;
	setp.gt.u32 	%p8450, %r10664, 9999;
	add.s32 	%r10665, %r10664, 55536;
	selp.u32 	%r10666, 1, 0, %p8450;
	selp.b32 	%r10667, %r10665, %r10664, %p8450;
	cvt.u16.u32 	%rs13523, %r10667;
	st.local.u16 	[%rd16+80], %rs13523;
	cvt.u32.u16 	%r10668, %rs13450;
	ld.local.u16 	%r10669, [%rd17+78];
	add.s32 	%r10670, %r10666, %r10668;
	add.s32 	%r10671, %r10670, %r10669;
	setp.gt.u32 	%p8451, %r10671, 9999;
	add.s32 	%r10672, %r10671, 55536;
	selp.u32 	%r10673, 1, 0, %p8451;
	selp.b32 	%r10674, %r10672, %r10671, %p8451;
	cvt.u16.u32 	%rs13524, %r10674;
	st.local.u16 	[%rd16+78], %rs13524;
	cvt.u32.u16 	%r10675, %rs13451;
	ld.local.u16 	%r10676, [%rd17+76];
	add.s32 	%r10677, %r10673, %r10675;
	add.s32 	%r10678, %r10677, %r10676;
	setp.gt.u32 	%p8452, %r10678, 9999;
	add.s32 	%r10679, %r10678, 55536;
	selp.u32 	%r10680, 1, 0, %p8452;
	selp.b32 	%r10681, %r10679, %r10678, %p8452;
	cvt.u16.u32 	%rs13525, %r10681;
	st.local.u16 	[%rd16+76], %rs13525;
	cvt.u32.u16 	%r10682, %rs13452;
	ld.local.u16 	%r10683, [%rd17+74];
	add.s32 	%r10684, %r10680, %r10682;
	add.s32 	%r10685, %r10684, %r10683;
	setp.gt.u32 	%p8453, %r10685, 9999;
	add.s32 	%r10686, %r10685, 55536;
	selp.u32 	%r10687, 1, 0, %p8453;
	selp.b32 	%r10688, %r10686, %r10685, %p8453;
	cvt.u16.u32 	%rs13526, %r10688;
	st.local.u16 	[%rd16+74], %rs13526;
	cvt.u32.u16 	%r10689, %rs13453;
	ld.local.u16 	%r10690, [%rd17+72];
	add.s32 	%r10691, %r10687, %r10689;
	add.s32 	%r10692, %r10691, %r10690;
	setp.gt.u32 	%p8454, %r10692, 9999;
	add.s32 	%r10693, %r10692, 55536;
	selp.u32 	%r10694, 1, 0, %p8454;
	selp.b32 	%r10695, %r10693, %r10692, %p8454;
	cvt.u16.u32 	%rs13527, %r10695;
	st.local.u16 	[%rd16+72], %rs13527;
	cvt.u32.u16 	%r10696, %rs13454;
	ld.local.u16 	%r10697, [%rd17+70];
	add.s32 	%r10698, %r10694, %r10696;
	add.s32 	%r10699, %r10698, %r10697;
	setp.gt.u32 	%p8455, %r10699, 9999;
	add.s32 	%r10700, %r10699, 55536;
	selp.u32 	%r10701, 1, 0, %p8455;
	selp.b32 	%r10702, %r10700, %r10699, %p8455;
	cvt.u16.u32 	%rs13528, %r10702;
	st.local.u16 	[%rd16+70], %rs13528;
	cvt.u32.u16 	%r10703, %rs13455;
	ld.local.u16 	%r10704, [%rd17+68];
	add.s32 	%r10705, %r10701, %r10703;
	add.s32 	%r10706, %r10705, %r10704;
	setp.gt.u32 	%p8456, %r10706, 9999;
	add.s32 	%r10707, %r10706, 55536;
	selp.u32 	%r10708, 1, 0, %p8456;
	selp.b32 	%r10709, %r10707, %r10706, %p8456;
	cvt.u16.u32 	%rs13529, %r10709;
	st.local.u16 	[%rd16+68], %rs13529;
	cvt.u32.u16 	%r10710, %rs13456;
	ld.local.u16 	%r10711, [%rd17+66];
	add.s32 	%r10712, %r10708, %r10710;
	add.s32 	%r10713, %r10712, %r10711;
	setp.gt.u32 	%p8457, %r10713, 9999;
	add.s32 	%r10714, %r10713, 55536;
	selp.u32 	%r10715, 1, 0, %p8457;
	selp.b32 	%r10716, %r10714, %r10713, %p8457;
	cvt.u16.u32 	%rs13530, %r10716;
	st.local.u16 	[%rd16+66], %rs13530;
	cvt.u32.u16 	%r10717, %rs13457;
	ld.local.u16 	%r10718, [%rd17+64];
	add.s32 	%r10719, %r10715, %r10717;
	add.s32 	%r10720, %r10719, %r10718;
	setp.gt.u32 	%p8458, %r10720, 9999;
	add.s32 	%r10721, %r10720, 55536;
	selp.u32 	%r10722, 1, 0, %p8458;
	selp.b32 	%r10723, %r10721, %r10720, %p8458;
	cvt.u16.u32 	%rs13531, %r10723;
	st.local.u16 	[%rd16+64], %rs13531;
	cvt.u32.u16 	%r10724, %rs13458;
	ld.local.u16 	%r10725, [%rd17+62];
	add.s32 	%r10726, %r10722, %r10724;
	add.s32 	%r10727, %r10726, %r10725;
	setp.gt.u32 	%p8459, %r10727, 9999;
	add.s32 	%r10728, %r10727, 55536;
	selp.u32 	%r10729, 1, 0, %p8459;
	selp.b32 	%r10730, %r10728, %r10727, %p8459;
	cvt.u16.u32 	%rs13532, %r10730;
	st.local.u16 	[%rd16+62], %rs13532;
	cvt.u32.u16 	%r10731, %rs13459;
	ld.local.u16 	%r10732, [%rd17+60];
	add.s32 	%r10733, %r10729, %r10731;
	add.s32 	%r10734, %r10733, %r10732;
	setp.gt.u32 	%p8460, %r10734, 9999;
	add.s32 	%r10735, %r10734, 55536;
	selp.u32 	%r10736, 1, 0, %p8460;
	selp.b32 	%r10737, %r10735, %r10734, %p8460;
	cvt.u16.u32 	%rs13533, %r10737;
	st.local.u16 	[%rd16+60], %rs13533;
	cvt.u32.u16 	%r10738, %rs13460;
	ld.local.u16 	%r10739, [%rd17+58];
	add.s32 	%r10740, %r10736, %r10738;
	add.s32 	%r10741, %r10740, %r10739;
	setp.gt.u32 	%p8461, %r10741, 9999;
	add.s32 	%r10742, %r10741, 55536;
	selp.u32 	%r10743, 1, 0, %p8461;
	selp.b32 	%r10744, %r10742, %r10741, %p8461;
	cvt.u16.u32 	%rs13534, %r10744;
	st.local.u16 	[%rd16+58], %rs13534;
	cvt.u32.u16 	%r10745, %rs13461;
	ld.local.u16 	%r10746, [%rd17+56];
	add.s32 	%r10747, %r10743, %r10745;
	add.s32 	%r10748, %r10747, %r10746;
	setp.gt.u32 	%p8462, %r10748, 9999;
	add.s32 	%r10749, %r10748, 55536;
	selp.u32 	%r10750, 1, 0, %p8462;
	selp.b32 	%r10751, %r10749, %r10748, %p8462;
	cvt.u16.u32 	%rs13535, %r10751;
	st.local.u16 	[%rd16+56], %rs13535;
	cvt.u32.u16 	%r10752, %rs13462;
	ld.local.u16 	%r10753, [%rd17+54];
	add.s32 	%r10754, %r10750, %r10752;
	add.s32 	%r10755, %r10754, %r10753;
	setp.gt.u32 	%p8463, %r10755, 9999;
	add.s32 	%r10756, %r10755, 55536;
	selp.u32 	%r10757, 1, 0, %p8463;
	selp.b32 	%r10758, %r10756, %r10755, %p8463;
	cvt.u16.u32 	%rs13536, %r10758;
	st.local.u16 	[%rd16+54], %rs13536;
	cvt.u32.u16 	%r10759, %rs13463;
	ld.local.u16 	%r10760, [%rd17+52];
	add.s32 	%r10761, %r10757, %r10759;
	add.s32 	%r10762, %r10761, %r10760;
	setp.gt.u32 	%p8464, %r10762, 9999;
	add.s32 	%r10763, %r10762, 55536;
	selp.u32 	%r10764, 1, 0, %p8464;
	selp.b32 	%r10765, %r10763, %r10762, %p8464;
	cvt.u16.u32 	%rs13537, %r10765;
	st.local.u16 	[%rd16+52], %rs13537;
	cvt.u32.u16 	%r10766, %rs13464;
	ld.local.u16 	%r10767, [%rd17+50];
	add.s32 	%r10768, %r10764, %r10766;
	add.s32 	%r10769, %r10768, %r10767;
	setp.gt.u32 	%p8465, %r10769, 9999;
	add.s32 	%r10770, %r10769, 55536;
	selp.u32 	%r10771, 1, 0, %p8465;
	selp.b32 	%r10772, %r10770, %r10769, %p8465;
	cvt.u16.u32 	%rs13538, %r10772;
	st.local.u16 	[%rd16+50], %rs13538;
	cvt.u32.u16 	%r10773, %rs13465;
	ld.local.u16 	%r10774, [%rd17+48];
	add.s32 	%r10775, %r10771, %r10773;
	add.s32 	%r10776, %r10775, %r10774;
	setp.gt.u32 	%p8466, %r10776, 9999;
	add.s32 	%r10777, %r10776, 55536;
	selp.u32 	%r10778, 1, 0, %p8466;
	selp.b32 	%r10779, %r10777, %r10776, %p8466;
	cvt.u16.u32 	%rs13539, %r10779;
	st.local.u16 	[%rd16+48], %rs13539;
	cvt.u32.u16 	%r10780, %rs13466;
	ld.local.u16 	%r10781, [%rd17+46];
	add.s32 	%r10782, %r10778, %r10780;
	add.s32 	%r10783, %r10782, %r10781;
	setp.gt.u32 	%p8467, %r10783, 9999;
	add.s32 	%r10784, %r10783, 55536;
	selp.u32 	%r10785, 1, 0, %p8467;
	selp.b32 	%r10786, %r10784, %r10783, %p8467;
	cvt.u16.u32 	%rs13540, %r10786;
	st.local.u16 	[%rd16+46], %rs13540;
	cvt.u32.u16 	%r10787, %rs13467;
	ld.local.u16 	%r10788, [%rd17+44];
	add.s32 	%r10789, %r10785, %r10787;
	add.s32 	%r10790, %r10789, %r10788;
	setp.gt.u32 	%p8468, %r10790, 9999;
	add.s32 	%r10791, %r10790, 55536;
	selp.u32 	%r10792, 1, 0, %p8468;
	selp.b32 	%r10793, %r10791, %r10790, %p8468;
	cvt.u16.u32 	%rs13541, %r10793;
	st.local.u16 	[%rd16+44], %rs13541;
	cvt.u32.u16 	%r10794, %rs13468;
	ld.local.u16 	%r10795, [%rd17+42];
	add.s32 	%r10796, %r10792, %r10794;
	add.s32 	%r10797, %r10796, %r10795;
	setp.gt.u32 	%p8469, %r10797, 9999;
	add.s32 	%r10798, %r10797, 55536;
	selp.u32 	%r10799, 1, 0, %p8469;
	selp.b32 	%r10800, %r10798, %r10797, %p8469;
	cvt.u16.u32 	%rs13542, %r10800;
	st.local.u16 	[%rd16+42], %rs13542;
	cvt.u32.u16 	%r10801, %rs13469;
	ld.local.u16 	%r10802, [%rd17+40];
	add.s32 	%r10803, %r10799, %r10801;
	add.s32 	%r10804, %r10803, %r10802;
	setp.gt.u32 	%p8470, %r10804, 9999;
	add.s32 	%r10805, %r10804, 55536;
	selp.u32 	%r10806, 1, 0, %p8470;
	selp.b32 	%r10807, %r10805, %r10804, %p8470;
	cvt.u16.u32 	%rs13543, %r10807;
	st.local.u16 	[%rd16+40], %rs13543;
	cvt.u32.u16 	%r10808, %rs13470;
	ld.local.u16 	%r10809, [%rd17+38];
	add.s32 	%r10810, %r10806, %r10808;
	add.s32 	%r10811, %r10810, %r10809;
	setp.gt.u32 	%p8471, %r10811, 9999;
	add.s32 	%r10812, %r10811, 55536;
	selp.u32 	%r10813, 1, 0, %p8471;
	selp.b32 	%r10814, %r10812, %r10811, %p8471;
	cvt.u16.u32 	%rs13544, %r10814;
	st.local.u16 	[%rd16+38], %rs13544;
	cvt.u32.u16 	%r10815, %rs13471;
	ld.local.u16 	%r10816, [%rd17+36];
	add.s32 	%r10817, %r10813, %r10815;
	add.s32 	%r10818, %r10817, %r10816;
	setp.gt.u32 	%p8472, %r10818, 9999;
	add.s32 	%r10819, %r10818, 55536;
	selp.u32 	%r10820, 1, 0, %p8472;
	selp.b32 	%r10821, %r10819, %r10818, %p8472;
	cvt.u16.u32 	%rs13545, %r10821;
	st.local.u16 	[%rd16+36], %rs13545;
	cvt.u32.u16 	%r10822, %rs13472;
	ld.local.u16 	%r10823, [%rd17+34];
	add.s32 	%r10824, %r10820, %r10822;
	add.s32 	%r10825, %r10824, %r10823;
	setp.gt.u32 	%p8473, %r10825, 9999;
	add.s32 	%r10826, %r10825, 55536;
	selp.u32 	%r10827, 1, 0, %p8473;
	selp.b32 	%r10828, %r10826, %r10825, %p8473;
	cvt.u16.u32 	%rs13546, %r10828;
	st.local.u16 	[%rd16+34], %rs13546;
	cvt.u32.u16 	%r10829, %rs13473;
	ld.local.u16 	%r10830, [%rd17+32];
	add.s32 	%r10831, %r10827, %r10829;
	add.s32 	%r10832, %r10831, %r10830;
	setp.gt.u32 	%p8474, %r10832, 9999;
	add.s32 	%r10833, %r10832, 55536;
	selp.u32 	%r10834, 1, 0, %p8474;
	selp.b32 	%r10835, %r10833, %r10832, %p8474;
	cvt.u16.u32 	%rs13547, %r10835;
	st.local.u16 	[%rd16+32], %rs13547;
	cvt.u32.u16 	%r10836, %rs13474;
	ld.local.u16 	%r10837, [%rd17+30];
	add.s32 	%r10838, %r10834, %r10836;
	add.s32 	%r10839, %r10838, %r10837;
	setp.gt.u32 	%p8475, %r10839, 9999;
	add.s32 	%r10840, %r10839, 55536;
	selp.u32 	%r10841, 1, 0, %p8475;
	selp.b32 	%r10842, %r10840, %r10839, %p8475;
	cvt.u16.u32 	%rs13548, %r10842;
	st.local.u16 	[%rd16+30], %rs13548;
	cvt.u32.u16 	%r10843, %rs13475;
	ld.local.u16 	%r10844, [%rd17+28];
	add.s32 	%r10845, %r10841, %r10843;
	add.s32 	%r10846, %r10845, %r10844;
	setp.gt.u32 	%p8476, %r10846, 9999;
	add.s32 	%r10847, %r10846, 55536;
	selp.u32 	%r10848, 1, 0, %p8476;
	selp.b32 	%r10849, %r10847, %r10846, %p8476;
	cvt.u16.u32 	%rs13549, %r10849;
	st.local.u16 	[%rd16+28], %rs13549;
	cvt.u32.u16 	%r10850, %rs13476;
	ld.local.u16 	%r10851, [%rd17+26];
	add.s32 	%r10852, %r10848, %r10850;
	add.s32 	%r10853, %r10852, %r10851;
	setp.gt.u32 	%p8477, %r10853, 9999;
	add.s32 	%r10854, %r10853, 55536;
	selp.u32 	%r10855, 1, 0, %p8477;
	selp.b32 	%r10856, %r10854, %r10853, %p8477;
	cvt.u16.u32 	%rs13550, %r10856;
	st.local.u16 	[%rd16+26], %rs13550;
	cvt.u32.u16 	%r10857, %rs13477;
	ld.local.u16 	%r10858, [%rd17+24];
	add.s32 	%r10859, %r10855, %r10857;
	add.s32 	%r10860, %r10859, %r10858;
	setp.gt.u32 	%p8478, %r10860, 9999;
	add.s32 	%r10861, %r10860, 55536;
	selp.u32 	%r10862, 1, 0, %p8478;
	selp.b32 	%r10863, %r10861, %r10860, %p8478;
	cvt.u16.u32 	%rs13551, %r10863;
	st.local.u16 	[%rd16+24], %rs13551;
	cvt.u32.u16 	%r10864, %rs13478;
	ld.local.u16 	%r10865, [%rd17+22];
	add.s32 	%r10866, %r10862, %r10864;
	add.s32 	%r10867, %r10866, %r10865;
	setp.gt.u32 	%p8479, %r10867, 9999;
	add.s32 	%r10868, %r10867, 55536;
	selp.u32 	%r10869, 1, 0, %p8479;
	selp.b32 	%r10870, %r10868, %r10867, %p8479;
	cvt.u16.u32 	%rs13552, %r10870;
	st.local.u16 	[%rd16+22], %rs13552;
	cvt.u32.u16 	%r10871, %rs13479;
	ld.local.u16 	%r10872, [%rd17+20];
	add.s32 	%r10873, %r10869, %r10871;
	add.s32 	%r10874, %r10873, %r10872;
	setp.gt.u32 	%p8480, %r10874, 9999;
	add.s32 	%r10875, %r10874, 55536;
	selp.u32 	%r10876, 1, 0, %p8480;
	selp.b32 	%r10877, %r10875, %r10874, %p8480;
	cvt.u16.u32 	%rs13553, %r10877;
	st.local.u16 	[%rd16+20], %rs13553;
	cvt.u32.u16 	%r10878, %rs13480;
	ld.local.u16 	%r10879, [%rd17+18];
	add.s32 	%r10880, %r10876, %r10878;
	add.s32 	%r10881, %r10880, %r10879;
	setp.gt.u32 	%p8481, %r10881, 9999;
	add.s32 	%r10882, %r10881, 55536;
	selp.u32 	%r10883, 1, 0, %p8481;
	selp.b32 	%r10884, %r10882, %r10881, %p8481;
	cvt.u16.u32 	%rs13554, %r10884;
	st.local.u16 	[%rd16+18], %rs13554;
	cvt.u32.u16 	%r10885, %rs13481;
	ld.local.u16 	%r10886, [%rd17+16];
	add.s32 	%r10887, %r10883, %r10885;
	add.s32 	%r10888, %r10887, %r10886;
	setp.gt.u32 	%p8482, %r10888, 9999;
	add.s32 	%r10889, %r10888, 55536;
	selp.u32 	%r10890, 1, 0, %p8482;
	selp.b32 	%r10891, %r10889, %r10888, %p8482;
	cvt.u16.u32 	%rs13555, %r10891;
	st.local.u16 	[%rd16+16], %rs13555;
	cvt.u32.u16 	%r10892, %rs13482;
	ld.local.u16 	%r10893, [%rd17+14];
	add.s32 	%r10894, %r10890, %r10892;
	add.s32 	%r10895, %r10894, %r10893;
	setp.gt.u32 	%p8483, %r10895, 9999;
	add.s32 	%r10896, %r10895, 55536;
	selp.u32 	%r10897, 1, 0, %p8483;
	selp.b32 	%r10898, %r10896, %r10895, %p8483;
	cvt.u16.u32 	%rs13556, %r10898;
	st.local.u16 	[%rd16+14], %rs13556;
	cvt.u32.u16 	%r10899, %rs13483;
	ld.local.u16 	%r10900, [%rd17+12];
	add.s32 	%r10901, %r10897, %r10899;
	add.s32 	%r10902, %r10901, %r10900;
	setp.gt.u32 	%p8484, %r10902, 9999;
	add.s32 	%r10903, %r10902, 55536;
	selp.u32 	%r10904, 1, 0, %p8484;
	selp.b32 	%r10905, %r10903, %r10902, %p8484;
	cvt.u16.u32 	%rs13557, %r10905;
	st.local.u16 	[%rd16+12], %rs13557;
	cvt.u32.u16 	%r10906, %rs13484;
	ld.local.u16 	%r10907, [%rd17+10];
	add.s32 	%r10908, %r10904, %r10906;
	add.s32 	%r10909, %r10908, %r10907;
	setp.gt.u32 	%p8485, %r10909, 9999;
	add.s32 	%r10910, %r10909, 55536;
	selp.u32 	%r10911, 1, 0, %p8485;
	selp.b32 	%r10912, %r10910, %r10909, %p8485;
	cvt.u16.u32 	%rs13558, %r10912;
	st.local.u16 	[%rd16+10], %rs13558;
	cvt.u32.u16 	%r10913, %rs13485;
	ld.local.u16 	%r10914, [%rd17+8];
	add.s32 	%r10915, %r10911, %r10913;
	add.s32 	%r10916, %r10915, %r10914;
	setp.gt.u32 	%p8486, %r10916, 9999;
	add.s32 	%r10917, %r10916, 55536;
	selp.u32 	%r10918, 1, 0, %p8486;
	selp.b32 	%r10919, %r10917, %r10916, %p8486;
	cvt.u16.u32 	%rs13559, %r10919;
	st.local.u16 	[%rd16+8], %rs13559;
	cvt.u32.u16 	%r10920, %rs13486;
	ld.local.u16 	%r10921, [%rd17+6];
	add.s32 	%r10922, %r10918, %r10920;
	add.s32 	%r10923, %r10922, %r10921;
	setp.gt.u32 	%p8487, %r10923, 9999;
	add.s32 	%r10924, %r10923, 55536;
	selp.u32 	%r10925, 1, 0, %p8487;
	selp.b32 	%r10926, %r10924, %r10923, %p8487;
	cvt.u16.u32 	%rs13560, %r10926;
	st.local.u16 	[%rd16+6], %rs13560;
	cvt.u32.u16 	%r10927, %rs13487;
	ld.local.u16 	%r10928, [%rd17+4];
	add.s32 	%r10929, %r10925, %r10927;
	add.s32 	%r10930, %r10929, %r10928;
	setp.gt.u32 	%p8488, %r10930, 9999;
	add.s32 	%r10931, %r10930, 55536;
	selp.u32 	%r10932, 1, 0, %p8488;
	selp.b32 	%r10933, %r10931, %r10930, %p8488;
	cvt.u16.u32 	%rs13561, %r10933;
	st.local.u16 	[%rd16+4], %rs13561;
	cvt.u32.u16 	%r10934, %rs13488;
	cvt.u32.u16 	%r10935, %rs10417;
	add.s32 	%r10936, %r10932, %r10934;
	add.s32 	%r10937, %r10936, %r10935;
	setp.gt.u32 	%p8489, %r10937, 9999;
	add.s32 	%r10938, %r10937, 55536;
	selp.b32 	%r10939, %r10938, %r10937, %p8489;
	cvt.u16.u32 	%rs13562, %r10939;
	st.local.u16 	[%rd16+2], %rs13562;
$L__BB0_6574:
	add.s32 	%r13271, %r13271, -1;
	setp.gt.s32 	%p8490, %r13271, %r2108;
	mov.u16 	%rs13440, %rs13514;
	mov.u16 	%rs13441, %rs13515;
	mov.u16 	%rs13442, %rs13516;
	mov.u16 	%rs13443, %rs13517;
	mov.u16 	%rs13444, %rs13518;
	mov.u16 	%rs13445, %rs13519;
	mov.u16 	%rs13446, %rs13520;
	mov.u16 	%rs13447, %rs13521;
	mov.u16 	%rs13448, %rs13522;
	mov.u16 	%rs13449, %rs13523;
	mov.u16 	%rs13450, %rs13524;
	mov.u16 	%rs13451, %rs13525;
	mov.u16 	%rs13452, %rs13526;
	mov.u16 	%rs13453, %rs13527;
	mov.u16 	%rs13454, %rs13528;
	mov.u16 	%rs13455, %rs13529;
	mov.u16 	%rs13456, %rs13530;
	mov.u16 	%rs13457, %rs13531;
	mov.u16 	%rs13458, %rs13532;
	mov.u16 	%rs13459, %rs13533;
	mov.u16 	%rs13460, %rs13534;
	mov.u16 	%rs13461, %rs13535;
	mov.u16 	%rs13462, %rs13536;
	mov.u16 	%rs13463, %rs13537;
	mov.u16 	%rs13464, %rs13538;
	mov.u16 	%rs13465, %rs13539;
	mov.u16 	%rs13466, %rs13540;
	mov.u16 	%rs13467, %rs13541;
	mov.u16 	%rs13468, %rs13542;
	mov.u16 	%rs13469, %rs13543;
	mov.u16 	%rs13470, %rs13544;
	mov.u16 	%rs13471, %rs13545;
	mov.u16 	%rs13472, %rs13546;
	mov.u16 	%rs13473, %rs13547;
	mov.u16 	%rs13474, %rs13548;
	mov.u16 	%rs13475, %rs13549;
	mov.u16 	%rs13476, %rs13550;
	mov.u16 	%rs13477, %rs13551;
	mov.u16 	%rs13478, %rs13552;
	mov.u16 	%rs13479, %rs13553;
	mov.u16 	%rs13480, %rs13554;
	mov.u16 	%rs13481, %rs13555;
	mov.u16 	%rs13482, %rs13556;
	mov.u16 	%rs13483, %rs13557;
	mov.u16 	%rs13484, %rs13558;
	mov.u16 	%rs13485, %rs13559;
	mov.u16 	%rs13486, %rs13560;
	mov.u16 	%rs13487, %rs13561;
	mov.u16 	%rs13488, %rs13562;
	mov.u16 	%rs13489, %rs13513;
	@%p8490 bra 	$L__BB0_6432;
	setp.eq.s16 	%p8491, %rs5520, 0;
	setp.eq.s16 	%p8492, %rs5521, 0;
	xor.pred  	%p8493, %p8491, %p8492;
	not.pred 	%p10625, %p8493;
	selp.u16 	%rs10519, 1, 0, %p10625;
	st.local.u8 	[%rd16], %rs10519;
	bra.uni 	$L__BB0_6799;
$L__BB0_6576:
	setp.ne.s16 	%p7722, %rs13439, %rs13438;
	mov.u64 	%rd4306, %rd274;
	mov.u64 	%rd4307, %rd272;
	@%p7722 bra 	$L__BB0_6601;
	setp.ne.s16 	%p7723, %rs13437, %rs13436;
	mov.u64 	%rd4306, %rd276;
	mov.u64 	%rd4307, %rd275;
	@%p7723 bra 	$L__BB0_6601;
	setp.ne.s16 	%p7724, %rs13435, %rs13434;
	mov.u64 	%rd4306, %rd273;
	mov.u64 	%rd4307, %rd271;
	@%p7724 bra 	$L__BB0_6601;
	setp.ne.s16 	%p7725, %rs13433, %rs13432;
	mov.u64 	%rd4306, %rd270;
	mov.u64 	%rd4307, %rd268;
	@%p7725 bra 	$L__BB0_6601;
	setp.ne.s16 	%p7726, %rs13431, %rs13430;
	mov.u64 	%rd4306, %rd269;
	mov.u64 	%rd4307, %rd267;
	@%p7726 bra 	$L__BB0_6601;
	setp.ne.s16 	%p7727, %rs13429, %rs13428;
	mov.u64 	%rd4306, %rd266;
	mov.u64 	%rd4307, %rd264;
	@%p7727 bra 	$L__BB0_6601;
	setp.ne.s16 	%p7728, %rs13427, %rs13426;
	mov.u64 	%rd4306, %rd265;
	mov.u64 	%rd4307, %rd263;
	@%p7728 bra 	$L__BB0_6601;
	setp.ne.s16 	%p7729, %rs13425, %rs13424;
	mov.u64 	%rd4306, %rd262;
	mov.u64 	%rd4307, %rd260;
	@%p7729 bra 	$L__BB0_6601;
	setp.ne.s16 	%p7730, %rs13423, %rs13422;
	mov.u64 	%rd4306, %rd261;
	mov.u64 	%rd4307, %rd259;
	@%p7730 bra 	$L__BB0_6601;
	setp.ne.s16 	%p7731, %rs13421, %rs13420;
	mov.u64 	%rd4306, %rd256;
	mov.u64 	%rd4307, %rd257;
	@%p7731 bra 	$L__BB0_6601;
	setp.ne.s16 	%p7732, %rs13419, %rs13418;
	mov.u64 	%rd4306, %rd258;
	mov.u64 	%rd4307, %rd255;
	@%p7732 bra 	$L__BB0_6601;
	setp.ne.s16 	%p7733, %rs13417, %rs13416;
	mov.u64 	%rd4306, %rd254;
	mov.u64 	%rd4307, %rd252;
	@%p7733 bra 	$L__BB0_6601;
	setp.ne.s16 	%p7734, %rs13415, %rs13414;
	mov.u64 	%rd4306, %rd253;
	mov.u64 	%rd4307, %rd251;
	@%p7734 bra 	$L__BB0_6601;
	setp.ne.s16 	%p7735, %rs13413, %rs13412;
	mov.u64 	%rd4306, %rd250;
	mov.u64 	%rd4307, %rd248;
	@%p7735 bra 	$L__BB0_6601;
	setp.ne.s16 	%p7736, %rs13411, %rs13410;
	mov.u64 	%rd4306, %rd249;
	mov.u64 	%rd4307, %rd247;
	@%p7736 bra 	$L__BB0_6601;
	setp.ne.s16 	%p7737, %rs13409, %rs13408;
	mov.u64 	%rd4306, %rd246;
	mov.u64 	%rd4307, %rd244;
	@%p7737 bra 	$L__BB0_6601;
	setp.ne.s16 	%p7738, %rs13407, %rs13406;
	mov.u64 	%rd4306, %rd245;
	mov.u64 	%rd4307, %rd112;
	@%p7738 bra 	$L__BB0_6601;
	setp.ne.s16 	%p7739, %rs13405, %rs13404;
	mov.u64 	%rd4306, %rd113;
	mov.u64 	%rd4307, %rd242;
	@%p7739 bra 	$L__BB0_6601;
	setp.ne.s16 	%p7740, %rs13403, %rs13402;
	mov.u64 	%rd4306, %rd243;
	mov.u64 	%rd4307, %rd446;
	@%p7740 bra 	$L__BB0_6601;
	setp.ne.s16 	%p7741, %rs13401, %rs13400;
	mov.u64 	%rd4306, %rd445;
	mov.u64 	%rd4307, %rd443;
	@%p7741 bra 	$L__BB0_6601;
	setp.ne.s16 	%p7742, %rs13399, %rs13398;
	mov.u64 	%rd4306, %rd444;
	mov.u64 	%rd4307, %rd442;
	@%p7742 bra 	$L__BB0_6601;
	setp.ne.s16 	%p7743, %rs13397, %rs13396;
	mov.u64 	%rd4306, %rd282;
	mov.u64 	%rd4307, %rd280;
	@%p7743 bra 	$L__BB0_6601;
	setp.ne.s16 	%p7744, %rs13395, %rs13394;
	mov.u64 	%rd4306, %rd281;
	mov.u64 	%rd4307, %rd279;
	@%p7744 bra 	$L__BB0_6601;
	setp.eq.s16 	%p7746, %rs5523, %rs5522;
	mov.pred 	%p10574, -1;
	mov.u64 	%rd4306, %rd277;
	mov.u64 	%rd4307, %rd278;
	@%p7746 bra 	$L__BB0_6602;
	bra.uni 	$L__BB0_6601;
$L__BB0_6600:
	add.s64 	%rd4307, %rd14, 2;
	add.s64 	%rd4306, %rd15, 2;
	setp.eq.s16 	%p7721, %rs5617, %rs5616;
	@%p7721 bra 	$L__BB0_6576;
$L__BB0_6601:
	ld.local.u16 	%rs10289, [%rd4306];
	ld.local.u16 	%rs10290, [%rd4307];
	setp.le.u16 	%p10574, %rs10289, %rs10290;
$L__BB0_6602:
	mov.b16 	%rs10291, 0;
	st.local.u16 	[%rd16+2], %rs10291;
	st.local.u16 	[%rd16+4], %rs10291;
	st.local.u16 	[%rd16+6], %rs10291;
	st.local.u16 	[%rd16+8], %rs10291;
	st.local.u16 	[%rd16+10], %rs10291;
	st.local.u16 	[%rd16+12], %rs10291;
	st.local.u16 	[%rd16+14], %rs10291;
	st.local.u16 	[%rd16+16], %rs10291;
	st.local.u16 	[%rd16+18], %rs10291;
	st.local.u16 	[%rd16+20], %rs10291;
	st.local.u16 	[%rd16+22], %rs10291;
	st.local.u16 	[%rd16+24], %rs10291;
	st.local.u16 	[%rd16+26], %rs10291;
	st.local.u16 	[%rd16+28], %rs10291;
	st.local.u16 	[%rd16+30], %rs10291;
	st.local.u16 	[%rd16+32], %rs10291;
	st.local.u16 	[%rd16+34], %rs10291;
	st.local.u16 	[%rd16+36], %rs10291;
	st.local.u16 	[%rd16+38], %rs10291;
	st.local.u16 	[%rd16+40], %rs10291;
	st.local.u16 	[%rd16+42], %rs10291;
	st.local.u16 	[%rd16+44], %rs10291;
	st.local.u16 	[%rd16+46], %rs10291;
	st.local.u16 	[%rd16+48], %rs10291;
	st.local.u16 	[%rd16+50], %rs10291;
	st.local.u16 	[%rd16+52], %rs10291;
	st.local.u16 	[%rd16+54], %rs10291;
	st.local.u16 	[%rd16+56], %rs10291;
	st.local.u16 	[%rd16+58], %rs10291;
	st.local.u16 	[%rd16+60], %rs10291;
	st.local.u16 	[%rd16+62], %rs10291;
	st.local.u16 	[%rd16+64], %rs10291;
	st.local.u16 	[%rd16+66], %rs10291;
	st.local.u16 	[%rd16+68], %rs10291;
	st.local.u16 	[%rd16+70], %rs10291;
	st.local.u16 	[%rd16+72], %rs10291;
	st.local.u16 	[%rd16+74], %rs10291;
	st.local.u16 	[%rd16+76], %rs10291;
	st.local.u16 	[%rd16+78], %rs10291;
	st.local.u16 	[%rd16+80], %rs10291;
	st.local.u16 	[%rd16+82], %rs10291;
	st.local.u16 	[%rd16+84], %rs10291;
	st.local.u16 	[%rd16+86], %rs10291;
	st.local.u16 	[%rd16+88], %rs10291;
	st.local.u16 	[%rd16+90], %rs10291;
	st.local.u16 	[%rd16+92], %rs10291;
	st.local.u16 	[%rd16+94], %rs10291;
	st.local.u16 	[%rd16+96], %rs10291;
	st.local.u16 	[%rd16+98], %rs10291;
	st.local.u16 	[%rd16+100], %rs10291;
	setp.ne.s16 	%p7748, %rs5617, 0;
	mov.b32 	%r13285, -1;
	mov.pred 	%p10575, 0;
	@%p7748 bra 	$L__BB0_6627;
	setp.ne.s16 	%p7750, %rs13439, 0;
	mov.b32 	%r13285, 0;
	@%p7750 bra 	$L__BB0_6627;
	setp.ne.s16 	%p7752, %rs13437, 0;
	mov.b32 	%r13285, 1;
	@%p7752 bra 	$L__BB0_6627;
	setp.ne.s16 	%p7754, %rs13435, 0;
	mov.b32 	%r13285, 2;
	@%p7754 bra 	$L__BB0_6627;
	setp.ne.s16 	%p7756, %rs13433, 0;
	mov.b32 	%r13285, 3;
	@%p7756 bra 	$L__BB0_6627;
	setp.ne.s16 	%p7758, %rs13431, 0;
	mov.b32 	%r13285, 4;
	@%p7758 bra 	$L__BB0_6627;
	setp.ne.s16 	%p7760, %rs13429, 0;
	mov.b32 	%r13285, 5;
	@%p7760 bra 	$L__BB0_6627;
	setp.ne.s16 	%p7762, %rs13427, 0;
	mov.b32 	%r13285, 6;
	@%p7762 bra 	$L__BB0_6627;
	setp.ne.s16 	%p7764, %rs13425, 0;
	mov.b32 	%r13285, 7;
	@%p7764 bra 	$L__BB0_6627;
	setp.ne.s16 	%p7766, %rs13423, 0;
	mov.b32 	%r13285, 8;
	@%p7766 bra 	$L__BB0_6627;
	setp.ne.s16 	%p7768, %rs13421, 0;
	mov.b32 	%r13285, 9;
	@%p7768 bra 	$L__BB0_6627;
	setp.ne.s16 	%p7770, %rs13419, 0;
	mov.b32 	%r13285, 10;
	@%p7770 bra 	$L__BB0_6627;
	setp.ne.s16 	%p7772, %rs13417, 0;
	mov.b32 	%r13285, 11;
	@%p7772 bra 	$L__BB0_6627;
	setp.ne.s16 	%p7774, %rs13415, 0;
	mov.b32 	%r13285, 12;
	@%p7774 bra 	$L__BB0_6627;
	setp.ne.s16 	%p7776, %rs13413, 0;
	mov.b32 	%r13285, 13;
	@%p7776 bra 	$L__BB0_6627;
	setp.ne.s16 	%p7778, %rs13411, 0;
	mov.b32 	%r13285, 14;
	@%p7778 bra 	$L__BB0_6627;
	setp.ne.s16 	%p7780, %rs13409, 0;
	mov.b32 	%r13285, 15;
	@%p7780 bra 	$L__BB0_6627;
	setp.ne.s16 	%p7782, %rs13407, 0;
	mov.b32 	%r13285, 16;
	@%p7782 bra 	$L__BB0_6627;
	setp.ne.s16 	%p7784, %rs13405, 0;
	mov.b32 	%r13285, 17;
	@%p7784 bra 	$L__BB0_6627;
	setp.ne.s16 	%p7786, %rs13403, 0;
	mov.b32 	%r13285, 18;
	@%p7786 bra 	$L__BB0_6627;
	setp.ne.s16 	%p7788, %rs13401, 0;
	mov.b32 	%r13285, 19;
	@%p7788 bra 	$L__BB0_6627;
	setp.ne.s16 	%p7790, %rs13399, 0;
	mov.b32 	%r13285, 20;
	@%p7790 bra 	$L__BB0_6627;
	setp.ne.s16 	%p7792, %rs13397, 0;
	mov.b32 	%r13285, 21;
	@%p7792 bra 	$L__BB0_6627;
	setp.ne.s16 	%p7794, %rs13395, 0;
	mov.b32 	%r13285, 22;
	@%p7794 bra 	$L__BB0_6627;
	setp.eq.s16 	%p10575, %rs5523, 0;
	selp.b32 	%r13285, -2, 23, %p10575;
$L__BB0_6627:
	setp.ne.s16 	%p7796, %rs5616, 0;
	mov.b32 	%r13286, -1;
	mov.pred 	%p10576, 0;
	@%p7796 bra 	$L__BB0_6652;
	setp.ne.s16 	%p7798, %rs13438, 0;
	mov.b32 	%r13286, 0;
	@%p7798 bra 	$L__BB0_6652;
	setp.ne.s16 	%p7800, %rs13436, 0;
	mov.b32 	%r13286, 1;
	@%p7800 bra 	$L__BB0_6652;
	setp.ne.s16 	%p7802, %rs13434, 0;
	mov.b32 	%r13286, 2;
	@%p7802 bra 	$L__BB0_6652;
	setp.ne.s16 	%p7804, %rs13432, 0;
	mov.b32 	%r13286, 3;
	@%p7804 bra 	$L__BB0_6652;
	setp.ne.s16 	%p7806, %rs13430, 0;
	mov.b32 	%r13286, 4;
	@%p7806 bra 	$L__BB0_6652;
	setp.ne.s16 	%p7808, %rs13428, 0;
	mov.b32 	%r13286, 5;
	@%p7808 bra 	$L__BB0_6652;
	setp.ne.s16 	%p7810, %rs13426, 0;
	mov.b32 	%r13286, 6;
	@%p7810 bra 	$L__BB0_6652;
	setp.ne.s16 	%p7812, %rs13424, 0;
	mov.b32 	%r13286, 7;
	@%p7812 bra 	$L__BB0_6652;
	setp.ne.s16 	%p7814, %rs13422, 0;
	mov.b32 	%r13286, 8;
	@%p7814 bra 	$L__BB0_6652;
	setp.ne.s16 	%p7816, %rs13420, 0;
	mov.b32 	%r13286, 9;
	@%p7816 bra 	$L__BB0_6652;
	setp.ne.s16 	%p7818, %rs13418, 0;
	mov.b32 	%r13286, 10;
	@%p7818 bra 	$L__BB0_6652;
	setp.ne.s16 	%p7820, %rs13416, 0;
	mov.b32 	%r13286, 11;
	@%p7820 bra 	$L__BB0_6652;
	setp.ne.s16 	%p7822, %rs13414, 0;
	mov.b32 	%r13286, 12;
	@%p7822 bra 	$L__BB0_6652;
	setp.ne.s16 	%p7824, %rs13412, 0;
	mov.b32 	%r13286, 13;
	@%p7824 bra 	$L__BB0_6652;
	setp.ne.s16 	%p7826, %rs13410, 0;
	mov.b32 	%r13286, 14;
	@%p7826 bra 	$L__BB0_6652;
	setp.ne.s16 	%p7828, %rs13408, 0;
	mov.b32 	%r13286, 15;
	@%p7828 bra 	$L__BB0_6652;
	setp.ne.s16 	%p7830, %rs13406, 0;
	mov.b32 	%r13286, 16;
	@%p7830 bra 	$L__BB0_6652;
	setp.ne.s16 	%p7832, %rs13404, 0;
	mov.b32 	%r13286, 17;
	@%p7832 bra 	$L__BB0_6652;
	setp.ne.s16 	%p7834, %rs13402, 0;
	mov.b32 	%r13286, 18;
	@%p7834 bra 	$L__BB0_6652;
	setp.ne.s16 	%p7836, %rs13400, 0;
	mov.b32 	%r13286, 19;
	@%p7836 bra 	$L__BB0_6652;
	setp.ne.s16 	%p7838, %rs13398, 0;
	mov.b32 	%r13286, 20;
	@%p7838 bra 	$L__BB0_6652;
	setp.ne.s16 	%p7840, %rs13396, 0;
	mov.b32 	%r13286, 21;
	@%p7840 bra 	$L__BB0_6652;
	setp.ne.s16 	%p7842, %rs13394, 0;
	mov.b32 	%r13286, 22;
	@%p7842 bra 	$L__BB0_6652;
	setp.eq.s16 	%p10576, %rs5522, 0;
	selp.b32 	%r13286, -2, 23, %p10576;
$L__BB0_6652:
	or.pred  	%p7843, %p10575, %p10576;
	not.pred 	%p7844, %p7843;
	@%p7844 bra 	$L__BB0_6654;
	mov.b16 	%rs10404, 1;
	st.local.u8 	[%rd16], %rs10404;
	mov.pred 	%p10625, -1;
	bra.uni 	$L__BB0_6799;
$L__BB0_6654:
	selp.b32 	%r2151, %r13286, %r13285, %p10574;
	selp.b32 	%r2152, %r13285, %r13286, %p10574;
	sub.s32 	%r10117, 24, %r2151;
	and.b32  	%r2153, %r10117, 3;
	add.s32 	%r2154, %r2151, -21;
	and.b32  	%r2155, %r10117, -4;
	mov.b32 	%r13287, 24;
	mov.b16 	%rs13563, 0;
	mov.u16 	%rs13564, %rs13563;
	mov.u16 	%rs13565, %rs13563;
	mov.u16 	%rs13566, %rs13563;
	mov.u16 	%rs13567, %rs13563;
	mov.u16 	%rs13568, %rs13563;
	mov.u16 	%rs13569, %rs13563;
	mov.u16 	%rs13570, %rs13563;
	mov.u16 	%rs13571, %rs13563;
	mov.u16 	%rs13572, %rs13563;
	mov.u16 	%rs13573, %rs13563;
	mov.u16 	%rs13574, %rs13563;
	mov.u16 	%rs13575, %rs13563;
	mov.u16 	%rs13576, %rs13563;
	mov.u16 	%rs13577, %rs13563;
	mov.u16 	%rs13578, %rs13563;
	mov.u16 	%rs13579, %rs13563;
	mov.u16 	%rs13580, %rs13563;
	mov.u16 	%rs13581, %rs13563;
	mov.u16 	%rs13582, %rs13563;
	mov.u16 	%rs13583, %rs13563;
	mov.u16 	%rs13584, %rs13563;
	mov.u16 	%rs13585, %rs13563;
	mov.u16 	%rs13586, %rs13563;
	mov.u16 	%rs13587, %rs13563;
	mov.u16 	%rs13588, %rs13563;
	mov.u16 	%rs13589, %rs13563;
	mov.u16 	%rs13590, %rs13563;
	mov.u16 	%rs13591, %rs13563;
	mov.u16 	%rs13592, %rs13563;
	mov.u16 	%rs13593, %rs13563;
	mov.u16 	%rs13594, %rs13563;
	mov.u16 	%rs13595, %rs13563;
	mov.u16 	%rs13596, %rs13563;
	mov.u16 	%rs13597, %rs13563;
	mov.u16 	%rs13598, %rs13563;
	mov.u16 	%rs13599, %rs13563;
	mov.u16 	%rs13600, %rs13563;
	mov.u16 	%rs13601, %rs13563;
	mov.u16 	%rs13602, %rs13563;
	mov.u16 	%rs13603, %rs13563;
	mov.u16 	%rs13604, %rs13563;
	mov.u16 	%rs13605, %rs13563;
	mov.u16 	%rs13606, %rs13563;
	mov.u16 	%rs13607, %rs13563;
	mov.u16 	%rs13608, %rs13563;
	mov.u16 	%rs13609, %rs13563;
	mov.u16 	%rs13610, %rs13563;
	mov.u16 	%rs13611, %rs13563;
	mov.u16 	%rs13612, %rs13563;
	mov.u16 	%rs13614, %rs13563;
$L__BB0_6655:
	setp.lt.u32 	%p7845, %r2154, 3;
	mov.b16 	%rs10294, 0;
	st.local.u16 	[%rd17+2], %rs10294;
	st.local.u16 	[%rd17+4], %rs10294;
	st.local.u16 	[%rd17+6], %rs10294;
	st.local.u16 	[%rd17+8], %rs10294;
	st.local.u16 	[%rd17+10], %rs10294;
	st.local.u16 	[%rd17+12], %rs10294;
	st.local.u16 	[%rd17+14], %rs10294;
	st.local.u16 	[%rd17+16], %rs10294;
	st.local.u16 	[%rd17+18], %rs10294;
	st.local.u16 	[%rd17+20], %rs10294;
	st.local.u16 	[%rd17+22], %rs10294;
	st.local.u16 	[%rd17+24], %rs10294;
	st.local.u16 	[%rd17+26], %rs10294;
	st.local.u16 	[%rd17+28], %rs10294;
	st.local.u16 	[%rd17+30], %rs10294;
	st.local.u16 	[%rd17+32], %rs10294;
	st.local.u16 	[%rd17+34], %rs10294;
	st.local.u16 	[%rd17+36], %rs10294;
	st.local.u16 	[%rd17+38], %rs10294;
	st.local.u16 	[%rd17+40], %rs10294;
	st.local.u16 	[%rd17+42], %rs10294;
	st.local.u16 	[%rd17+44], %rs10294;
	st.local.u16 	[%rd17+46], %rs10294;
	st.local.u16 	[%rd17+48], %rs10294;
	st.local.u16 	[%rd17+50], %rs10294;
	st.local.u16 	[%rd17+52], %rs10294;
	st.local.u16 	[%rd17+54], %rs10294;
	st.local.u16 	[%rd17+56], %rs10294;
	st.local.u16 	[%rd17+58], %rs10294;
	st.local.u16 	[%rd17+60], %rs10294;
	st.local.u16 	[%rd17+62], %rs10294;
	st.local.u16 	[%rd17+64], %rs10294;
	st.local.u16 	[%rd17+66], %rs10294;
	st.local.u16 	[%rd17+68], %rs10294;
	st.local.u16 	[%rd17+70], %rs10294;
	st.local.u16 	[%rd17+72], %rs10294;
	st.local.u16 	[%rd17+74], %rs10294;
	st.local.u16 	[%rd17+76], %rs10294;
	st.local.u16 	[%rd17+78], %rs10294;
	st.local.u16 	[%rd17+80], %rs10294;
	st.local.u16 	[%rd17+82], %rs10294;
	st.local.u16 	[%rd17+84], %rs10294;
	st.local.u16 	[%rd17+86], %rs10294;
	st.local.u16 	[%rd17+88], %rs10294;
	st.local.u16 	[%rd17+90], %rs10294;
	st.local.u16 	[%rd17+92], %rs10294;
	st.local.u16 	[%rd17+94], %rs10294;
	st.local.u16 	[%rd17+96], %rs10294;
	st.local.u16 	[%rd17+98], %rs10294;
	st.local.u16 	[%rd17+100], %rs10294;
	mov.b16 	%rs10295, 1;
	st.local.u8 	[%rd17], %rs10295;
	mul.wide.s32 	%rd3642, %r13287, 2;
	add.s64 	%rd737, %rd14, %rd3642;
	add.s64 	%rd738, %rd15, %rd3642;
	add.s32 	%r2157, %r13287, 1;
	mov.b32 	%r13297, 24;
	@%p7845 bra 	$L__BB0_6678;
	mov.b32 	%r13289, 0;
	mov.b32 	%r13297, 24;
$L__BB0_6657:
	mul.wide.s32 	%rd3643, %r13297, 2;
	add.s64 	%rd739, %rd14, %rd3643;
	add.s64 	%rd740, %rd15, %rd3643;
	@%p10574 bra 	$L__BB0_6659;
	ld.local.u16 	%rs13616, [%rd740+2];
	ld.local.u16 	%rs13615, [%rd737+2];
	bra.uni 	$L__BB0_6660;
$L__BB0_6659:
	ld.local.u16 	%rs13616, [%rd738+2];
	ld.local.u16 	%rs13615, [%rd739+2];
$L__BB0_6660:
	mul.wide.u16 	%r10122, %rs13616, %rs13615;
	cvt.u32.u16 	%r10123, %rs13614;
	add.s32 	%r13291, %r10122, %r10123;
	setp.lt.u32 	%p7846, %r13291, 10000;
	mov.b32 	%r13290, 0;
	@%p7846 bra 	$L__BB0_6662;
	mul.hi.u32 	%r10124, %r13291, -776530087;
	shr.u32 	%r10125, %r10124, 13;
	and.b32  	%r13290, %r10125, 65535;
	mad.lo.s32 	%r13291, %r13290, -10000, %r13291;
$L__BB0_6662:
	add.s32 	%r10126, %r2157, %r13297;
	mul.wide.s32 	%rd3644, %r10126, 2;
	add.s64 	%rd741, %rd17, %rd3644;
	st.local.u16 	[%rd741+2], %r13291;
	@%p10574 bra 	$L__BB0_6664;
	ld.local.u16 	%rs13618, [%rd740];
	ld.local.u16 	%rs13617, [%rd737+2];
	bra.uni 	$L__BB0_6665;
$L__BB0_6664:
	ld.local.u16 	%rs13618, [%rd738+2];
	ld.local.u16 	%rs13617, [%rd739];
$L__BB0_6665:
	mul.wide.u16 	%r10128, %rs13618, %rs13617;
	add.s32 	%r13293, %r10128, %r13290;
	setp.lt.u32 	%p7847, %r13293, 10000;
	mov.b32 	%r13292, 0;
	@%p7847 bra 	$L__BB0_6667;
	mul.hi.u32 	%r10129, %r13293, -776530087;
	shr.u32 	%r10130, %r10129, 13;
	and.b32  	%r13292, %r10130, 65535;
	mad.lo.s32 	%r13293, %r13292, -10000, %r13293;
$L__BB0_6667:
	st.local.u16 	[%rd741], %r13293;
	@%p10574 bra 	$L__BB0_6669;
	ld.local.u16 	%rs13620, [%rd740+-2];
	ld.local.u16 	%rs13619, [%rd737+2];
	bra.uni 	$L__BB0_6670;
$L__BB0_6669:
	ld.local.u16 	%rs13620, [%rd738+2];
	ld.local.u16 	%rs13619, [%rd739+-2];
$L__BB0_6670:
	mul.wide.u16 	%r10132, %rs13620, %rs13619;
	add.s32 	%r13295, %r10132, %r13292;
	setp.lt.u32 	%p7848, %r13295, 10000;
	mov.b32 	%r13294, 0;
	@%p7848 bra 	$L__BB0_6672;
	mul.hi.u32 	%r10133, %r13295, -776530087;
	shr.u32 	%r10134, %r10133, 13;
	and.b32  	%r13294, %r10134, 65535;
	mad.lo.s32 	%r13295, %r13294, -10000, %r13295;
$L__BB0_6672:
	st.local.u16 	[%rd741+-2], %r13295;
	@%p10574 bra 	$L__BB0_6674;
	ld.local.u16 	%rs13622, [%rd740+-4];
	ld.local.u16 	%rs13621, [%rd737+2];
	bra.uni 	$L__BB0_6675;
$L__BB0_6674:
	ld.local.u16 	%rs13622, [%rd738+2];
	ld.local.u16 	%rs13621, [%rd739+-4];
$L__BB0_6675:
	mul.wide.u16 	%r10135, %rs13622, %rs13621;
	add.s32 	%r13296, %r10135, %r13294;
	setp.lt.u32 	%p7849, %r13296, 10000;
	mov.b16 	%rs13614, 0;
	@%p7849 bra 	$L__BB0_6677;
	mul.hi.u32 	%r10136, %r13296, -776530087;
	shr.u32 	%r10137, %r10136, 13;
	cvt.u16.u32 	%rs13614, %r10137;
	and.b32  	%r10138, %r10137, 65535;
	mad.lo.s32 	%r13296, %r10138, -10000, %r13296;
$L__BB0_6677:
	st.local.u16 	[%rd741+-4], %r13296;
	add.s32 	%r13297, %r13297, -4;
	add.s32 	%r13289, %r13289, 4;
	setp.ne.s32 	%p7850, %r13289, %r2155;
	@%p7850 bra 	$L__BB0_6657;
$L__BB0_6678:
	setp.eq.s32 	%p7851, %r2153, 0;
	@%p7851 bra 	$L__BB0_6697;
	mul.wide.s32 	%rd3645, %r13297, 2;
	add.s64 	%rd742, %rd14, %rd3645;
	add.s64 	%rd743, %rd15, %rd3645;
	@%p10574 bra 	$L__BB0_6681;
	ld.local.u16 	%rs13627, [%rd743+2];
	ld.local.u16 	%rs13626, [%rd737+2];
	bra.uni 	$L__BB0_6682;
$L__BB0_6681:
	ld.local.u16 	%rs13627, [%rd738+2];
	ld.local.u16 	%rs13626, [%rd742+2];
$L__BB0_6682:
	mul.wide.u16 	%r10139, %rs13627, %rs13626;
	cvt.u32.u16 	%r10140, %rs13614;
	add.s32 	%r13298, %r10139, %r10140;
	setp.lt.u32 	%p7852, %r13298, 10000;
	mov.b16 	%rs13614, 0;
	@%p7852 bra 	$L__BB0_6684;
	mul.hi.u32 	%r10141, %r13298, -776530087;
	shr.u32 	%r10142, %r10141, 13;
	cvt.u16.u32 	%rs13614, %r10142;
	and.b32  	%r10143, %r10142, 65535;
	mad.lo.s32 	%r13298, %r10143, -10000, %r13298;
$L__BB0_6684:
	setp.eq.s32 	%p7853, %r2153, 1;
	add.s32 	%r10144, %r2157, %r13297;
	mul.wide.s32 	%rd3646, %r10144, 2;
	add.s64 	%rd744, %rd17, %rd3646;
	st.local.u16 	[%rd744+2], %r13298;
	@%p7853 bra 	$L__BB0_6697;
	@%p10574 bra 	$L__BB0_6687;
	ld.local.u16 	%rs13630, [%rd743];
	ld.local.u16 	%rs13629, [%rd737+2];
	bra.uni 	$L__BB0_6688;
$L__BB0_6687:
	ld.local.u16 	%rs13630, [%rd738+2];
	ld.local.u16 	%rs13629, [%rd742];
$L__BB0_6688:
	mul.wide.u16 	%r10145, %rs13630, %rs13629;
	cvt.u32.u16 	%r10146, %rs13614;
	add.s32 	%r13299, %r10145, %r10146;
	setp.lt.u32 	%p7854, %r13299, 10000;
	mov.b16 	%rs13614, 0;
	@%p7854 bra 	$L__BB0_6690;
	mul.hi.u32 	%r10147, %r13299, -776530087;
	shr.u32 	%r10148, %r10147, 13;
	cvt.u16.u32 	%rs13614, %r10148;
	and.b32  	%r10149, %r10148, 65535;
	mad.lo.s32 	%r13299, %r10149, -10000, %r13299;
$L__BB0_6690:
	setp.eq.s32 	%p7855, %r2153, 2;
	st.local.u16 	[%rd744], %r13299;
	@%p7855 bra 	$L__BB0_6697;
	@%p10574 bra 	$L__BB0_6693;
	ld.local.u16 	%rs13633, [%rd743+-2];
	ld.local.u16 	%rs13632, [%rd737+2];
	bra.uni 	$L__BB0_6694;
$L__BB0_6693:
	ld.local.u16 	%rs13633, [%rd738+2];
	ld.local.u16 	%rs13632, [%rd742+-2];
$L__BB0_6694:
	mul.wide.u16 	%r10150, %rs13633, %rs13632;
	cvt.u32.u16 	%r10151, %rs13614;
	add.s32 	%r13300, %r10150, %r10151;
	setp.lt.u32 	%p7856, %r13300, 10000;
	mov.b16 	%rs13614, 0;
	@%p7856 bra 	$L__BB0_6696;
	mul.hi.u32 	%r10152, %r13300, -776530087;
	shr.u32 	%r10153, %r10152, 13;
	cvt.u16.u32 	%rs13614, %r10153;
	and.b32  	%r10154, %r10153, 65535;
	mad.lo.s32 	%r13300, %r10154, -10000, %r13300;
$L__BB0_6696:
	st.local.u16 	[%rd744+-2], %r13300;
$L__BB0_6697:
	setp.eq.s16 	%p7857, %rs13614, 0;
	@%p7857 bra 	$L__BB0_6699;
	add.s32 	%r10155, %r2157, %r2151;
	mul.wide.s32 	%rd3647, %r10155, 2;
	add.s64 	%rd3648, %rd17, %rd3647;
	st.local.u16 	[%rd3648+2], %rs13614;
$L__BB0_6699:
	mov.b16 	%rs10300, 0;
	st.local.u16 	[%rd16+2], %rs10300;
	ld.local.u16 	%rs10301, [%rd17+2];
	or.b16  	%rs10302, %rs13611, %rs10301;
	or.b16  	%rs10303, %rs10302, %rs13610;
	st.local.u16 	[%rd16+4], %rs10300;
	mov.pred 	%p10577, 0;
	setp.ne.s16 	%p7859, %rs10303, 0;
	@%p7859 bra 	$L__BB0_6701;
	ld.local.u16 	%rs10304, [%rd17+4];
	setp.eq.s16 	%p10577, %rs10304, 0;
$L__BB0_6701:
	mov.b16 	%rs10305, 0;
	st.local.u16 	[%rd16+6], %rs10305;
	setp.ne.s16 	%p7861, %rs13609, 0;
	not.pred 	%p7862, %p10577;
	mov.pred 	%p10578, 0;
	or.pred  	%p7863, %p7862, %p7861;
	@%p7863 bra 	$L__BB0_6703;
	ld.local.u16 	%rs10306, [%rd17+6];
	setp.eq.s16 	%p10578, %rs10306, 0;
$L__BB0_6703:
	mov.b16 	%rs10307, 0;
	st.local.u16 	[%rd16+8], %rs10307;
	setp.ne.s16 	%p7865, %rs13608, 0;
	not.pred 	%p7866, %p10578;
	mov.pred 	%p10579, 0;
	or.pred  	%p7867, %p7866, %p7865;
	@%p7867 bra 	$L__BB0_6705;
	ld.local.u16 	%rs10308, [%rd17+8];
	setp.eq.s16 	%p10579, %rs10308, 0;
$L__BB0_6705:
	mov.b16 	%rs10309, 0;
	st.local.u16 	[%rd16+10], %rs10309;
	setp.ne.s16 	%p7869, %rs13607, 0;
	not.pred 	%p7870, %p10579;
	mov.pred 	%p10580, 0;
	or.pred  	%p7871, %p7870, %p7869;
	@%p7871 bra 	$L__BB0_6707;
	ld.local.u16 	%rs10310, [%rd17+10];
	setp.eq.s16 	%p10580, %rs10310, 0;
$L__BB0_6707:
	mov.b16 	%rs10311, 0;
	st.local.u16 	[%rd16+12], %rs10311;
	setp.ne.s16 	%p7873, %rs13606, 0;
	not.pred 	%p7874, %p10580;
	mov.pred 	%p10581, 0;
	or.pred  	%p7875, %p7874, %p7873;
	@%p7875 bra 	$L__BB0_6709;
	ld.local.u16 	%rs10312, [%rd17+12];
	setp.eq.s16 	%p10581, %rs10312, 0;
$L__BB0_6709:
	mov.b16 	%rs10313, 0;
	st.local.u16 	[%rd16+14], %rs10313;
	setp.ne.s16 	%p7877, %rs13605, 0;
	not.pred 	%p7878, %p10581;
	mov.pred 	%p10582, 0;
	or.pred  	%p7879, %p7878, %p7877;
	@%p7879 bra 	$L__BB0_6711;
	ld.local.u16 	%rs10314, [%rd17+14];
	setp.eq.s16 	%p10582, %rs10314, 0;
$L__BB0_6711:
	mov.b16 	%rs10315, 0;
	st.local.u16 	[%rd16+16], %rs10315;
	setp.ne.s16 	%p7881, %rs13604, 0;
	not.pred 	%p7882, %p10582;
	mov.pred 	%p10583, 0;
	or.pred  	%p7883, %p7882, %p7881;
	@%p7883 bra 	$L__BB0_6713;
	ld.local.u16 	%rs10316, [%rd17+16];
	setp.eq.s16 	%p10583, %rs10316, 0;
$L__BB0_6713:
	mov.b16 	%rs10317, 0;
	st.local.u16 	[%rd16+18], %rs10317;
	setp.ne.s16 	%p7885, %rs13603, 0;
	not.pred 	%p7886, %p10583;
	mov.pred 	%p10584, 0;
	or.pred  	%p7887, %p7886, %p7885;
	@%p7887 bra 	$L__BB0_6715;
	ld.local.u16 	%rs10318, [%rd17+18];
	setp.eq.s16 	%p10584, %rs10318, 0;
$L__BB0_6715:
	mov.b16 	%rs10319, 0;
	st.local.u16 	[%rd16+20], %rs10319;
	setp.ne.s16 	%p7889, %rs13602, 0;
	not.pred 	%p7890, %p10584;
	mov.pred 	%p10585, 0;
	or.pred  	%p7891, %p7890, %p7889;
	@%p7891 bra 	$L__BB0_6717;
	ld.local.u16 	%rs10320, [%rd17+20];
	setp.eq.s16 	%p10585, %rs10320, 0;
$L__BB0_6717:
	mov.b16 	%rs10321, 0;
	st.local.u16 	[%rd16+22], %rs10321;
	setp.ne.s16 	%p7893, %rs13601, 0;
	not.pred 	%p7894, %p10585;
	mov.pred 	%p10586, 0;
	or.pred  	%p7895, %p7894, %p7893;
	@%p7895 bra 	$L__BB0_6719;
	ld.local.u16 	%rs10322, [%rd17+22];
	setp.eq.s16 	%p10586, %rs10322, 0;
$L__BB0_6719:
	mov.b16 	%rs10323, 0;
	st.local.u16 	[%rd16+24], %rs10323;
	setp.ne.s16 	%p7897, %rs13600, 0;
	not.pred 	%p7898, %p10586;
	mov.pred 	%p10587, 0;
	or.pred  	%p7899, %p7898, %p7897;
	@%p7899 bra 	$L__BB0_6721;
	ld.local.u16 	%rs10324, [%rd17+24];
	setp.eq.s16 	%p10587, %rs10324, 0;
$L__BB0_6721:
	mov.b16 	%rs10325, 0;
	st.local.u16 	[%rd16+26], %rs10325;
	setp.ne.s16 	%p7901, %rs13599, 0;
	not.pred 	%p7902, %p10587;
	mov.pred 	%p10588, 0;
	or.pred  	%p7903, %p7902, %p7901;
	@%p7903 bra 	$L__BB0_6723;
	ld.local.u16 	%rs10326, [%rd17+26];
	setp.eq.s16 	%p10588, %rs10326, 0;
$L__BB0_6723:
	mov.b16 	%rs10327, 0;
	st.local.u16 	[%rd16+28], %rs10327;
	setp.ne.s16 	%p7905, %rs13598, 0;
	not.pred 	%p7906, %p10588;
	mov.pred 	%p10589, 0;
	or.pred  	%p7907, %p7906, %p7905;
	@%p7907 bra 	$L__BB0_6725;
	ld.local.u16 	%rs10328, [%rd17+28];
	setp.eq.s16 	%p10589, %rs10328, 0;
$L__BB0_6725:
	mov.b16 	%rs10329, 0;
	st.local.u16 	[%rd16+30], %rs10329;
	setp.ne.s16 	%p7909, %rs13597, 0;
	not.pred 	%p7910, %p10589;
	mov.pred 	%p10590, 0;
	or.pred  	%p7911, %p7910, %p7909;
	@%p7911 bra 	$L__BB0_6727;
	ld.local.u16 	%rs10330, [%rd17+30];
	setp.eq.s16 	%p10590, %rs10330, 0;
$L__BB0_6727:
	mov.b16 	%rs10331, 0;
	st.local.u16 	[%rd16+32], %rs10331;
	setp.ne.s16 	%p7913, %rs13596, 0;
	not.pred 	%p7914, %p10590;
	mov.pred 	%p10591, 0;
	or.pred  	%p7915, %p7914, %p7913;
	@%p7915 bra 	$L__BB0_6729;
	ld.local.u16 	%rs10332, [%rd17+32];
	setp.eq.s16 	%p10591, %rs10332, 0;
$L__BB0_6729:
	mov.b16 	%rs10333, 0;
	st.local.u16 	[%rd16+34], %rs10333;
	setp.ne.s16 	%p7917, %rs13595, 0;
	not.pred 	%p7918, %p10591;
	mov.pred 	%p10592, 0;
	or.pred  	%p7919, %p7918, %p7917;
	@%p7919 bra 	$L__BB0_6731;
	ld.local.u16 	%rs10334, [%rd17+34];
	setp.eq.s16 	%p10592, %rs10334, 0;
$L__BB0_6731:
	mov.b16 	%rs10335, 0;
	st.local.u16 	[%rd16+36], %rs10335;
	setp.ne.s16 	%p7921, %rs13594, 0;
	not.pred 	%p7922, %p10592;
	mov.pred 	%p10593, 0;
	or.pred  	%p7923, %p7922, %p7921;
	@%p7923 bra 	$L__BB0_6733;
	ld.local.u16 	%rs10336, [%rd17+36];
	setp.eq.s16 	%p10593, %rs10336, 0;
$L__BB0_6733:
	mov.b16 	%rs10337, 0;
	st.local.u16 	[%rd16+38], %rs10337;
	setp.ne.s16 	%p7925, %rs13593, 0;
	not.pred 	%p7926, %p10593;
	mov.pred 	%p10594, 0;
	or.pred  	%p7927, %p7926, %p7925;
	@%p7927 bra 	$L__BB0_6735;
	ld.local.u16 	%rs10338, [%rd17+38];
	setp.eq.s16 	%p10594, %rs10338, 0;
$L__BB0_6735:
	mov.b16 	%rs10339, 0;
	st.local.u16 	[%rd16+40], %rs10339;
	setp.ne.s16 	%p7929, %rs13592, 0;
	not.pred 	%p7930, %p10594;
	mov.pred 	%p10595, 0;
	or.pred  	%p7931, %p7930, %p7929;
	@%p7931 bra 	$L__BB0_6737;
	ld.local.u16 	%rs10340, [%rd17+40];
	setp.eq.s16 	%p10595, %rs10340, 0;
$L__BB0_6737:
	mov.b16 	%rs10341, 0;
	st.local.u16 	[%rd16+42], %rs10341;
	setp.ne.s16 	%p7933, %rs13591, 0;
	not.pred 	%p7934, %p10595;
	mov.pred 	%p10596, 0;
	or.pred  	%p7935, %p7934, %p7933;
	@%p7935 bra 	$L__BB0_6739;
	ld.local.u16 	%rs10342, [%rd17+42];
	setp.eq.s16 	%p10596, %rs10342, 0;
$L__BB0_6739:
	mov.b16 	%rs10343, 0;
	st.local.u16 	[%rd16+44], %rs10343;
	setp.ne.s16 	%p7937, %rs13590, 0;
	not.pred 	%p7938, %p10596;
	mov.pred 	%p10597, 0;
	or.pred  	%p7939, %p7938, %p7937;
	@%p7939 bra 	$L__BB0_6741;
	ld.local.u16 	%rs10344, [%rd17+44];
	setp.eq.s16 	%p10597, %rs10344, 0;
$L__BB0_6741:
	mov.b16 	%rs10345, 0;
	st.local.u16 	[%rd16+46], %rs10345;
	setp.ne.s16 	%p7941, %rs13589, 0;
	not.pred 	%p7942, %p10597;
	mov.pred 	%p10598, 0;
	or.pred  	%p7943, %p7942, %p7941;
	@%p7943 bra 	$L__BB0_6743;
	ld.local.u16 	%rs10346, [%rd17+46];
	setp.eq.s16 	%p10598, %rs10346, 0;
$L__BB0_6743:
	mov.b16 	%rs10347, 0;
	st.local.u16 	[%rd16+48], %rs10347;
	setp.ne.s16 	%p7945, %rs13588, 0;
	not.pred 	%p7946, %p10598;
	mov.pred 	%p10599, 0;
	or.pred  	%p7947, %p7946, %p7945;
	@%p7947 bra 	$L__BB0_6745;
	ld.local.u16 	%rs10348, [%rd17+48];
	setp.eq.s16 	%p10599, %rs10348, 0;
$L__BB0_6745:
	mov.b16 	%rs10349, 0;
	st.local.u16 	[%rd16+50], %rs10349;
	setp.ne.s16 	%p7949, %rs13587, 0;
	not.pred 	%p7950, %p10599;
	mov.pred 	%p10600, 0;
	or.pred  	%p7951, %p7950, %p7949;
	@%p7951 bra 	$L__BB0_6747;
	ld.local.u16 	%rs10350, [%rd17+50];
	setp.eq.s16 	%p10600, %rs10350, 0;
$L__BB0_6747:
	mov.b16 	%rs10351, 0;
	st.local.u16 	[%rd16+52], %rs10351;
	setp.ne.s16 	%p7953, %rs13586, 0;
	not.pred 	%p7954, %p10600;
	mov.pred 	%p10601, 0;
	or.pred  	%p7955, %p7954, %p7953;
	@%p7955 bra 	$L__BB0_6749;
	ld.local.u16 	%rs10352, [%rd17+52];
	setp.eq.s16 	%p10601, %rs10352, 0;
$L__BB0_6749:
	mov.b16 	%rs10353, 0;
	st.local.u16 	[%rd16+54], %rs10353;
	setp.ne.s16 	%p7957, %rs13585, 0;
	not.pred 	%p7958, %p10601;
	mov.pred 	%p10602, 0;
	or.pred  	%p7959, %p7958, %p7957;
	@%p7959 bra 	$L__BB0_6751;
	ld.local.u16 	%rs10354, [%rd17+54];
	setp.eq.s16 	%p10602, %rs10354, 0;
$L__BB0_6751:
	mov.b16 	%rs10355, 0;
	st.local.u16 	[%rd16+56], %rs10355;
	setp.ne.s16 	%p7961, %rs13584, 0;
	not.pred 	%p7962, %p10602;
	mov.pred 	%p10603, 0;
	or.pred  	%p7963, %p7962, %p7961;
	@%p7963 bra 	$L__BB0_6753;
	ld.local.u16 	%rs10356, [%rd17+56];
	setp.eq.s16 	%p10603, %rs10356, 0;
$L__BB0_6753:
	mov.b16 	%rs10357, 0;
	st.local.u16 	[%rd16+58], %rs10357;
	setp.ne.s16 	%p7965, %rs13583, 0;
	not.pred 	%p7966, %p10603;
	mov.pred 	%p10604, 0;
	or.pred  	%p7967, %p7966, %p7965;
	@%p7967 bra 	$L__BB0_6755;
	ld.local.u16 	%rs10358, [%rd17+58];
	setp.eq.s16 	%p10604, %rs10358, 0;
$L__BB0_6755:
	mov.b16 	%rs10359, 0;
	st.local.u16 	[%rd16+60], %rs10359;
	setp.ne.s16 	%p7969, %rs13582, 0;
	not.pred 	%p7970, %p10604;
	mov.pred 	%p10605, 0;
	or.pred  	%p7971, %p7970, %p7969;
	@%p7971 bra 	$L__BB0_6757;
	ld.local.u16 	%rs10360, [%rd17+60];
	setp.eq.s16 	%p10605, %rs10360, 0;
$L__BB0_6757:
	mov.b16 	%rs10361, 0;
	st.local.u16 	[%rd16+62], %rs10361;
	setp.ne.s16 	%p7973, %rs13581, 0;
	not.pred 	%p7974, %p10605;
	mov.pred 	%p10606, 0;
	or.pred  	%p7975, %p7974, %p7973;
	@%p7975 bra 	$L__BB0_6759;
	ld.local.u16 	%rs10362, [%rd17+62];
	setp.eq.s16 	%p10606, %rs10362, 0;
$L__BB0_6759:
	mov.b16 	%rs10363, 0;
	st.local.u16 	[%rd16+64], %rs10363;
	setp.ne.s16 	%p7977, %rs13580, 0;
	not.pred 	%p7978, %p10606;
	mov.pred 	%p10607, 0;
	or.pred  	%p7979, %p7978, %p7977;
	@%p7979 bra 	$L__BB0_6761;
	ld.local.u16 	%rs10364, [%rd17+64];
	setp.eq.s16 	%p10607, %rs10364, 0;
$L__BB0_6761:
	mov.b16 	%rs10365, 0;
	st.local.u16 	[%rd16+66], %rs10365;
	setp.ne.s16 	%p7981, %rs13579, 0;
	not.pred 	%p7982, %p10607;
	mov.pred 	%p10608, 0;
	or.pred  	%p7983, %p7982, %p7981;
	@%p7983 bra 	$L__BB0_6763;
	ld.local.u16 	%rs10366, [%rd17+66];
	setp.eq.s16 	%p10608, %rs10366, 0;
$L__BB0_6763:
	mov.b16 	%rs10367, 0;
	st.local.u16 	[%rd16+68], %rs10367;
	setp.ne.s16 	%p7985, %rs13578, 0;
	not.pred 	%p7986, %p10608;
	mov.pred 	%p10609, 0;
	or.pred  	%p7987, %p7986, %p7985;
	@%p7987 bra 	$L__BB0_6765;
	ld.local.u16 	%rs10368, [%rd17+68];
	setp.eq.s16 	%p10609, %rs10368, 0;
$L__BB0_6765:
	mov.b16 	%rs10369, 0;
	st.local.u16 	[%rd16+70], %rs10369;
	setp.ne.s16 	%p7989, %rs13577, 0;
	not.pred 	%p7990, %p10609;
	mov.pred 	%p10610, 0;
	or.pred  	%p7991, %p7990, %p7989;
	@%p7991 bra 	$L__BB0_6767;
	ld.local.u16 	%rs10370, [%rd17+70];
	setp.eq.s16 	%p10610, %rs10370, 0;
$L__BB0_6767:
	mov.b16 	%rs10371, 0;
	st.local.u16 	[%rd16+72], %rs10371;
	setp.ne.s16 	%p7993, %rs13576, 0;
	not.pred 	%p7994, %p10610;
	mov.pred 	%p10611, 0;
	or.pred  	%p7995, %p7994, %p7993;
	@%p7995 bra 	$L__BB0_6769;
	ld.local.u16 	%rs10372, [%rd17+72];
	setp.eq.s16 	%p10611, %rs10372, 0;
$L__BB0_6769:
	mov.b16 	%rs10373, 0;
	st.local.u16 	[%rd16+74], %rs10373;
	setp.ne.s16 	%p7997, %rs13575, 0;
	not.pred 	%p7998, %p10611;
	mov.pred 	%p10612, 0;
	or.pred  	%p7999, %p7998, %p7997;
	@%p7999 bra 	$L__BB0_6771;
	ld.local.u16 	%rs10374, [%rd17+74];
	setp.eq.s16 	%p10612, %rs10374, 0;
$L__BB0_6771:
	mov.b16 	%rs10375, 0;
	st.local.u16 	[%rd16+76], %rs10375;
	setp.ne.s16 	%p8001, %rs13574, 0;
	not.pred 	%p8002, %p10612;
	mov.pred 	%p10613, 0;
	or.pred  	%p8003, %p8002, %p8001;
	@%p8003 bra 	$L__BB0_6773;
	ld.local.u16 	%rs10376, [%rd17+76];
	setp.eq.s16 	%p10613, %rs10376, 0;
$L__BB0_6773:
	mov.b16 	%rs10377, 0;
	st.local.u16 	[%rd16+78], %rs10377;
	setp.ne.s16 	%p8005, %rs13573, 0;
	not.pred 	%p8006, %p10613;
	mov.pred 	%p10614, 0;
	or.pred  	%p8007, %p8006, %p8005;
	@%p8007 bra 	$L__BB0_6775;
	ld.local.u16 	%rs10378, [%rd17+78];
	setp.eq.s16 	%p10614, %rs10378, 0;
$L__BB0_6775:
	mov.b16 	%rs10379, 0;
	st.local.u16 	[%rd16+80], %rs10379;
	setp.ne.s16 	%p8009, %rs13572, 0;
	not.pred 	%p8010, %p10614;
	mov.pred 	%p10615, 0;
	or.pred  	%p8011, %p8010, %p8009;
	@%p8011 bra 	$L__BB0_6777;
	ld.local.u16 	%rs10380, [%rd17+80];
	setp.eq.s16 	%p10615, %rs10380, 0;
$L__BB0_6777:
	mov.b16 	%rs10381, 0;
	st.local.u16 	[%rd16+82], %rs10381;
	setp.ne.s16 	%p8013, %rs13571, 0;
	not.pred 	%p8014, %p10615;
	mov.pred 	%p10616, 0;
	or.pred  	%p8015, %p8014, %p8013;
	@%p8015 bra 	$L__BB0_6779;
	ld.local.u16 	%rs10382, [%rd17+82];
	setp.eq.s16 	%p10616, %rs10382, 0;
$L__BB0_6779:
	mov.b16 	%rs10383, 0;
	st.local.u16 	[%rd16+84], %rs10383;
	setp.ne.s16 	%p8017, %rs13570, 0;
	not.pred 	%p8018, %p10616;
	mov.pred 	%p10617, 0;
	or.pred  	%p8019, %p8018, %p8017;
	@%p8019 bra 	$L__BB0_6781;
	ld.local.u16 	%rs10384, [%rd17+84];
	setp.eq.s16 	%p10617, %rs10384, 0;
$L__BB0_6781:
	mov.b16 	%rs10385, 0;
	st.local.u16 	[%rd16+86], %rs10385;
	setp.ne.s16 	%p8021, %rs13569, 0;
	not.pred 	%p8022, %p10617;
	mov.pred 	%p10618, 0;
	or.pred  	%p8023, %p8022, %p8021;
	@%p8023 bra 	$L__BB0_6783;
	ld.local.u16 	%rs10386, [%rd17+86];
	setp.eq.s16 	%p10618, %rs10386, 0;
$L__BB0_6783:
	mov.b16 	%rs10387, 0;
	st.local.u16 	[%rd16+88], %rs10387;
	setp.ne.s16 	%p8025, %rs13568, 0;
	not.pred 	%p8026, %p10618;
	mov.pred 	%p10619, 0;
	or.pred  	%p8027, %p8026, %p8025;
	@%p8027 bra 	$L__BB0_6785;
	ld.local.u16 	%rs10388, [%rd17+88];
	setp.eq.s16 	%p10619, %rs10388, 0;
$L__BB0_6785:
	mov.b16 	%rs10389, 0;
	st.local.u16 	[%rd16+90], %rs10389;
	setp.ne.s16 	%p8029, %rs13567, 0;
	not.pred 	%p8030, %p10619;
	mov.pred 	%p10620, 0;
	or.pred  	%p8031, %p8030, %p8029;
	@%p8031 bra 	$L__BB0_6787;
	ld.local.u16 	%rs10390, [%rd17+90];
	setp.eq.s16 	%p10620, %rs10390, 0;
$L__BB0_6787:
	mov.b16 	%rs10391, 0;
	st.local.u16 	[%rd16+92], %rs10391;
	setp.ne.s16 	%p8033, %rs13566, 0;
	not.pred 	%p8034, %p10620;
	mov.pred 	%p10621, 0;
	or.pred  	%p8035, %p8034, %p8033;
	@%p8035 bra 	$L__BB0_6789;
	ld.local.u16 	%rs10392, [%rd17+92];
	setp.eq.s16 	%p10621, %rs10392, 0;
$L__BB0_6789:
	mov.b16 	%rs10393, 0;
	st.local.u16 	[%rd16+94], %rs10393;
	setp.ne.s16 	%p8037, %rs13565, 0;
	not.pred 	%p8038, %p10621;
	mov.pred 	%p10622, 0;
	or.pred  	%p8039, %p8038, %p8037;
	@%p8039 bra 	$L__BB0_6791;
	ld.local.u16 	%rs10394, [%rd17+94];
	setp.eq.s16 	%p10622, %rs10394, 0;
$L__BB0_6791:
	mov.b16 	%rs10395, 0;
	st.local.u16 	[%rd16+96], %rs10395;
	setp.ne.s16 	%p8041, %rs13564, 0;
	not.pred 	%p8042, %p10622;
	mov.pred 	%p10623, 0;
	or.pred  	%p8043, %p8042, %p8041;
	@%p8043 bra 	$L__BB0_6793;
	ld.local.u16 	%rs10396, [%rd17+96];
	setp.eq.s16 	%p10623, %rs10396, 0;
$L__BB0_6793:
	mov.b16 	%rs10397, 0;
	st.local.u16 	[%rd16+98], %rs10397;
	setp.ne.s16 	%p8045, %rs13563, 0;
	not.pred 	%p8046, %p10623;
	mov.pred 	%p10624, -1;
	or.pred  	%p8047, %p8046, %p8045;
	@%p8047 bra 	$L__BB0_6795;
	ld.local.u16 	%rs10398, [%rd17+98];
	setp.ne.s16 	%p10624, %rs10398, 0;
$L__BB0_6795:
	mov.b16 	%rs13636, 0;
	st.local.u16 	[%rd16+100], %rs13636;
	setp.eq.s16 	%p8048, %rs13612, 0;
	not.pred 	%p8049, %p10624;
	and.pred  	%p8050, %p8049, %p8048;
	ld.local.u16 	%rs10400, [%rd17+100];
	setp.eq.s16 	%p8051, %rs10400, 0;
	and.pred  	%p8052, %p8050, %p8051;
	mov.u16 	%rs13637, %rs13636;
	mov.u16 	%rs13638, %rs13636;
	mov.u16 	%rs13639, %rs13636;
	mov.u16 	%rs13640, %rs13636;
	mov.u16 	%rs13641, %rs13636;
	mov.u16 	%rs13642, %rs13636;
	mov.u16 	%rs13643, %rs13636;
	mov.u16 	%rs13644, %rs13636;
	mov.u16 	%rs13645, %rs13636;
	mov.u16 	%rs13646, %rs13636;
	mov.u16 	%rs13647, %rs13636;
	mov.u16 	%rs13648, %rs13636;
	mov.u16 	%rs13649, %rs13636;
	mov.u16 	%rs13650, %rs13636;
	mov.u16 	%rs13651, %rs13636;
	mov.u16 	%rs13652, %rs13636;
	mov.u16 	%rs13653, %rs13636;
	mov.u16 	%rs13654, %rs13636;
	mov.u16 	%rs13655, %rs13636;
	mov.u16 	%rs13656, %rs13636;
	mov.u16 	%rs13657, %rs13636;
	mov.u16 	%rs13658, %rs13636;
	mov.u16 	%rs13659, %rs13636;
	mov.u16 	%rs13660, %rs13636;
	mov.u16 	%rs13661, %rs13636;
	mov.u16 	%rs13662, %rs13636;
	mov.u16 	%rs13663, %rs13636;
	mov.u16 	%rs13664, %rs13636;
	mov.u16 	%rs13665, %rs13636;
	mov.u16 	%rs13666, %rs13636;
	mov.u16 	%rs13667, %rs13636;
	mov.u16 	%rs13668, %rs13636;
	mov.u16 	%rs13669, %rs13636;
	mov.u16 	%rs13670, %rs13636;
	mov.u16 	%rs13671, %rs13636;
	mov.u16 	%rs13672, %rs13636;
	mov.u16 	%rs13673, %rs13636;
	mov.u16 	%rs13674, %rs13636;
	mov.u16 	%rs13675, %rs13636;
	mov.u16 	%rs13676, %rs13636;
	mov.u16 	%rs13677, %rs13636;
	mov.u16 	%rs13678, %rs13636;
	mov.u16 	%rs13679, %rs13636;
	mov.u16 	%rs13680, %rs13636;
	mov.u16 	%rs13681, %rs13636;
	mov.u16 	%rs13682, %rs13636;
	mov.u16 	%rs13683, %rs13636;
	mov.u16 	%rs13684, %rs13636;
	mov.u16 	%rs13685, %rs13636;
	@%p8052 bra 	$L__BB0_6797;
	cvt.u32.u16 	%r10156, %rs13612;
	cvt.u32.u16 	%r10157, %rs10400;
	add.s32 	%r10158, %r10156, %r10157;
	setp.gt.u32 	%p8053, %r10158, 9999;
	add.s32 	%r10159, %r10158, 55536;
	selp.u32 	%r10160, 1, 0, %p8053;
	selp.b32 	%r10161, %r10159, %r10158, %p8053;
	cvt.u16.u32 	%rs13636, %r10161;
	st.local.u16 	[%rd16+100], %rs13636;
	cvt.u32.u16 	%r10162, %rs13563;
	ld.local.u16 	%r10163, [%rd17+98];
	add.s32 	%r10164, %r10160, %r10162;
	add.s32 	%r10165, %r10164, %r10163;
	setp.gt.u32 	%p8054, %r10165, 9999;
	add.s32 	%r10166, %r10165, 55536;
	selp.u32 	%r10167, 1, 0, %p8054;
	selp.b32 	%r10168, %r10166, %r10165, %p8054;
	cvt.u16.u32 	%rs13637, %r10168;
	st.local.u16 	[%rd16+98], %rs13637;
	cvt.u32.u16 	%r10169, %rs13564;
	ld.local.u16 	%r10170, [%rd17+96];
	add.s32 	%r10171, %r10167, %r10169;
	add.s32 	%r10172, %r10171, %r10170;
	setp.gt.u32 	%p8055, %r10172, 9999;
	add.s32 	%r10173, %r10172, 55536;
	selp.u32 	%r10174, 1, 0, %p8055;
	selp.b32 	%r10175, %r10173, %r10172, %p8055;
	cvt.u16.u32 	%rs13638, %r10175;
	st.local.u16 	[%rd16+96], %rs13638;
	cvt.u32.u16 	%r10176, %rs13565;
	ld.local.u16 	%r10177, [%rd17+94];
	add.s32 	%r10178, %r10174, %r10176;
	add.s32 	%r10179, %r10178, %r10177;
	setp.gt.u32 	%p8056, %r10179, 9999;
	add.s32 	%r10180, %r10179, 55536;
	selp.u32 	%r10181, 1, 0, %p8056;
	selp.b32 	%r10182, %r10180, %r10179, %p8056;
	cvt.u16.u32 	%rs13639, %r10182;
	st.local.u16 	[%rd16+94], %rs13639;
	cvt.u32.u16 	%r10183, %rs13566;
	ld.local.u16 	%r10184, [%rd17+92];
	add.s32 	%r10185, %r10181, %r10183;
	add.s32 	%r10186, %r10185, %r10184;
	setp.gt.u32 	%p8057, %r10186, 9999;
	add.s32 	%r10187, %r10186, 55536;
	selp.u32 	%r10188, 1, 0, %p8057;
	selp.b32 	%r10189, %r10187, %r10186, %p8057;
	cvt.u16.u32 	%rs13640, %r10189;
	st.local.u16 	[%rd16+92], %rs13640;
	cvt.u32.u16 	%r10190, %rs13567;
	ld.local.u16 	%r10191, [%rd17+90];
	add.s32 	%r10192, %r10188, %r10190;
	add.s32 	%r10193, %r10192, %r10191;
	setp.gt.u32 	%p8058, %r10193, 9999;
	add.s32 	%r10194, %r10193, 55536;
	selp.u32 	%r10195, 1, 0, %p8058;
	selp.b32 	%r10196, %r10194, %r10193, %p8058;
	cvt.u16.u32 	%rs13641, %r10196;
	st.local.u16 	[%rd16+90], %rs13641;
	cvt.u32.u16 	%r10197, %rs13568;
	ld.local.u16 	%r10198, [%rd17+88];
	add.s32 	%r10199, %r10195, %r10197;
	add.s32 	%r10200, %r10199, %r10198;
	setp.gt.u32 	%p8059, %r10200, 9999;
	add.s32 	%r10201, %r10200, 55536;
	selp.u32 	%r10202, 1, 0, %p8059;
	selp.b32 	%r10203, %r10201, %r10200, %p8059;
	cvt.u16.u32 	%rs13642, %r10203;
	st.local.u16 	[%rd16+88], %rs13642;
	cvt.u32.u16 	%r10204, %rs13569;
	ld.local.u16 	%r10205, [%rd17+86];
	add.s32 	%r10206, %r10202, %r10204;
	add.s32 	%r10207, %r10206, %r10205;
	setp.gt.u32 	%p8060, %r10207, 9999;
	add.s32 	%r10208, %r10207, 55536;
	selp.u32 	%r10209, 1, 0, %p8060;
	selp.b32 	%r10210, %r10208, %r10207, %p8060;
	cvt.u16.u32 	%rs13643, %r10210;
	st.local.u16 	[%rd16+86], %rs13643;
	cvt.u32.u16 	%r10211, %rs13570;
	ld.local.u16 	%r10212, [%rd17+84];
	add.s32 	%r10213, %r10209, %r10211;
	add.s32 	%r10214, %r10213, %r10212;
	setp.gt.u32 	%p8061, %r10214, 9999;
	add.s32 	%r10215, %r10214, 55536;
	selp.u32 	%r10216, 1, 0, %p8061;
	selp.b32 	%r10217, %r10215, %r10214, %p8061;
	cvt.u16.u32 	%rs13644, %r10217;
	st.local.u16 	[%rd16+84], %rs13644;
	cvt.u32.u16 	%r10218, %rs13571;
	ld.local.u16 	%r10219, [%rd17+82];
	add.s32 	%r10220, %r10216, %r10218;
	add.s32 	%r10221, %r10220, %r10219;
	setp.gt.u32 	%p8062, %r10221, 9999;
	add.s32 	%r10222, %r10221, 55536;
	selp.u32 	%r10223, 1, 0, %p8062;
	selp.b32 	%r10224, %r10222, %r10221, %p8062;
	cvt.u16.u32 	%rs13645, %r10224;
	st.local.u16 	[%rd16+82], %rs13645;
	cvt.u32.u16 	%r10225, %rs13572;
	ld.local.u16 	%r10226, [%rd17+80];
	add.s32 	%r10227, %r10223, %r10225;
	add.s32 	%r10228, %r10227, %r10226;
	setp.gt.u32 	%p8063, %r10228, 9999;
	add.s32 	%r10229, %r10228, 55536;
	selp.u32 	%r10230, 1, 0, %p8063;
	selp.b32 	%r10231, %r10229, %r10228, %p8063;
	cvt.u16.u32 	%rs13646, %r10231;
	st.local.u16 	[%rd16+80], %rs13646;
	cvt.u32.u16 	%r10232, %rs13573;
	ld.local.u16 	%r10233, [%rd17+78];
	add.s32 	%r10234, %r10230, %r10232;
	add.s32 	%r10235, %r10234, %r10233;
	setp.gt.u32 	%p8064, %r10235, 9999;
	add.s32 	%r10236, %r10235, 55536;
	selp.u32 	%r10237, 1, 0, %p8064;
	selp.b32 	%r10238, %r10236, %r10235, %p8064;
	cvt.u16.u32 	%rs13647, %r10238;
	st.local.u16 	[%rd16+78], %rs13647;
	cvt.u32.u16 	%r10239, %rs13574;
	ld.local.u16 	%r10240, [%rd17+76];
	add.s32 	%r10241, %r10237, %r10239;
	add.s32 	%r10242, %r10241, %r10240;
	setp.gt.u32 	%p8065, %r10242, 9999;
	add.s32 	%r10243, %r10242, 55536;
	selp.u32 	%r10244, 1, 0, %p8065;
	selp.b32 	%r10245, %r10243, %r10242, %p8065;
	cvt.u16.u32 	%rs13648, %r10245;
	st.local.u16 	[%rd16+76], %rs13648;
	cvt.u32.u16 	%r10246, %rs13575;
	ld.local.u16 	%r10247, [%rd17+74];
	add.s32 	%r10248, %r10244, %r10246;
	add.s32 	%r10249, %r10248, %r10247;
	setp.gt.u32 	%p8066, %r10249, 9999;
	add.s32 	%r10250, %r10249, 55536;
	selp.u32 	%r10251, 1, 0, %p8066;
	selp.b32 	%r10252, %r10250, %r10249, %p8066;
	cvt.u16.u32 	%rs13649, %r10252;
	st.local.u16 	[%rd16+74], %rs13649;
	cvt.u32.u16 	%r10253, %rs13576;
	ld.local.u16 	%r10254, [%rd17+72];
	add.s32 	%r10255, %r10251, %r10253;
	add.s32 	%r10256, %r10255, %r10254;
	setp.gt.u32 	%p8067, %r10256, 9999;
	add.s32 	%r10257, %r10256, 55536;
	selp.u32 	%r10258, 1, 0, %p8067;
	selp.b32 	%r10259, %r10257, %r10256, %p8067;
	cvt.u16.u32 	%rs13650, %r10259;
	st.local.u16 	[%rd16+72], %rs13650;
	cvt.u32.u16 	%r10260, %rs13577;
	ld.local.u16 	%r10261, [%rd17+70];
	add.s32 	%r10262, %r10258, %r10260;
	add.s32 	%r10263, %r10262, %r10261;
	setp.gt.u32 	%p8068, %r10263, 9999;
	add.s32 	%r10264, %r10263, 55536;
	selp.u32 	%r10265, 1, 0, %p8068;
	selp.b32 	%r10266, %r10264, %r10263, %p8068;
	cvt.u16.u32 	%rs13651, %r10266;
	st.local.u16 	[%rd16+70], %rs13651;
	cvt.u32.u16 	%r10267, %rs13578;
	ld.local.u16 	%r10268, [%rd17+68];
	add.s32 	%r10269, %r10265, %r10267;
	add.s32 	%r10270, %r10269, %r10268;
	setp.gt.u32 	%p8069, %r10270, 9999;
	add.s32 	%r10271, %r10270, 55536;
	selp.u32 	%r10272, 1, 0, %p8069;
	selp.b32 	%r10273, %r10271, %r10270, %p8069;
	cvt.u16.u32 	%rs13652, %r10273;
	st.local.u16 	[%rd16+68], %rs13652;
	cvt.u32.u16 	%r10274, %rs13579;
	ld.local.u16 	%r10275, [%rd17+66];
	add.s32 	%r10276, %r10272, %r10274;
	add.s32 	%r10277, %r10276, %r10275;
	setp.gt.u32 	%p8070, %r10277, 9999;
	add.s32 	%r10278, %r10277, 55536;
	selp.u32 	%r10279, 1, 0, %p8070;
	selp.b32 	%r10280, %r10278, %r10277, %p8070;
	cvt.u16.u32 	%rs13653, %r10280;
	st.local.u16 	[%rd16+66], %rs13653;
	cvt.u32.u16 	%r10281, %rs13580;
	ld.local.u16 	%r10282, [%rd17+64];
	add.s32 	%r10283, %r10279, %r10281;
	add.s32 	%r10284, %r10283, %r10282;
	setp.gt.u32 	%p8071, %r10284, 9999;
	add.s32 	%r10285, %r10284, 55536;
	selp.u32 	%r10286, 1, 0, %p8071;
	selp.b32 	%r10287, %r10285, %r10284, %p8071;
	cvt.u16.u32 	%rs13654, %r10287;
	st.local.u16 	[%rd16+64], %rs13654;
	cvt.u32.u16 	%r10288, %rs13581;
	ld.local.u16 	%r10289, [%rd17+62];
	add.s32 	%r10290, %r10286, %r10288;
	add.s32 	%r10291, %r10290, %r10289;
	setp.gt.u32 	%p8072, %r10291, 9999;
	add.s32 	%r10292, %r10291, 55536;
	selp.u32 	%r10293, 1, 0, %p8072;
	selp.b32 	%r10294, %r10292, %r10291, %p8072;
	cvt.u16.u32 	%rs13655, %r10294;
	st.local.u16 	[%rd16+62], %rs13655;
	cvt.u32.u16 	%r10295, %rs13582;
	ld.local.u16 	%r10296, [%rd17+60];
	add.s32 	%r10297, %r10293, %r10295;
	add.s32 	%r10298, %r10297, %r10296;
	setp.gt.u32 	%p8073, %r10298, 9999;
	add.s32 	%r10299, %r10298, 55536;
	selp.u32 	%r10300, 1, 0, %p8073;
	selp.b32 	%r10301, %r10299, %r10298, %p8073;
	cvt.u16.u32 	%rs13656, %r10301;
	st.local.u16 	[%rd16+60], %rs13656;
	cvt.u32.u16 	%r10302, %rs13583;
	ld.local.u16 	%r10303, [%rd17+58];
	add.s32 	%r10304, %r10300, %r10302;
	add.s32 	%r10305, %r10304, %r10303;
	setp.gt.u32 	%p8074, %r10305, 9999;
	add.s32 	%r10306, %r10305, 55536;
	selp.u32 	%r10307, 1, 0, %p8074;
	selp.b32 	%r10308, %r10306, %r10305, %p8074;
	cvt.u16.u32 	%rs13657, %r10308;
	st.local.u16 	[%rd16+58], %rs13657;
	cvt.u32.u16 	%r10309, %rs13584;
	ld.local.u16 	%r10310, [%rd17+56];
	add.s32 	%r10311, %r10307, %r10309;
	add.s32 	%r10312, %r10311, %r10310;
	setp.gt.u32 	%p8075, %r10312, 9999;
	add.s32 	%r10313, %r10312, 55536;
	selp.u32 	%r10314, 1, 0, %p8075;
	selp.b32 	%r10315, %r10313, %r10312, %p8075;
	cvt.u16.u32 	%rs13658, %r10315;
	st.local.u16 	[%rd16+56], %rs13658;
	cvt.u32.u16 	%r10316, %rs13585;
	ld.local.u16 	%r10317, [%rd17+54];
	add.s32 	%r10318, %r10314, %r10316;
	add.s32 	%r10319, %r10318, %r10317;
	setp.gt.u32 	%p8076, %r10319, 9999;
	add.s32 	%r10320, %r10319, 55536;
	selp.u32 	%r10321, 1, 0, %p8076;
	selp.b32 	%r10322, %r10320, %r10319, %p8076;
	cvt.u16.u32 	%rs13659, %r10322;
	st.local.u16 	[%rd16+54], %rs13659;
	cvt.u32.u16 	%r10323, %rs13586;
	ld.local.u16 	%r10324, [%rd17+52];
	add.s32 	%r10325, %r10321, %r10323;
	add.s32 	%r10326, %r10325, %r10324;
	setp.gt.u32 	%p8077, %r10326, 9999;
	add.s32 	%r10327, %r10326, 55536;
	selp.u32 	%r10328, 1, 0, %p8077;
	selp.b32 	%r10329, %r10327, %r10326, %p8077;
	cvt.u16.u32 	%rs13660, %r10329;
	st.local.u16 	[%rd16+52], %rs13660;
	cvt.u32.u16 	%r10330, %rs13587;
	ld.local.u16 	%r10331, [%rd17+50];
	add.s32 	%r10332, %r10328, %r10330;
	add.s32 	%r10333, %r10332, %r10331;
	setp.gt.u32 	%p8078, %r10333, 9999;
	add.s32 	%r10334, %r10333, 55536;
	selp.u32 	%r10335, 1, 0, %p8078;
	selp.b32 	%r10336, %r10334, %r10333, %p8078;
	cvt.u16.u32 	%rs13661, %r10336;
	st.local.u16 	[%rd16+50], %rs13661;
	cvt.u32.u16 	%r10337, %rs13588;
	ld.local.u16 	%r10338, [%rd17+48];
	add.s32 	%r10339, %r10335, %r10337;
	add.s32 	%r10340, %r10339, %r10338;
	setp.gt.u32 	%p8079, %r10340, 9999;
	add.s32 	%r10341, %r10340, 55536;
	selp.u32 	%r10342, 1, 0, %p8079;
	selp.b32 	%r10343, %r10341, %r10340, %p8079;
	cvt.u16.u32 	%rs13662, %r10343;
	st.local.u16 	[%rd16+48], %rs13662;
	cvt.u32.u16 	%r10344, %rs13589;
	ld.local.u16 	%r10345, [%rd17+46];
	add.s32 	%r10346, %r10342, %r10344;
	add.s32 	%r10347, %r10346, %r10345;
	setp.gt.u32 	%p8080, %r10347, 9999;
	add.s32 	%r10348, %r10347, 55536;
	selp.u32 	%r10349, 1, 0, %p8080;
	selp.b32 	%r10350, %r10348, %r10347, %p8080;
	cvt.u16.u32 	%rs13663, %r10350;
	st.local.u16 	[%rd16+46], %rs13663;
	cvt.u32.u16 	%r10351, %rs13590;
	ld.local.u16 	%r10352, [%rd17+44];
	add.s32 	%r10353, %r10349, %r10351;
	add.s32 	%r10354, %r10353, %r10352;
	setp.gt.u32 	%p8081, %r10354, 9999;
	add.s32 	%r10355, %r10354, 55536;
	selp.u32 	%r10356, 1, 0, %p8081;
	selp.b32 	%r10357, %r10355, %r10354, %p8081;
	cvt.u16.u32 	%rs13664, %r10357;
	st.local.u16 	[%rd16+44], %rs13664;
	cvt.u32.u16 	%r10358, %rs13591;
	ld.local.u16 	%r10359, [%rd17+42];
	add.s32 	%r10360, %r10356, %r10358;
	add.s32 	%r10361, %r10360, %r10359;
	setp.gt.u32 	%p8082, %r10361, 9999;
	add.s32 	%r10362, %r10361, 55536;
	selp.u32 	%r10363, 1, 0, %p8082;
	selp.b32 	%r10364, %r10362, %r10361, %p8082;
	cvt.u16.u32 	%rs13665, %r10364;
	st.local.u16 	[%rd16+42], %rs13665;
	cvt.u32.u16 	%r10365, %rs13592;
	ld.local.u16 	%r10366, [%rd17+40];
	add.s32 	%r10367, %r10363, %r10365;
	add.s32 	%r10368, %r10367, %r10366;
	setp.gt.u32 	%p8083, %r10368, 9999;
	add.s32 	%r10369, %r10368, 55536;
	selp.u32 	%r10370, 1, 0, %p8083;
	selp.b32 	%r10371, %r10369, %r10368, %p8083;
	cvt.u16.u32 	%rs13666, %r10371;
	st.local.u16 	[%rd16+40], %rs13666;
	cvt.u32.u16 	%r10372, %rs13593;
	ld.local.u16 	%r10373, [%rd17+38];
	add.s32 	%r10374, %r10370, %r10372;
	add.s32 	%r10375, %r10374, %r10373;
	setp.gt.u32 	%p8084, %r10375, 9999;
	add.s32 	%r10376, %r10375, 55536;
	selp.u32 	%r10377, 1, 0, %p8084;
	selp.b32 	%r10378, %r10376, %r10375, %p8084;
	cvt.u16.u32 	%rs13667, %r10378;
	st.local.u16 	[%rd16+38], %rs13667;
	cvt.u32.u16 	%r10379, %rs13594;
	ld.local.u16 	%r10380, [%rd17+36];
	add.s32 	%r10381, %r10377, %r10379;
	add.s32 	%r10382, %r10381, %r10380;
	setp.gt.u32 	%p8085, %r10382, 9999;
	add.s32 	%r10383, %r10382, 55536;
	selp.u32 	%r10384, 1, 0, %p8085;
	selp.b32 	%r10385, %r10383, %r10382, %p8085;
	cvt.u16.u32 	%rs13668, %r10385;
	st.local.u16 	[%rd16+36], %rs13668;
	cvt.u32.u16 	%r10386, %rs13595;
	ld.local.u16 	%r10387, [%rd17+34];
	add.s32 	%r10388, %r10384, %r10386;
	add.s32 	%r10389, %r10388, %r10387;
	setp.gt.u32 	%p8086, %r10389, 9999;
	add.s32 	%r10390, %r10389, 55536;
	selp.u32 	%r10391, 1, 0, %p8086;
	selp.b32 	%r10392, %r10390, %r10389, %p8086;
	cvt.u16.u32 	%rs13669, %r10392;
	st.local.u16 	[%rd16+34], %rs13669;
	cvt.u32.u16 	%r10393, %rs13596;
	ld.local.u16 	%r10394, [%rd17+32];
	add.s32 	%r10395, %r10391, %r10393;
	add.s32 	%r10396, %r10395, %r10394;
	setp.gt.u32 	%p8087, %r10396, 9999;
	add.s32 	%r10397, %r10396, 55536;
	selp.u32 	%r10398, 1, 0, %p8087;
	selp.b32 	%r10399, %r10397, %r10396, %p8087;
	cvt.u16.u32 	%rs13670, %r10399;
	st.local.u16 	[%rd16+32], %rs13670;
	cvt.u32.u16 	%r10400, %rs13597;
	ld.local.u16 	%r10401, [%rd17+30];
	add.s32 	%r10402, %r10398, %r10400;
	add.s32 	%r10403, %r10402, %r10401;
	setp.gt.u32 	%p8088, %r10403, 9999;
	add.s32 	%r10404, %r10403, 55536;
	selp.u32 	%r10405, 1, 0, %p8088;
	selp.b32 	%r10406, %r10404, %r10403, %p8088;
	cvt.u16.u32 	%rs13671, %r10406;
	st.local.u16 	[%rd16+30], %rs13671;
	cvt.u32.u16 	%r10407, %rs13598;
	ld.local.u16 	%r10408, [%rd17+28];
	add.s32 	%r10409, %r10405, %r10407;
	add.s32 	%r10410, %r10409, %r10408;
	setp.gt.u32 	%p8089, %r10410, 9999;
	add.s32 	%r10411, %r10410, 55536;
	selp.u32 	%r10412, 1, 0, %p8089;
	selp.b32 	%r10413, %r10411, %r10410, %p8089;
	cvt.u16.u32 	%rs13672, %r10413;
	st.local.u16 	[%rd16+28], %rs13672;
	cvt.u32.u16 	%r10414, %rs13599;
	ld.local.u16 	%r10415, [%rd17+26];
	add.s32 	%r10416, %r10412, %r10414;
	add.s32 	%r10417, %r10416, %r10415;
	setp.gt.u32 	%p8090, %r10417, 9999;
	add.s32 	%r10418, %r10417, 55536;
	selp.u32 	%r10419, 1, 0, %p8090;
	selp.b32 	%r10420, %r10418, %r10417, %p8090;
	cvt.u16.u32 	%rs13673, %r10420;
	st.local.u16 	[%rd16+26], %rs13673;
	cvt.u32.u16 	%r10421, %rs13600;
	ld.local.u16 	%r10422, [%rd17+24];
	add.s32 	%r10423, %r10419, %r10421;
	add.s32 	%r10424, %r10423, %r10422;
	setp.gt.u32 	%p8091, %r10424, 9999;
	add.s32 	%r10425, %r10424, 55536;
	selp.u32 	%r10426, 1, 0, %p8091;
	selp.b32 	%r10427, %r10425, %r10424, %p8091;
	cvt.u16.u32 	%rs13674, %r10427;
	st.local.u16 	[%rd16+24], %rs13674;
	cvt.u32.u16 	%r10428, %rs13601;
	ld.local.u16 	%r10429, [%rd17+22];
	add.s32 	%r10430, %r10426, %r10428;
	add.s32 	%r10431, %r10430, %r10429;
	setp.gt.u32 	%p8092, %r10431, 9999;
	add.s32 	%r10432, %r10431, 55536;
	selp.u32 	%r10433, 1, 0, %p8092;
	selp.b32 	%r10434, %r10432, %r10431, %p8092;
	cvt.u16.u32 	%rs13675, %r10434;
	st.local.u16 	[%rd16+22], %rs13675;
	cvt.u32.u16 	%r10435, %rs13602;
	ld.local.u16 	%r10436, [%rd17+20];
	add.s32 	%r10437, %r10433, %r10435;
	add.s32 	%r10438, %r10437, %r10436;
	setp.gt.u32 	%p8093, %r10438, 9999;
	add.s32 	%r10439, %r10438, 55536;
	selp.u32 	%r10440, 1, 0, %p8093;
	selp.b32 	%r10441, %r10439, %r10438, %p8093;
	cvt.u16.u32 	%rs13676, %r10441;
	st.local.u16 	[%rd16+20], %rs13676;
	cvt.u32.u16 	%r10442, %rs13603;
	ld.local.u16 	%r10443, [%rd17+18];
	add.s32 	%r10444, %r10440, %r10442;
	add.s32 	%r10445, %r10444, %r10443;
	setp.gt.u32 	%p8094, %r10445, 9999;
	add.s32 	%r10446, %r10445, 55536;
	selp.u32 	%r10447, 1, 0, %p8094;
	selp.b32 	%r10448, %r10446, %r10445, %p8094;
	cvt.u16.u32 	%rs13677, %r10448;
	st.local.u16 	[%rd16+18], %rs13677;
	cvt.u32.u16 	%r10449, %rs13604;
	ld.local.u16 	%r10450, [%rd17+16];
	add.s32 	%r10451, %r10447, %r10449;
	add.s32 	%r10452, %r10451, %r10450;
	setp.gt.u32 	%p8095, %r10452, 9999;
	add.s32 	%r10453, %r10452, 55536;
	selp.u32 	%r10454, 1, 0, %p8095;
	selp.b32 	%r10455, %r10453, %r10452, %p8095;
	cvt.u16.u32 	%rs13678, %r10455;
	st.local.u16 	[%rd16+16], %rs13678;
	cvt.u32.u16 	%r10456, %rs13605;
	ld.local.u16 	%r10457, [%rd17+14];
	add.s32 	%r10458, %r10454, %r10456;
	add.s32 	%r10459, %r10458, %r10457;
	setp.gt.u32 	%p8096, %r10459, 9999;
	add.s32 	%r10460, %r10459, 55536;
	selp.u32 	%r10461, 1, 0, %p8096;
	selp.b32 	%r10462, %r10460, %r10459, %p8096;
	cvt.u16.u32 	%rs13679, %r10462;
	st.local.u16 	[%rd16+14], %rs13679;
	cvt.u32.u16 	%r10463, %rs13606;
	ld.local.u16 	%r10464, [%rd17+12];
	add.s32 	%r10465, %r10461, %r10463;
	add.s32 	%r10466, %r10465, %r10464;
	setp.gt.u32 	%p8097, %r10466, 9999;
	add.s32 	%r10467, %r10466, 55536;
	selp.u32 	%r10468, 1, 0, %p8097;
	selp.b32 	%r10469, %r10467, %r10466, %p8097;
	cvt.u16.u32 	%rs13680, %r10469;
	st.local.u16 	[%rd16+12], %rs13680;
	cvt.u32.u16 	%r10470, %rs13607;
	ld.local.u16 	%r10471, [%rd17+10];
	add.s32 	%r10472, %r10468, %r10470;
	add.s32 	%r10473, %r10472, %r10471;
	setp.gt.u32 	%p8098, %r10473, 9999;
	add.s32 	%r10474, %r10473, 55536;
	selp.u32 	%r10475, 1, 0, %p8098;
	selp.b32 	%r10476, %r10474, %r10473, %p8098;
	cvt.u16.u32 	%rs13681, %r10476;
	st.local.u16 	[%rd16+10], %rs13681;
	cvt.u32.u16 	%r10477, %rs13608;
	ld.local.u16 	%r10478, [%rd17+8];
	add.s32 	%r10479, %r10475, %r10477;
	add.s32 	%r10480, %r10479, %r10478;
	setp.gt.u32 	%p8099, %r10480, 9999;
	add.s32 	%r10481, %r10480, 55536;
	selp.u32 	%r10482, 1, 0, %p8099;
	selp.b32 	%r10483, %r10481, %r10480, %p8099;
	cvt.u16.u32 	%rs13682, %r10483;
	st.local.u16 	[%rd16+8], %rs13682;
	cvt.u32.u16 	%r10484, %rs13609;
	ld.local.u16 	%r10485, [%rd17+6];
	add.s32 	%r10486, %r10482, %r10484;
	add.s32 	%r10487, %r10486, %r10485;
	setp.gt.u32 	%p8100, %r10487, 9999;
	add.s32 	%r10488, %r10487, 55536;
	selp.u32 	%r10489, 1, 0, %p8100;
	selp.b32 	%r10490, %r10488, %r10487, %p8100;
	cvt.u16.u32 	%rs13683, %r10490;
	st.local.u16 	[%rd16+6], %rs13683;
	cvt.u32.u16 	%r10491, %rs13610;
	ld.local.u16 	%r10492, [%rd17+4];
	add.s32 	%r10493, %r10489, %r10491;
	add.s32 	%r10494, %r10493, %r10492;
	setp.gt.u32 	%p8101, %r10494, 9999;
	add.s32 	%r10495, %r10494, 55536;
	selp.u32 	%r10496, 1, 0, %p8101;
	selp.b32 	%r10497, %r10495, %r10494, %p8101;
	cvt.u16.u32 	%rs13684, %r10497;
	st.local.u16 	[%rd16+4], %rs13684;
	cvt.u32.u16 	%r10498, %rs13611;
	cvt.u32.u16 	%r10499, %rs10301;
	add.s32 	%r10500, %r10496, %r10498;
	add.s32 	%r10501, %r10500, %r10499;
	setp.gt.u32 	%p8102, %r10501, 9999;
	add.s32 	%r10502, %r10501, 55536;
	selp.b32 	%r10503, %r10502, %r10501, %p8102;
	cvt.u16.u32 	%rs13685, %r10503;
	st.local.u16 	[%rd16+2], %rs13685;
$L__BB0_6797:
	add.s32 	%r13287, %r13287, -1;
	setp.gt.s32 	%p8103, %r13287, %r2152;
	mov.u16 	%rs13563, %rs13637;
	mov.u16 	%rs13564, %rs13638;
	mov.u16 	%rs13565, %rs13639;
	mov.u16 	%rs13566, %rs13640;
	mov.u16 	%rs13567, %rs13641;
	mov.u16 	%rs13568, %rs13642;
	mov.u16 	%rs13569, %rs13643;
	mov.u16 	%rs13570, %rs13644;
	mov.u16 	%rs13571, %rs13645;
	mov.u16 	%rs13572, %rs13646;
	mov.u16 	%rs13573, %rs13647;
	mov.u16 	%rs13574, %rs13648;
	mov.u16 	%rs13575, %rs13649;
	mov.u16 	%rs13576, %rs13650;
	mov.u16 	%rs13577, %rs13651;
	mov.u16 	%rs13578, %rs13652;
	mov.u16 	%rs13579, %rs13653;
	mov.u16 	%rs13580, %rs13654;
	mov.u16 	%rs13581, %rs13655;
	mov.u16 	%rs13582, %rs13656;
	mov.u16 	%rs13583, %rs13657;
	mov.u16 	%rs13584, %rs13658;
	mov.u16 	%rs13585, %rs13659;
	mov.u16 	%rs13586, %rs13660;
	mov.u16 	%rs13587, %rs13661;
	mov.u16 	%rs13588, %rs13662;
	mov.u16 	%rs13589, %rs13663;
	mov.u16 	%rs13590, %rs13664;
	mov.u16 	%rs13591, %rs13665;
	mov.u16 	%rs13592, %rs13666;
	mov.u16 	%rs13593, %rs13667;
	mov.u16 	%rs13594, %rs13668;
	mov.u16 	%rs13595, %rs13669;
	mov.u16 	%rs13596, %rs13670;
	mov.u16 	%rs13597, %rs13671;
	mov.u16 	%rs13598, %rs13672;
	mov.u16 	%rs13599, %rs13673;
	mov.u16 	%rs13600, %rs13674;
	mov.u16 	%rs13601, %rs13675;
	mov.u16 	%rs13602, %rs13676;
	mov.u16 	%rs13603, %rs13677;
	mov.u16 	%rs13604, %rs13678;
	mov.u16 	%rs13605, %rs13679;
	mov.u16 	%rs13606, %rs13680;
	mov.u16 	%rs13607, %rs13681;
	mov.u16 	%rs13608, %rs13682;
	mov.u16 	%rs13609, %rs13683;
	mov.u16 	%rs13610, %rs13684;
	mov.u16 	%rs13611, %rs13685;
	mov.u16 	%rs13612, %rs13636;
	@%p8103 bra 	$L__BB0_6655;
	setp.eq.s16 	%p8104, %rs5521, 0;
	setp.eq.s16 	%p8105, %rs5520, 0;
	xor.pred  	%p8106, %p8104, %p8105;
	not.pred 	%p10625, %p8106;
	selp.u16 	%rs10403, 1, 0, %p10625;
	st.local.u8 	[%rd16], %rs10403;
$L__BB0_6799:
	selp.u16 	%rs13756, 1, 0, %p10625;
	add.s32 	%r2191, %r13268, %r13267;
	st.local.u8 	[%rd22], %rs13756;
	mul.wide.s32 	%rd3656, %r2191, 2;
	add.s64 	%rd3657, %rd16, %rd3656;
	ld.local.u16 	%rs13730, [%rd3657+2];
	st.local.u16 	[%rd22+2], %rs13730;
	ld.local.u16 	%rs13754, [%rd3657+4];
	st.local.u16 	[%rd22+4], %rs13754;
	setp.gt.s32 	%p8495, %r2191, 47;
	mov.b16 	%rs13753, 0;
	@%p8495 bra 	$L__BB0_6801;
	add.s32 	%r10940, %r2191, 2;
	mul.wide.u32 	%rd3658, %r10940, 2;
	add.s64 	%rd3659, %rd16, %rd3658;
	ld.local.u16 	%rs13753, [%rd3659+2];
$L__BB0_6801:
	st.local.u16 	[%rd22+6], %rs13753;
	setp.gt.s32 	%p8496, %r2191, 46;
	mov.b16 	%rs13752, 0;
	@%p8496 bra 	$L__BB0_6803;
	add.s32 	%r10941, %r2191, 3;
	mul.wide.u32 	%rd3660, %r10941, 2;
	add.s64 	%rd3661, %rd16, %rd3660;
	ld.local.u16 	%rs13752, [%rd3661+2];
$L__BB0_6803:
	st.local.u16 	[%rd22+8], %rs13752;
	setp.gt.s32 	%p8497, %r2191, 45;
	mov.b16 	%rs13751, 0;
	@%p8497 bra 	$L__BB0_6805;
	add.s32 	%r10942, %r2191, 4;
	mul.wide.u32 	%rd3662, %r10942, 2;
	add.s64 	%rd3663, %rd16, %rd3662;
	ld.local.u16 	%rs13751, [%rd3663+2];
$L__BB0_6805:
	st.local.u16 	[%rd22+10], %rs13751;
	setp.gt.s32 	%p8498, %r2191, 44;
	mov.b16 	%rs13750, 0;
	@%p8498 bra 	$L__BB0_6807;
	add.s32 	%r10943, %r2191, 5;
	mul.wide.u32 	%rd3664, %r10943, 2;
	add.s64 	%rd3665, %rd16, %rd3664;
	ld.local.u16 	%rs13750, [%rd3665+2];
$L__BB0_6807:
	st.local.u16 	[%rd22+12], %rs13750;
	setp.gt.s32 	%p8499, %r2191, 43;
	mov.b16 	%rs13749, 0;
	@%p8499 bra 	$L__BB0_6809;
	add.s32 	%r10944, %r2191, 6;
	mul.wide.u32 	%rd3666, %r10944, 2;
	add.s64 	%rd3667, %rd16, %rd3666;
	ld.local.u16 	%rs13749, [%rd3667+2];
$L__BB0_6809:
	st.local.u16 	[%rd22+14], %rs13749;
	setp.gt.s32 	%p8500, %r2191, 42;
	mov.b16 	%rs13748, 0;
	@%p8500 bra 	$L__BB0_6811;
	add.s32 	%r10945, %r2191, 7;
	mul.wide.u32 	%rd3668, %r10945, 2;
	add.s64 	%rd3669, %rd16, %rd3668;
	ld.local.u16 	%rs13748, [%rd3669+2];
$L__BB0_6811:
	st.local.u16 	[%rd22+16], %rs13748;
	setp.gt.s32 	%p8501, %r2191, 41;
	mov.b16 	%rs13747, 0;
	@%p8501 bra 	$L__BB0_6813;
	add.s32 	%r10946, %r2191, 8;
	mul.wide.u32 	%rd3670, %r10946, 2;
	add.s64 	%rd3671, %rd16, %rd3670;
	ld.local.u16 	%rs13747, [%rd3671+2];
$L__BB0_6813:
	st.local.u16 	[%rd22+18], %rs13747;
	setp.gt.s32 	%p8502, %r2191, 40;
	mov.b16 	%rs13746, 0;
	@%p8502 bra 	$L__BB0_6815;
	add.s32 	%r10947, %r2191, 9;
	mul.wide.u32 	%rd3672, %r10947, 2;
	add.s64 	%rd3673, %rd16, %rd3672;
	ld.local.u16 	%rs13746, [%rd3673+2];
$L__BB0_6815:
	st.local.u16 	[%rd22+20], %rs13746;
	setp.gt.s32 	%p8503, %r2191, 39;
	mov.b16 	%rs13745, 0;
	@%p8503 bra 	$L__BB0_6817;
	add.s32 	%r10948, %r2191, 10;
	mul.wide.u32 	%rd3674, %r10948, 2;
	add.s64 	%rd3675, %rd16, %rd3674;
	ld.local.u16 	%rs13745, [%rd3675+2];
$L__BB0_6817:
	st.local.u16 	[%rd22+22], %rs13745;
	setp.gt.s32 	%p8504, %r2191, 38;
	mov.b16 	%rs13744, 0;
	@%p8504 bra 	$L__BB0_6819;
	add.s32 	%r10949, %r2191, 11;
	mul.wide.u32 	%rd3676, %r10949, 2;
	add.s64 	%rd3677, %rd16, %rd3676;
	ld.local.u16 	%rs13744, [%rd3677+2];
$L__BB0_6819:
	st.local.u16 	[%rd22+24], %rs13744;
	setp.gt.s32 	%p8505, %r2191, 37;
	mov.b16 	%rs13743, 0;
	@%p8505 bra 	$L__BB0_6821;
	add.s32 	%r10950, %r2191, 12;
	mul.wide.u32 	%rd3678, %r10950, 2;
	add.s64 	%rd3679, %rd16, %rd3678;
	ld.local.u16 	%rs13743, [%rd3679+2];
$L__BB0_6821:
	st.local.u16 	[%rd22+26], %rs13743;
	setp.gt.s32 	%p8506, %r2191, 36;
	mov.b16 	%rs13742, 0;
	@%p8506 bra 	$L__BB0_6823;
	add.s32 	%r10951, %r2191, 13;
	mul.wide.u32 	%rd3680, %r10951, 2;
	add.s64 	%rd3681, %rd16, %rd3680;
	ld.local.u16 	%rs13742, [%rd3681+2];
$L__BB0_6823:
	st.local.u16 	[%rd22+28], %rs13742;
	setp.gt.s32 	%p8507, %r2191, 35;
	mov.b16 	%rs13741, 0;
	@%p8507 bra 	$L__BB0_6825;
	add.s32 	%r10952, %r2191, 14;
	mul.wide.u32 	%rd3682, %r10952, 2;
	add.s64 	%rd3683, %rd16, %rd3682;
	ld.local.u16 	%rs13741, [%rd3683+2];
$L__BB0_6825:
	st.local.u16 	[%rd22+30], %rs13741;
	setp.gt.s32 	%p8508, %r2191, 34;
	mov.b16 	%rs13740, 0;
	@%p8508 bra 	$L__BB0_6827;
	add.s32 	%r10953, %r2191, 15;
	mul.wide.u32 	%rd3684, %r10953, 2;
	add.s64 	%rd3685, %rd16, %rd3684;
	ld.local.u16 	%rs13740, [%rd3685+2];
$L__BB0_6827:
	st.local.u16 	[%rd22+32], %rs13740;
	setp.gt.s32 	%p8509, %r2191, 33;
	mov.b16 	%rs13739, 0;
	@%p8509 bra 	$L__BB0_6829;
	add.s32 	%r10954, %r2191, 16;
	mul.wide.u32 	%rd3686, %r10954, 2;
	add.s64 	%rd3687, %rd16, %rd3686;
	ld.local.u16 	%rs13739, [%rd3687+2];
$L__BB0_6829:
	st.local.u16 	[%rd22+34], %rs13739;
	setp.gt.s32 	%p8510, %r2191, 32;
	mov.b16 	%rs13738, 0;
	@%p8510 bra 	$L__BB0_6831;
	add.s32 	%r10955, %r2191, 17;
	mul.wide.u32 	%rd3688, %r10955, 2;
	add.s64 	%rd3689, %rd16, %rd3688;
	ld.local.u16 	%rs13738, [%rd3689+2];
$L__BB0_6831:
	st.local.u16 	[%rd22+36], %rs13738;
	setp.gt.s32 	%p8511, %r2191, 31;
	mov.b16 	%rs13737, 0;
	@%p8511 bra 	$L__BB0_6833;
	add.s32 	%r10956, %r2191, 18;
	mul.wide.u32 	%rd3690, %r10956, 2;
	add.s64 	%rd3691, %rd16, %rd3690;
	ld.local.u16 	%rs13737, [%rd3691+2];
$L__BB0_6833:
	st.local.u16 	[%rd22+38], %rs13737;
	setp.gt.s32 	%p8512, %r2191, 30;
	mov.b16 	%rs13736, 0;
	@%p8512 bra 	$L__BB0_6835;
	add.s32 	%r10957, %r2191, 19;
	mul.wide.u32 	%rd3692, %r10957, 2;
	add.s64 	%rd3693, %rd16, %rd3692;
	ld.local.u16 	%rs13736, [%rd3693+2];
$L__BB0_6835:
	st.local.u16 	[%rd22+40], %rs13736;
	setp.gt.s32 	%p8513, %r2191, 29;
	mov.b16 	%rs13735, 0;
	@%p8513 bra 	$L__BB0_6837;
	add.s32 	%r10958, %r2191, 20;
	mul.wide.u32 	%rd3694, %r10958, 2;
	add.s64 	%rd3695, %rd16, %rd3694;
	ld.local.u16 	%rs13735, [%rd3695+2];
$L__BB0_6837:
	st.local.u16 	[%rd22+42], %rs13735;
	setp.gt.s32 	%p8514, %r2191, 28;
	mov.b16 	%rs13734, 0;
	@%p8514 bra 	$L__BB0_6839;
	add.s32 	%r10959, %r2191, 21;
	mul.wide.u32 	%rd3696, %r10959, 2;
	add.s64 	%rd3697, %rd16, %rd3696;
	ld.local.u16 	%rs13734, [%rd3697+2];
$L__BB0_6839:
	st.local.u16 	[%rd22+44], %rs13734;
	setp.gt.s32 	%p8515, %r2191, 27;
	mov.b16 	%rs13733, 0;
	@%p8515 bra 	$L__BB0_6841;
	add.s32 	%r10960, %r2191, 22;
	mul.wide.u32 	%rd3698, %r10960, 2;
	add.s64 	%rd3699, %rd16, %rd3698;
	ld.local.u16 	%rs13733, [%rd3699+2];
$L__BB0_6841:
	st.local.u16 	[%rd22+46], %rs13733;
	setp.gt.s32 	%p8516, %r2191, 26;
	mov.b16 	%rs13732, 0;
	@%p8516 bra 	$L__BB0_6843;
	add.s32 	%r10961, %r2191, 23;
	mul.wide.u32 	%rd3700, %r10961, 2;
	add.s64 	%rd3701, %rd16, %rd3700;
	ld.local.u16 	%rs13732, [%rd3701+2];
$L__BB0_6843:
	st.local.u16 	[%rd22+48], %rs13732;
	setp.gt.s32 	%p8517, %r2191, 25;
	mov.b16 	%rs13757, 0;
	@%p8517 bra 	$L__BB0_6845;
	add.s32 	%r10962, %r2191, 24;
	mul.wide.u32 	%rd3702, %r10962, 2;
	add.s64 	%rd3703, %rd16, %rd3702;
	ld.local.u16 	%rs13757, [%rd3703+2];
$L__BB0_6845:
	st.local.u16 	[%rd22+50], %rs13757;
	ld.local.u32 	%r10964, [%rd12+52];
	ld.local.u32 	%r10965, [%rd1+52];
	add.s32 	%r13303, %r10965, %r10964;
	st.local.u32 	[%rd22+52], %r13303;
	setp.ne.s16 	%p8518, %rs13730, 0;
	mov.b32 	%r13301, 0;
	@%p8518 bra 	$L__BB0_6870;
	setp.ne.s16 	%p8519, %rs13754, 0;
	mov.b32 	%r13301, 1;
	@%p8519 bra 	$L__BB0_6870;
	setp.ne.s16 	%p8520, %rs13753, 0;
	mov.b32 	%r13301, 2;
	@%p8520 bra 	$L__BB0_6870;
	setp.ne.s16 	%p8521, %rs13752, 0;
	mov.b32 	%r13301, 3;
	@%p8521 bra 	$L__BB0_6870;
	setp.ne.s16 	%p8522, %rs13751, 0;
	mov.b32 	%r13301, 4;
	@%p8522 bra 	$L__BB0_6870;
	setp.ne.s16 	%p8523, %rs13750, 0;
	mov.b32 	%r13301, 5;
	@%p8523 bra 	$L__BB0_6870;
	setp.ne.s16 	%p8524, %rs13749, 0;
	mov.b32 	%r13301, 6;
	@%p8524 bra 	$L__BB0_6870;
	setp.ne.s16 	%p8525, %rs13748, 0;
	mov.b32 	%r13301, 7;
	@%p8525 bra 	$L__BB0_6870;
	setp.ne.s16 	%p8526, %rs13747, 0;
	mov.b32 	%r13301, 8;
	@%p8526 bra 	$L__BB0_6870;
	setp.ne.s16 	%p8527, %rs13746, 0;
	mov.b32 	%r13301, 9;
	@%p8527 bra 	$L__BB0_6870;
	setp.ne.s16 	%p8528, %rs13745, 0;
	mov.b32 	%r13301, 10;
	@%p8528 bra 	$L__BB0_6870;
	setp.ne.s16 	%p8529, %rs13744, 0;
	mov.b32 	%r13301, 11;
	@%p8529 bra 	$L__BB0_6870;
	setp.ne.s16 	%p8530, %rs13743, 0;
	mov.b32 	%r13301, 12;
	@%p8530 bra 	$L__BB0_6870;
	setp.ne.s16 	%p8531, %rs13742, 0;
	mov.b32 	%r13301, 13;
	@%p8531 bra 	$L__BB0_6870;
	setp.ne.s16 	%p8532, %rs13741, 0;
	mov.b32 	%r13301, 14;
	@%p8532 bra 	$L__BB0_6870;
	setp.ne.s16 	%p8533, %rs13740, 0;
	mov.b32 	%r13301, 15;
	@%p8533 bra 	$L__BB0_6870;
	setp.ne.s16 	%p8534, %rs13739, 0;
	mov.b32 	%r13301, 16;
	@%p8534 bra 	$L__BB0_6870;
	setp.ne.s16 	%p8535, %rs13738, 0;
	mov.b32 	%r13301, 17;
	@%p8535 bra 	$L__BB0_6870;
	setp.ne.s16 	%p8536, %rs13737, 0;
	mov.b32 	%r13301, 18;
	@%p8536 bra 	$L__BB0_6870;
	setp.ne.s16 	%p8537, %rs13736, 0;
	mov.b32 	%r13301, 19;
	@%p8537 bra 	$L__BB0_6870;
	setp.ne.s16 	%p8538, %rs13735, 0;
	mov.b32 	%r13301, 20;
	@%p8538 bra 	$L__BB0_6870;
	setp.ne.s16 	%p8539, %rs13734, 0;
	mov.b32 	%r13301, 21;
	@%p8539 bra 	$L__BB0_6870;
	setp.ne.s16 	%p8540, %rs13733, 0;
	mov.b32 	%r13301, 22;
	@%p8540 bra 	$L__BB0_6870;
	setp.ne.s16 	%p8541, %rs13732, 0;
	mov.b32 	%r13301, 23;
	@%p8541 bra 	$L__BB0_6870;
	mov.b32 	%r13303, 0;
	st.local.u32 	[%rd22+52], %r13303;
	mov.b16 	%rs13756, 1;
	st.local.u8 	[%rd22], %rs13756;
	mov.b16 	%rs13730, 0;
	mov.u16 	%rs13732, %rs13730;
	mov.u16 	%rs13733, %rs13730;
	mov.u16 	%rs13734, %rs13730;
	mov.u16 	%rs13735, %rs13730;
	mov.u16 	%rs13736, %rs13730;
	mov.u16 	%rs13737, %rs13730;
	mov.u16 	%rs13738, %rs13730;
	mov.u16 	%rs13739, %rs13730;
	mov.u16 	%rs13740, %rs13730;
	mov.u16 	%rs13741, %rs13730;
	mov.u16 	%rs13742, %rs13730;
	mov.u16 	%rs13743, %rs13730;
	mov.u16 	%rs13744, %rs13730;
	mov.u16 	%rs13745, %rs13730;
	mov.u16 	%rs13746, %rs13730;
	mov.u16 	%rs13747, %rs13730;
	mov.u16 	%rs13748, %rs13730;
	mov.u16 	%rs13749, %rs13730;
	mov.u16 	%rs13750, %rs13730;
	mov.u16 	%rs13751, %rs13730;
	mov.u16 	%rs13752, %rs13730;
	mov.u16 	%rs13753, %rs13730;
	mov.u16 	%rs13754, %rs13730;
	bra.uni 	$L__BB0_6914;
$L__BB0_6870:
	min.s32 	%r2194, %r13301, %r13303;
	setp.lt.s32 	%p8542, %r2194, 1;
	@%p8542 bra 	$L__BB0_6914;
	mul.wide.u32 	%rd3704, %r2194, 2;
	add.s64 	%rd745, %rd22, %rd3704;
	ld.local.u16 	%rs13730, [%rd745+2];
	st.local.u16 	[%rd22+2], %rs13730;
	ld.local.u16 	%rs13754, [%rd745+4];
	st.local.u16 	[%rd22+4], %rs13754;
	setp.gt.u32 	%p8543, %r2194, 22;
	mov.b16 	%rs13753, 0;
	@%p8543 bra 	$L__BB0_6873;
	ld.local.u16 	%rs13753, [%rd745+6];
$L__BB0_6873:
	st.local.u16 	[%rd22+6], %rs13753;
	setp.gt.u32 	%p8544, %r2194, 21;
	mov.b16 	%rs13752, 0;
	@%p8544 bra 	$L__BB0_6875;
	ld.local.u16 	%rs13752, [%rd745+8];
$L__BB0_6875:
	st.local.u16 	[%rd22+8], %rs13752;
	setp.gt.u32 	%p8545, %r2194, 20;
	mov.b16 	%rs13751, 0;
	@%p8545 bra 	$L__BB0_6877;
	ld.local.u16 	%rs13751, [%rd745+10];
$L__BB0_6877:
	st.local.u16 	[%rd22+10], %rs13751;
	setp.gt.u32 	%p8546, %r2194, 19;
	mov.b16 	%rs13750, 0;
	@%p8546 bra 	$L__BB0_6879;
	ld.local.u16 	%rs13750, [%rd745+12];
$L__BB0_6879:
	st.local.u16 	[%rd22+12], %rs13750;
	setp.gt.u32 	%p8547, %r2194, 18;
	mov.b16 	%rs13749, 0;
	@%p8547 bra 	$L__BB0_6881;
	ld.local.u16 	%rs13749, [%rd745+14];
$L__BB0_6881:
	st.local.u16 	[%rd22+14], %rs13749;
	setp.gt.u32 	%p8548, %r2194, 17;
	mov.b16 	%rs13748, 0;
	@%p8548 bra 	$L__BB0_6883;
	ld.local.u16 	%rs13748, [%rd745+16];
$L__BB0_6883:
	st.local.u16 	[%rd22+16], %rs13748;
	setp.gt.u32 	%p8549, %r2194, 16;
	mov.b16 	%rs13747, 0;
	@%p8549 bra 	$L__BB0_6885;
	ld.local.u16 	%rs13747, [%rd745+18];
$L__BB0_6885:
	st.local.u16 	[%rd22+18], %rs13747;
	setp.gt.u32 	%p8550, %r2194, 15;
	mov.b16 	%rs13746, 0;
	@%p8550 bra 	$L__BB0_6887;
	ld.local.u16 	%rs13746, [%rd745+20];
$L__BB0_6887:
	st.local.u16 	[%rd22+20], %rs13746;
	setp.gt.u32 	%p8551, %r2194, 14;
	mov.b16 	%rs13745, 0;
	@%p8551 bra 	$L__BB0_6889;
	ld.local.u16 	%rs13745, [%rd745+22];
$L__BB0_6889:
	st.local.u16 	[%rd22+22], %rs13745;
	setp.gt.u32 	%p8552, %r2194, 13;
	mov.b16 	%rs13744, 0;
	@%p8552 bra 	$L__BB0_6891;
	ld.local.u16 	%rs13744, [%rd745+24];
$L__BB0_6891:
	st.local.u16 	[%rd22+24], %rs13744;
	setp.gt.u32 	%p8553, %r2194, 12;
	mov.b16 	%rs13743, 0;
	@%p8553 bra 	$L__BB0_6893;
	ld.local.u16 	%rs13743, [%rd745+26];
$L__BB0_6893:
	st.local.u16 	[%rd22+26], %rs13743;
	setp.gt.u32 	%p8554, %r2194, 11;
	mov.b16 	%rs13742, 0;
	@%p8554 bra 	$L__BB0_6895;
	ld.local.u16 	%rs13742, [%rd745+28];
$L__BB0_6895:
	st.local.u16 	[%rd22+28], %rs13742;
	setp.gt.u32 	%p8555, %r2194, 10;
	mov.b16 	%rs13741, 0;
	@%p8555 bra 	$L__BB0_6897;
	ld.local.u16 	%rs13741, [%rd745+30];
$L__BB0_6897:
	st.local.u16 	[%rd22+30], %rs13741;
	setp.gt.u32 	%p8556, %r2194, 9;
	mov.b16 	%rs13740, 0;
	@%p8556 bra 	$L__BB0_6899;
	ld.local.u16 	%rs13740, [%rd745+32];
$L__BB0_6899:
	st.local.u16 	[%rd22+32], %rs13740;
	setp.gt.u32 	%p8557, %r2194, 8;
	mov.b16 	%rs13739, 0;
	@%p8557 bra 	$L__BB0_6901;
	ld.local.u16 	%rs13739, [%rd745+34];
$L__BB0_6901:
	st.local.u16 	[%rd22+34], %rs13739;
	setp.gt.u32 	%p8558, %r2194, 7;
	mov.b16 	%rs13738, 0;
	@%p8558 bra 	$L__BB0_6903;
	ld.local.u16 	%rs13738, [%rd745+36];
$L__BB0_6903:
	st.local.u16 	[%rd22+36], %rs13738;
	setp.gt.u32 	%p8559, %r2194, 6;
	mov.b16 	%rs13737, 0;
	@%p8559 bra 	$L__BB0_6905;
	ld.local.u16 	%rs13737, [%rd745+38];
$L__BB0_6905:
	st.local.u16 	[%rd22+38], %rs13737;
	setp.gt.u32 	%p8560, %r2194, 5;
	mov.b16 	%rs13736, 0;
	@%p8560 bra 	$L__BB0_6907;
	ld.local.u16 	%rs13736, [%rd745+40];
$L__BB0_6907:
	st.local.u16 	[%rd22+40], %rs13736;
	setp.gt.u32 	%p8561, %r2194, 4;
	mov.b16 	%rs13735, 0;
	@%p8561 bra 	$L__BB0_6909;
	ld.local.u16 	%rs13735, [%rd745+42];
$L__BB0_6909:
	st.local.u16 	[%rd22+42], %rs13735;
	setp.gt.u32 	%p8562, %r2194, 3;
	mov.b16 	%rs13734, 0;
	@%p8562 bra 	$L__BB0_6911;
	ld.local.u16 	%rs13734, [%rd745+44];
$L__BB0_6911:
	st.local.u16 	[%rd22+44], %rs13734;
	setp.gt.u32 	%p8563, %r2194, 2;
	mov.b16 	%rs13733, 0;
	@%p8563 bra 	$L__BB0_6913;
	ld.local.u16 	%rs13733, [%rd745+46];
$L__BB0_6913:
	st.local.u16 	[%rd22+46], %rs13733;
	setp.eq.s32 	%p8564, %r2194, 1;
	selp.b16 	%rs13732, %rs13757, 0, %p8564;
	st.local.u16 	[%rd22+48], %rs13732;
	sub.s32 	%r10989, %r13303, %r2194;
	max.s32 	%r13303, %r10989, 0;
	st.local.u32 	[%rd22+52], %r13303;
$L__BB0_6914:
	ld.local.u8 	%rs6151, [%rd12];
	ld.local.u8 	%rs10567, [%rd1];
	or.b16  	%rs10568, %rs6151, %rs10567;
	and.b16  	%rs10569, %rs10568, 255;
	setp.ne.s16 	%p8565, %rs10569, 0;
	@%p8565 bra 	$L__BB0_6916;
	mov.b16 	%rs13756, 1;
	st.local.u8 	[%rd22], %rs13756;
	bra.uni 	$L__BB0_6918;
$L__BB0_6916:
	setp.ne.s16 	%p8566, %rs10567, 0;
	setp.ne.s16 	%p8567, %rs6151, 0;
	and.pred  	%p8568, %p8567, %p8566;
	@%p8568 bra 	$L__BB0_6918;
	mov.b16 	%rs13756, 0;
	st.local.u8 	[%rd22], %rs13756;
$L__BB0_6918:
	mov.b16 	%rs10576, 1;
	st.local.u8 	[%rd23], %rs10576;
	mov.b16 	%rs10577, 0;
	st.local.u16 	[%rd23+2], %rs10577;
	mov.b32 	%r10991, 0;
	st.local.u32 	[%rd23+4], %r10991;
	st.local.u32 	[%rd23+8], %r10991;
	st.local.u32 	[%rd23+12], %r10991;
	st.local.u32 	[%rd23+16], %r10991;
	st.local.u32 	[%rd23+20], %r10991;
	st.local.u32 	[%rd23+24], %r10991;
	st.local.u32 	[%rd23+28], %r10991;
	st.local.u32 	[%rd23+32], %r10991;
	st.local.u32 	[%rd23+36], %r10991;
	st.local.u32 	[%rd23+40], %r10991;
	st.local.u32 	[%rd23+44], %r10991;
	st.local.u32 	[%rd23+48], %r10991;
	ld.local.u32 	%r2198, [%rd13+52];
	setp.eq.s32 	%p8569, %r13303, %r2198;
	@%p8569 bra 	$L__BB0_6944;
	setp.gt.s32 	%p10626, %r13303, %r2198;
	bra.uni 	$L__BB0_6946;
$L__BB0_6920:
	add.s64 	%rd4308, %rd22, 4;
	ld.local.u16 	%rs13781, [%rd13+4];
	setp.ne.s16 	%p8571, %rs13754, %rs13781;
	@%p8571 bra 	$L__BB0_6945;
	add.s64 	%rd4308, %rd22, 6;
	ld.local.u16 	%rs13781, [%rd13+6];
	setp.ne.s16 	%p8572, %rs13753, %rs13781;
	@%p8572 bra 	$L__BB0_6945;
	add.s64 	%rd4308, %rd22, 8;
	ld.local.u16 	%rs13781, [%rd13+8];
	setp.ne.s16 	%p8573, %rs13752, %rs13781;
	@%p8573 bra 	$L__BB0_6945;
	add.s64 	%rd4308, %rd22, 10;
	ld.local.u16 	%rs13781, [%rd13+10];
	setp.ne.s16 	%p8574, %rs13751, %rs13781;
	@%p8574 bra 	$L__BB0_6945;
	add.s64 	%rd4308, %rd22, 12;
	ld.local.u16 	%rs13781, [%rd13+12];
	setp.ne.s16 	%p8575, %rs13750, %rs13781;
	@%p8575 bra 	$L__BB0_6945;
	add.s64 	%rd4308, %rd22, 14;
	ld.local.u16 	%rs13781, [%rd13+14];
	setp.ne.s16 	%p8576, %rs13749, %rs13781;
	@%p8576 bra 	$L__BB0_6945;
	add.s64 	%rd4308, %rd22, 16;
	ld.local.u16 	%rs13781, [%rd13+16];
	setp.ne.s16 	%p8577, %rs13748, %rs13781;
	@%p8577 bra 	$L__BB0_6945;
	add.s64 	%rd4308, %rd22, 18;
	ld.local.u16 	%rs13781, [%rd13+18];
	setp.ne.s16 	%p8578, %rs13747, %rs13781;
	@%p8578 bra 	$L__BB0_6945;
	add.s64 	%rd4308, %rd22, 20;
	ld.local.u16 	%rs13781, [%rd13+20];
	setp.ne.s16 	%p8579, %rs13746, %rs13781;
	@%p8579 bra 	$L__BB0_6945;
	add.s64 	%rd4308, %rd22, 22;
	ld.local.u16 	%rs13781, [%rd13+22];
	setp.ne.s16 	%p8580, %rs13745, %rs13781;
	@%p8580 bra 	$L__BB0_6945;
	add.s64 	%rd4308, %rd22, 24;
	ld.local.u16 	%rs13781, [%rd13+24];
	setp.ne.s16 	%p8581, %rs13744, %rs13781;
	@%p8581 bra 	$L__BB0_6945;
	add.s64 	%rd4308, %rd22, 26;
	ld.local.u16 	%rs13781, [%rd13+26];
	setp.ne.s16 	%p8582, %rs13743, %rs13781;
	@%p8582 bra 	$L__BB0_6945;
	add.s64 	%rd4308, %rd22, 28;
	ld.local.u16 	%rs13781, [%rd13+28];
	setp.ne.s16 	%p8583, %rs13742, %rs13781;
	@%p8583 bra 	$L__BB0_6945;
	add.s64 	%rd4308, %rd22, 30;
	ld.local.u16 	%rs13781, [%rd13+30];
	setp.ne.s16 	%p8584, %rs13741, %rs13781;
	@%p8584 bra 	$L__BB0_6945;
	add.s64 	%rd4308, %rd22, 32;
	ld.local.u16 	%rs13781, [%rd13+32];
	setp.ne.s16 	%p8585, %rs13740, %rs13781;
	@%p8585 bra 	$L__BB0_6945;
	add.s64 	%rd4308, %rd22, 34;
	ld.local.u16 	%rs13781, [%rd13+34];
	setp.ne.s16 	%p8586, %rs13739, %rs13781;
	@%p8586 bra 	$L__BB0_6945;
	add.s64 	%rd4308, %rd22, 36;
	ld.local.u16 	%rs13781, [%rd13+36];
	setp.ne.s16 	%p8587, %rs13738, %rs13781;
	@%p8587 bra 	$L__BB0_6945;
	add.s64 	%rd4308, %rd22, 38;
	ld.local.u16 	%rs13781, [%rd13+38];
	setp.ne.s16 	%p8588, %rs13737, %rs13781;
	@%p8588 bra 	$L__BB0_6945;
	add.s64 	%rd4308, %rd22, 40;
	ld.local.u16 	%rs13781, [%rd13+40];
	setp.ne.s16 	%p8589, %rs13736, %rs13781;
	@%p8589 bra 	$L__BB0_6945;
	add.s64 	%rd4308, %rd22, 42;
	ld.local.u16 	%rs13781, [%rd13+42];
	setp.ne.s16 	%p8590, %rs13735, %rs13781;
	@%p8590 bra 	$L__BB0_6945;
	add.s64 	%rd4308, %rd22, 44;
	ld.local.u16 	%rs13781, [%rd13+44];
	setp.ne.s16 	%p8591, %rs13734, %rs13781;
	@%p8591 bra 	$L__BB0_6945;
	add.s64 	%rd4308, %rd22, 46;
	ld.local.u16 	%rs13781, [%rd13+46];
	setp.ne.s16 	%p8592, %rs13733, %rs13781;
	@%p8592 bra 	$L__BB0_6945;
	add.s64 	%rd4308, %rd22, 48;
	ld.local.u16 	%rs13781, [%rd13+48];
	setp.ne.s16 	%p8593, %rs13732, %rs13781;
	@%p8593 bra 	$L__BB0_6945;
	add.s64 	%rd4308, %rd22, 50;
	ld.local.u16 	%rs13781, [%rd13+50];
	setp.eq.s16 	%p8595, %rs13757, %rs13781;
	mov.pred 	%p10626, 0;
	@%p8595 bra 	$L__BB0_6946;
	bra.uni 	$L__BB0_6945;
$L__BB0_6944:
	add.s64 	%rd4308, %rd22, 2;
	ld.local.u16 	%rs13781, [%rd13+2];
	setp.eq.s16 	%p8570, %rs13730, %rs13781;
	@%p8570 bra 	$L__BB0_6920;
$L__BB0_6945:
	ld.local.u16 	%rs10578, [%rd4308];
	setp.gt.u16 	%p10626, %rs10578, %rs13781;
$L__BB0_6946:
	st.local.u8 	[%rd14], %rs13756;
	ld.local.u8 	%rs6205, [%rd13];
	st.local.u8 	[%rd15], %rs6205;
	setp.ne.s16 	%p8596, %rs13757, 0;
	mov.b32 	%r13304, 0;
	@%p8596 bra 	$L__BB0_6971;
	setp.ne.s16 	%p8597, %rs13732, 0;
	mov.b32 	%r13304, 1;
	@%p8597 bra 	$L__BB0_6971;
	setp.ne.s16 	%p8598, %rs13733, 0;
	mov.b32 	%r13304, 2;
	@%p8598 bra 	$L__BB0_6971;
	setp.ne.s16 	%p8599, %rs13734, 0;
	mov.b32 	%r13304, 3;
	@%p8599 bra 	$L__BB0_6971;
	setp.ne.s16 	%p8600, %rs13735, 0;
	mov.b32 	%r13304, 4;
	@%p8600 bra 	$L__BB0_6971;
	setp.ne.s16 	%p8601, %rs13736, 0;
	mov.b32 	%r13304, 5;
	@%p8601 bra 	$L__BB0_6971;
	setp.ne.s16 	%p8602, %rs13737, 0;
	mov.b32 	%r13304, 6;
	@%p8602 bra 	$L__BB0_6971;
	setp.ne.s16 	%p8603, %rs13738, 0;
	mov.b32 	%r13304, 7;
	@%p8603 bra 	$L__BB0_6971;
	setp.ne.s16 	%p8604, %rs13739, 0;
	mov.b32 	%r13304, 8;
	@%p8604 bra 	$L__BB0_6971;
	setp.ne.s16 	%p8605, %rs13740, 0;
	mov.b32 	%r13304, 9;
	@%p8605 bra 	$L__BB0_6971;
	setp.ne.s16 	%p8606, %rs13741, 0;
	mov.b32 	%r13304, 10;
	@%p8606 bra 	$L__BB0_6971;
	setp.ne.s16 	%p8607, %rs13742, 0;
	mov.b32 	%r13304, 11;
	@%p8607 bra 	$L__BB0_6971;
	setp.ne.s16 	%p8608, %rs13743, 0;
	mov.b32 	%r13304, 12;
	@%p8608 bra 	$L__BB0_6971;
	setp.ne.s16 	%p8609, %rs13744, 0;
	mov.b32 	%r13304, 13;
	@%p8609 bra 	$L__BB0_6971;
	setp.ne.s16 	%p8610, %rs13745, 0;
	mov.b32 	%r13304, 14;
	@%p8610 bra 	$L__BB0_6971;
	setp.ne.s16 	%p8611, %rs13746, 0;
	mov.b32 	%r13304, 15;
	@%p8611 bra 	$L__BB0_6971;
	setp.ne.s16 	%p8612, %rs13747, 0;
	mov.b32 	%r13304, 16;
	@%p8612 bra 	$L__BB0_6971;
	setp.ne.s16 	%p8613, %rs13748, 0;
	mov.b32 	%r13304, 17;
	@%p8613 bra 	$L__BB0_6971;
	setp.ne.s16 	%p8614, %rs13749, 0;
	mov.b32 	%r13304, 18;
	@%p8614 bra 	$L__BB0_6971;
	setp.ne.s16 	%p8615, %rs13750, 0;
	mov.b32 	%r13304, 19;
	@%p8615 bra 	$L__BB0_6971;
	setp.ne.s16 	%p8616, %rs13751, 0;
	mov.b32 	%r13304, 20;
	@%p8616 bra 	$L__BB0_6971;
	setp.ne.s16 	%p8617, %rs13752, 0;
	mov.b32 	%r13304, 21;
	@%p8617 bra 	$L__BB0_6971;
	setp.ne.s16 	%p8618, %rs13753, 0;
	mov.b32 	%r13304, 22;
	@%p8618 bra 	$L__BB0_6971;
	setp.ne.s16 	%p8619, %rs13754, 0;
	mov.b32 	%r13304, 23;
	@%p8619 bra 	$L__BB0_6971;
	setp.eq.s16 	%p8620, %rs13730, 0;
	selp.b32 	%r13304, -1, 24, %p8620;
$L__BB0_6971:
	ld.local.u16 	%rs10579, [%rd13+50];
	setp.ne.s16 	%p8621, %rs10579, 0;
	mov.b32 	%r13305, 0;
	@%p8621 bra 	$L__BB0_6996;
	ld.local.u16 	%rs10580, [%rd13+48];
	setp.ne.s16 	%p8622, %rs10580, 0;
	mov.b32 	%r13305, 1;
	@%p8622 bra 	$L__BB0_6996;
	ld.local.u16 	%rs10581, [%rd13+46];
	setp.ne.s16 	%p8623, %rs10581, 0;
	mov.b32 	%r13305, 2;
	@%p8623 bra 	$L__BB0_6996;
	ld.local.u16 	%rs10582, [%rd13+44];
	setp.ne.s16 	%p8624, %rs10582, 0;
	mov.b32 	%r13305, 3;
	@%p8624 bra 	$L__BB0_6996;
	ld.local.u16 	%rs10583, [%rd13+42];
	setp.ne.s16 	%p8625, %rs10583, 0;
	mov.b32 	%r13305, 4;
	@%p8625 bra 	$L__BB0_6996;
	ld.local.u16 	%rs10584, [%rd13+40];
	setp.ne.s16 	%p8626, %rs10584, 0;
	mov.b32 	%r13305, 5;
	@%p8626 bra 	$L__BB0_6996;
	ld.local.u16 	%rs10585, [%rd13+38];
	setp.ne.s16 	%p8627, %rs10585, 0;
	mov.b32 	%r13305, 6;
	@%p8627 bra 	$L__BB0_6996;
	ld.local.u16 	%rs10586, [%rd13+36];
	setp.ne.s16 	%p8628, %rs10586, 0;
	mov.b32 	%r13305, 7;
	@%p8628 bra 	$L__BB0_6996;
	ld.local.u16 	%rs10587, [%rd13+34];
	setp.ne.s16 	%p8629, %rs10587, 0;
	mov.b32 	%r13305, 8;
	@%p8629 bra 	$L__BB0_6996;
	ld.local.u16 	%rs10588, [%rd13+32];
	setp.ne.s16 	%p8630, %rs10588, 0;
	mov.b32 	%r13305, 9;
	@%p8630 bra 	$L__BB0_6996;
	ld.local.u16 	%rs10589, [%rd13+30];
	setp.ne.s16 	%p8631, %rs10589, 0;
	mov.b32 	%r13305, 10;
	@%p8631 bra 	$L__BB0_6996;
	ld.local.u16 	%rs10590, [%rd13+28];
	setp.ne.s16 	%p8632, %rs10590, 0;
	mov.b32 	%r13305, 11;
	@%p8632 bra 	$L__BB0_6996;
	ld.local.u16 	%rs10591, [%rd13+26];
	setp.ne.s16 	%p8633, %rs10591, 0;
	mov.b32 	%r13305, 12;
	@%p8633 bra 	$L__BB0_6996;
	ld.local.u16 	%rs10592, [%rd13+24];
	setp.ne.s16 	%p8634, %rs10592, 0;
	mov.b32 	%r13305, 13;
	@%p8634 bra 	$L__BB0_6996;
	ld.local.u16 	%rs10593, [%rd13+22];
	setp.ne.s16 	%p8635, %rs10593, 0;
	mov.b32 	%r13305, 14;
	@%p8635 bra 	$L__BB0_6996;
	ld.local.u16 	%rs10594, [%rd13+20];
	setp.ne.s16 	%p8636, %rs10594, 0;
	mov.b32 	%r13305, 15;
	@%p8636 bra 	$L__BB0_6996;
	ld.local.u16 	%rs10595, [%rd13+18];
	setp.ne.s16 	%p8637, %rs10595, 0;
	mov.b32 	%r13305, 16;
	@%p8637 bra 	$L__BB0_6996;
	ld.local.u16 	%rs10596, [%rd13+16];
	setp.ne.s16 	%p8638, %rs10596, 0;
	mov.b32 	%r13305, 17;
	@%p8638 bra 	$L__BB0_6996;
	ld.local.u16 	%rs10597, [%rd13+14];
	setp.ne.s16 	%p8639, %rs10597, 0;
	mov.b32 	%r13305, 18;
	@%p8639 bra 	$L__BB0_6996;
	ld.local.u16 	%rs10598, [%rd13+12];
	setp.ne.s16 	%p8640, %rs10598, 0;
	mov.b32 	%r13305, 19;
	@%p8640 bra 	$L__BB0_6996;
	ld.local.u16 	%rs10599, [%rd13+10];
	setp.ne.s16 	%p8641, %rs10599, 0;
	mov.b32 	%r13305, 20;
	@%p8641 bra 	$L__BB0_6996;
	ld.local.u16 	%rs10600, [%rd13+8];
	setp.ne.s16 	%p8642, %rs10600, 0;
	mov.b32 	%r13305, 21;
	@%p8642 bra 	$L__BB0_6996;
	ld.local.u16 	%rs10601, [%rd13+6];
	setp.ne.s16 	%p8643, %rs10601, 0;
	mov.b32 	%r13305, 22;
	@%p8643 bra 	$L__BB0_6996;
	ld.local.u16 	%rs10602, [%rd13+4];
	setp.ne.s16 	%p8644, %rs10602, 0;
	mov.b32 	%r13305, 23;
	@%p8644 bra 	$L__BB0_6996;
	ld.local.u16 	%rs10603, [%rd13+2];
	setp.eq.s16 	%p8645, %rs10603, 0;
	selp.b32 	%r13305, -1, 24, %p8645;
$L__BB0_6996:
	setp.eq.s32 	%p8646, %r13304, -1;
	setp.eq.s32 	%p8647, %r13305, -1;
	or.pred  	%p8648, %p8646, %p8647;
	mov.b16 	%rs14168, 1;
	mov.b16 	%rs6837, 0;
	mov.u16 	%rs6838, %rs6837;
	mov.u16 	%rs6839, %rs6837;
	mov.u16 	%rs6840, %rs6837;
	mov.u16 	%rs6841, %rs6837;
	mov.u16 	%rs6842, %rs6837;
	mov.u16 	%rs6843, %rs6837;
	mov.u16 	%rs6844, %rs6837;
	mov.u16 	%rs6845, %rs6837;
	mov.u16 	%rs6846, %rs6837;
	mov.u16 	%rs6847, %rs6837;
	mov.u16 	%rs6848, %rs6837;
	mov.u16 	%rs6849, %rs6837;
	mov.u16 	%rs6850, %rs6837;
	mov.u16 	%rs6851, %rs6837;
	mov.u16 	%rs6852, %rs6837;
	mov.u16 	%rs6853, %rs6837;
	mov.u16 	%rs6854, %rs6837;
	mov.u16 	%rs6855, %rs6837;
	mov.u16 	%rs6856, %rs6837;
	mov.u16 	%rs6857, %rs6837;
	mov.u16 	%rs6858, %rs6837;
	mov.u16 	%rs6859, %rs6837;
	mov.u16 	%rs6860, %rs6837;
	mov.u16 	%rs6861, %rs6837;
	@%p8648 bra 	$L__BB0_7655;
	sub.s32 	%r11040, 24, %r13304;
	mul.wide.u32 	%rd3705, %r11040, 2;
	add.s64 	%rd3706, %rd22, %rd3705;
	ld.local.u16 	%rs6206, [%rd3706+2];
	st.local.u16 	[%rd278], %rs6206;
	sub.s32 	%r11041, 24, %r13305;
	mul.wide.u32 	%rd3707, %r11041, 2;
	add.s64 	%rd3708, %rd13, %rd3707;
	ld.local.u16 	%rs6207, [%rd3708+2];
	st.local.u16 	[%rd277], %rs6207;
	setp.gt.u32 	%p8649, %r13304, 23;
	mov.b16 	%rs13782, 0;
	@%p8649 bra 	$L__BB0_6999;
	sub.s32 	%r11042, 23, %r13304;
	mul.wide.u32 	%rd3709, %r11042, 2;
	add.s64 	%rd3710, %rd22, %rd3709;
	ld.local.u16 	%rs13782, [%rd3710+2];
$L__BB0_6999:
	st.local.u16 	[%rd279], %rs13782;
	setp.gt.u32 	%p8650, %r13305, 23;
	mov.b16 	%rs13783, 0;
	@%p8650 bra 	$L__BB0_7001;
	sub.s32 	%r11043, 23, %r13305;
	mul.wide.u32 	%rd3711, %r11043, 2;
	add.s64 	%rd3712, %rd13, %rd3711;
	ld.local.u16 	%rs13783, [%rd3712+2];
$L__BB0_7001:
	st.local.u16 	[%rd281], %rs13783;
	setp.gt.u32 	%p8651, %r13304, 22;
	mov.b16 	%rs13784, 0;
	@%p8651 bra 	$L__BB0_7003;
	sub.s32 	%r11044, 22, %r13304;
	mul.wide.u32 	%rd3713, %r11044, 2;
	add.s64 	%rd3714, %rd22, %rd3713;
	ld.local.u16 	%rs13784, [%rd3714+2];
$L__BB0_7003:
	st.local.u16 	[%rd280], %rs13784;
	setp.gt.u32 	%p8652, %r13305, 22;
	mov.b16 	%rs13785, 0;
	@%p8652 bra 	$L__BB0_7005;
	sub.s32 	%r11045, 22, %r13305;
	mul.wide.u32 	%rd3715, %r11045, 2;
	add.s64 	%rd3716, %rd13, %rd3715;
	ld.local.u16 	%rs13785, [%rd3716+2];
$L__BB0_7005:
	st.local.u16 	[%rd282], %rs13785;
	setp.gt.u32 	%p8653, %r13304, 21;
	mov.b16 	%rs13786, 0;
	@%p8653 bra 	$L__BB0_7007;
	sub.s32 	%r11046, 21, %r13304;
	mul.wide.u32 	%rd3717, %r11046, 2;
	add.s64 	%rd3718, %rd22, %rd3717;
	ld.local.u16 	%rs13786, [%rd3718+2];
$L__BB0_7007:
	st.local.u16 	[%rd442], %rs13786;
	setp.gt.u32 	%p8654, %r13305, 21;
	mov.b16 	%rs13787, 0;
	@%p8654 bra 	$L__BB0_7009;
	sub.s32 	%r11047, 21, %r13305;
	mul.wide.u32 	%rd3719, %r11047, 2;
	add.s64 	%rd3720, %rd13, %rd3719;
	ld.local.u16 	%rs13787, [%rd3720+2];
$L__BB0_7009:
	st.local.u16 	[%rd444], %rs13787;
	setp.gt.u32 	%p8655, %r13304, 20;
	mov.b16 	%rs13788, 0;
	@%p8655 bra 	$L__BB0_7011;
	sub.s32 	%r11048, 20, %r13304;
	mul.wide.u32 	%rd3721, %r11048, 2;
	add.s64 	%rd3722, %rd22, %rd3721;
	ld.local.u16 	%rs13788, [%rd3722+2];
$L__BB0_7011:
	st.local.u16 	[%rd443], %rs13788;
	setp.gt.u32 	%p8656, %r13305, 20;
	mov.b16 	%rs13789, 0;
	@%p8656 bra 	$L__BB0_7013;
	sub.s32 	%r11049, 20, %r13305;
	mul.wide.u32 	%rd3723, %r11049, 2;
	add.s64 	%rd3724, %rd13, %rd3723;
	ld.local.u16 	%rs13789, [%rd3724+2];
$L__BB0_7013:
	st.local.u16 	[%rd445], %rs13789;
	setp.gt.u32 	%p8657, %r13304, 19;
	mov.b16 	%rs13790, 0;
	@%p8657 bra 	$L__BB0_7015;
	sub.s32 	%r11050, 19, %r13304;
	mul.wide.u32 	%rd3725, %r11050, 2;
	add.s64 	%rd3726, %rd22, %rd3725;
	ld.local.u16 	%rs13790, [%rd3726+2];
$L__BB0_7015:
	add.s64 	%rd772, %rd14, 40;
	st.local.u16 	[%rd14+40], %rs13790;
	setp.gt.u32 	%p8658, %r13305, 19;
	mov.b16 	%rs13791, 0;
	@%p8658 bra 	$L__BB0_7017;
	sub.s32 	%r11051, 19, %r13305;
	mul.wide.u32 	%rd3727, %r11051, 2;
	add.s64 	%rd3728, %rd13, %rd3727;
	ld.local.u16 	%rs13791, [%rd3728+2];
$L__BB0_7017:
	st.local.u16 	[%rd243], %rs13791;
	setp.gt.u32 	%p8659, %r13304, 18;
	mov.b16 	%rs13792, 0;
	@%p8659 bra 	$L__BB0_7019;
	sub.s32 	%r11052, 18, %r13304;
	mul.wide.u32 	%rd3729, %r11052, 2;
	add.s64 	%rd3730, %rd22, %rd3729;
	ld.local.u16 	%rs13792, [%rd3730+2];
$L__BB0_7019:
	st.local.u16 	[%rd242], %rs13792;
	setp.gt.u32 	%p8660, %r13305, 18;
	mov.b16 	%rs13793, 0;
	@%p8660 bra 	$L__BB0_7021;
	sub.s32 	%r11053, 18, %r13305;
	mul.wide.u32 	%rd3731, %r11053, 2;
	add.s64 	%rd3732, %rd13, %rd3731;
	ld.local.u16 	%rs13793, [%rd3732+2];
$L__BB0_7021:
	st.local.u16 	[%rd113], %rs13793;
	setp.gt.u32 	%p8661, %r13304, 17;
	mov.b16 	%rs13794, 0;
	@%p8661 bra 	$L__BB0_7023;
	sub.s32 	%r11054, 17, %r13304;
	mul.wide.u32 	%rd3733, %r11054, 2;
	add.s64 	%rd3734, %rd22, %rd3733;
	ld.local.u16 	%rs13794, [%rd3734+2];
$L__BB0_7023:
	st.local.u16 	[%rd112], %rs13794;
	setp.gt.u32 	%p8662, %r13305, 17;
	mov.b16 	%rs13795, 0;
	@%p8662 bra 	$L__BB0_7025;
	sub.s32 	%r11055, 17, %r13305;
	mul.wide.u32 	%rd3735, %r11055, 2;
	add.s64 	%rd3736, %rd13, %rd3735;
	ld.local.u16 	%rs13795, [%rd3736+2];
$L__BB0_7025:
	st.local.u16 	[%rd245], %rs13795;
	setp.gt.u32 	%p8663, %r13304, 16;
	mov.b16 	%rs13796, 0;
	@%p8663 bra 	$L__BB0_7027;
	sub.s32 	%r11056, 16, %r13304;
	mul.wide.u32 	%rd3737, %r11056, 2;
	add.s64 	%rd3738, %rd22, %rd3737;
	ld.local.u16 	%rs13796, [%rd3738+2];
$L__BB0_7027:
	st.local.u16 	[%rd244], %rs13796;
	setp.gt.u32 	%p8664, %r13305, 16;
	mov.b16 	%rs13797, 0;
	@%p8664 bra 	$L__BB0_7029;
	sub.s32 	%r11057, 16, %r13305;
	mul.wide.u32 	%rd3739, %r11057, 2;
	add.s64 	%rd3740, %rd13, %rd3739;
	ld.local.u16 	%rs13797, [%rd3740+2];
$L__BB0_7029:
	st.local.u16 	[%rd246], %rs13797;
	setp.gt.u32 	%p8665, %r13304, 15;
	mov.b16 	%rs13798, 0;
	@%p8665 bra 	$L__BB0_7031;
	sub.s32 	%r11058, 15, %r13304;
	mul.wide.u32 	%rd3741, %r11058, 2;
	add.s64 	%rd3742, %rd22, %rd3741;
	ld.local.u16 	%rs13798, [%rd3742+2];
$L__BB0_7031:
	st.local.u16 	[%rd247], %rs13798;
	setp.gt.u32 	%p8666, %r13305, 15;
	mov.b16 	%rs13799, 0;
	@%p8666 bra 	$L__BB0_7033;
	sub.s32 	%r11059, 15, %r13305;
	mul.wide.u32 	%rd3743, %r11059, 2;
	add.s64 	%rd3744, %rd13, %rd3743;
	ld.local.u16 	%rs13799, [%rd3744+2];
$L__BB0_7033:
	st.local.u16 	[%rd249], %rs13799;
	setp.gt.u32 	%p8667, %r13304, 14;
	mov.b16 	%rs13800, 0;
	@%p8667 bra 	$L__BB0_7035;
	sub.s32 	%r11060, 14, %r13304;
	mul.wide.u32 	%rd3745, %r11060, 2;
	add.s64 	%rd3746, %rd22, %rd3745;
	ld.local.u16 	%rs13800, [%rd3746+2];
$L__BB0_7035:
	st.local.u16 	[%rd248], %rs13800;
	setp.gt.u32 	%p8668, %r13305, 14;
	mov.b16 	%rs13801, 0;
	@%p8668 bra 	$L__BB0_7037;
	sub.s32 	%r11061, 14, %r13305;
	mul.wide.u32 	%rd3747, %r11061, 2;
	add.s64 	%rd3748, %rd13, %rd3747;
	ld.local.u16 	%rs13801, [%rd3748+2];
$L__BB0_7037:
	st.local.u16 	[%rd250], %rs13801;
	setp.gt.u32 	%p8669, %r13304, 13;
	mov.b16 	%rs13802, 0;
	@%p8669 bra 	$L__BB0_7039;
	sub.s32 	%r11062, 13, %r13304;
	mul.wide.u32 	%rd3749, %r11062, 2;
	add.s64 	%rd3750, %rd22, %rd3749;
	ld.local.u16 	%rs13802, [%rd3750+2];
$L__BB0_7039:
	st.local.u16 	[%rd251], %rs13802;
	setp.gt.u32 	%p8670, %r13305, 13;
	mov.b16 	%rs13803, 0;
	@%p8670 bra 	$L__BB0_7041;
	sub.s32 	%r11063, 13, %r13305;
	mul.wide.u32 	%rd3751, %r11063, 2;
	add.s64 	%rd3752, %rd13, %rd3751;
	ld.local.u16 	%rs13803, [%rd3752+2];
$L__BB0_7041:
	st.local.u16 	[%rd253], %rs13803;
	setp.gt.u32 	%p8671, %r13304, 12;
	mov.b16 	%rs13804, 0;
	@%p8671 bra 	$L__BB0_7043;
	sub.s32 	%r11064, 12, %r13304;
	mul.wide.u32 	%rd3753, %r11064, 2;
	add.s64 	%rd3754, %rd22, %rd3753;
	ld.local.u16 	%rs13804, [%rd3754+2];
$L__BB0_7043:
	st.local.u16 	[%rd252], %rs13804;
	setp.gt.u32 	%p8672, %r13305, 12;
	mov.b16 	%rs13805, 0;
	@%p8672 bra 	$L__BB0_7045;
	sub.s32 	%r11065, 12, %r13305;
	mul.wide.u32 	%rd3755, %r11065, 2;
	add.s64 	%rd3756, %rd13, %rd3755;
	ld.local.u16 	%rs13805, [%rd3756+2];
$L__BB0_7045:
	st.local.u16 	[%rd254], %rs13805;
	setp.gt.u32 	%p8673, %r13304, 11;
	mov.b16 	%rs13806, 0;
	@%p8673 bra 	$L__BB0_7047;
	sub.s32 	%r11066, 11, %r13304;
	mul.wide.u32 	%rd3757, %r11066, 2;
	add.s64 	%rd3758, %rd22, %rd3757;
	ld.local.u16 	%rs13806, [%rd3758+2];
$L__BB0_7047:
	st.local.u16 	[%rd255], %rs13806;
	setp.gt.u32 	%p8674, %r13305, 11;
	mov.b16 	%rs13807, 0;
	@%p8674 bra 	$L__BB0_7049;
	sub.s32 	%r11067, 11, %r13305;
	mul.wide.u32 	%rd3759, %r11067, 2;
	add.s64 	%rd3760, %rd13, %rd3759;
	ld.local.u16 	%rs13807, [%rd3760+2];
$L__BB0_7049:
	st.local.u16 	[%rd258], %rs13807;
	setp.gt.u32 	%p8675, %r13304, 10;
	mov.b16 	%rs13808, 0;
	@%p8675 bra 	$L__BB0_7051;
	sub.s32 	%r11068, 10, %r13304;
	mul.wide.u32 	%rd3761, %r11068, 2;
	add.s64 	%rd3762, %rd22, %rd3761;
	ld.local.u16 	%rs13808, [%rd3762+2];
$L__BB0_7051:
	st.local.u16 	[%rd257], %rs13808;
	setp.gt.u32 	%p8676, %r13305, 10;
	mov.b16 	%rs13809, 0;
	@%p8676 bra 	$L__BB0_7053;
	sub.s32 	%r11069, 10, %r13305;
	mul.wide.u32 	%rd3763, %r11069, 2;
	add.s64 	%rd3764, %rd13, %rd3763;
	ld.local.u16 	%rs13809, [%rd3764+2];
$L__BB0_7053:
	st.local.u16 	[%rd256], %rs13809;
	setp.gt.u32 	%p8677, %r13304, 9;
	mov.b16 	%rs13810, 0;
	@%p8677 bra 	$L__BB0_7055;
	sub.s32 	%r11070, 9, %r13304;
	mul.wide.u32 	%rd3765, %r11070, 2;
	add.s64 	%rd3766, %rd22, %rd3765;
	ld.local.u16 	%rs13810, [%rd3766+2];
$L__BB0_7055:
	st.local.u16 	[%rd259], %rs13810;
	setp.gt.u32 	%p8678, %r13305, 9;
	mov.b16 	%rs13811, 0;
	@%p8678 bra 	$L__BB0_7057;
	sub.s32 	%r11071, 9, %r13305;
	mul.wide.u32 	%rd3767, %r11071, 2;
	add.s64 	%rd3768, %rd13, %rd3767;
	ld.local.u16 	%rs13811, [%rd3768+2];
$L__BB0_7057:
	st.local.u16 	[%rd261], %rs13811;
	setp.gt.u32 	%p8679, %r13304, 8;
	mov.b16 	%rs13812, 0;
	@%p8679 bra 	$L__BB0_7059;
	sub.s32 	%r11072, 8, %r13304;
	mul.wide.u32 	%rd3769, %r11072, 2;
	add.s64 	%rd3770, %rd22, %rd3769;
	ld.local.u16 	%rs13812, [%rd3770+2];
$L__BB0_7059:
	st.local.u16 	[%rd260], %rs13812;
	setp.gt.u32 	%p8680, %r13305, 8;
	mov.b16 	%rs13813, 0;
	@%p8680 bra 	$L__BB0_7061;
	sub.s32 	%r11073, 8, %r13305;
	mul.wide.u32 	%rd3771, %r11073, 2;
	add.s64 	%rd3772, %rd13, %rd3771;
	ld.local.u16 	%rs13813, [%rd3772+2];
$L__BB0_7061:
	st.local.u16 	[%rd262], %rs13813;
	setp.gt.u32 	%p8681, %r13304, 7;
	mov.b16 	%rs13814, 0;
	@%p8681 bra 	$L__BB0_7063;
	sub.s32 	%r11074, 7, %r13304;
	mul.wide.u32 	%rd3773, %r11074, 2;
	add.s64 	%rd3774, %rd22, %rd3773;
	ld.local.u16 	%rs13814, [%rd3774+2];
$L__BB0_7063:
	st.local.u16 	[%rd263], %rs13814;
	setp.gt.u32 	%p8682, %r13305, 7;
	mov.b16 	%rs13815, 0;
	@%p8682 bra 	$L__BB0_7065;
	sub.s32 	%r11075, 7, %r13305;
	mul.wide.u32 	%rd3775, %r11075, 2;
	add.s64 	%rd3776, %rd13, %rd3775;
	ld.local.u16 	%rs13815, [%rd3776+2];
$L__BB0_7065:
	st.local.u16 	[%rd265], %rs13815;
	setp.gt.u32 	%p8683, %r13304, 6;
	mov.b16 	%rs13816, 0;
	@%p8683 bra 	$L__BB0_7067;
	sub.s32 	%r11076, 6, %r13304;
	mul.wide.u32 	%rd3777, %r11076, 2;
	add.s64 	%rd3778, %rd22, %rd3777;
	ld.local.u16 	%rs13816, [%rd3778+2];
$L__BB0_7067:
	st.local.u16 	[%rd264], %rs13816;
	setp.gt.u32 	%p8684, %r13305, 6;
	mov.b16 	%rs13817, 0;
	@%p8684 bra 	$L__BB0_7069;
	sub.s32 	%r11077, 6, %r13305;
	mul.wide.u32 	%rd3779, %r11077, 2;
	add.s64 	%rd3780, %rd13, %rd3779;
	ld.local.u16 	%rs13817, [%rd3780+2];
$L__BB0_7069:
	st.local.u16 	[%rd266], %rs13817;
	setp.gt.u32 	%p8685, %r13304, 5;
	mov.b16 	%rs13818, 0;
	@%p8685 bra 	$L__BB0_7071;
	sub.s32 	%r11078, 5, %r13304;
	mul.wide.u32 	%rd3781, %r11078, 2;
	add.s64 	%rd3782, %rd22, %rd3781;
	ld.local.u16 	%rs13818, [%rd3782+2];
$L__BB0_7071:
	st.local.u16 	[%rd267], %rs13818;
	setp.gt.u32 	%p8686, %r13305, 5;
	mov.b16 	%rs13819, 0;
	@%p8686 bra 	$L__BB0_7073;
	sub.s32 	%r11079, 5, %r13305;
	mul.wide.u32 	%rd3783, %r11079, 2;
	add.s64 	%rd3784, %rd13, %rd3783;
	ld.local.u16 	%rs13819, [%rd3784+2];
$L__BB0_7073:
	st.local.u16 	[%rd269], %rs13819;
	setp.gt.u32 	%p8687, %r13304, 4;
	mov.b16 	%rs13820, 0;
	@%p8687 bra 	$L__BB0_7075;
	sub.s32 	%r11080, 4, %r13304;
	mul.wide.u32 	%rd3785, %r11080, 2;
	add.s64 	%rd3786, %rd22, %rd3785;
	ld.local.u16 	%rs13820, [%rd3786+2];
$L__BB0_7075:
	st.local.u16 	[%rd268], %rs13820;
	setp.gt.u32 	%p8688, %r13305, 4;
	mov.b16 	%rs13821, 0;
	@%p8688 bra 	$L__BB0_7077;
	sub.s32 	%r11081, 4, %r13305;
	mul.wide.u32 	%rd3787, %r11081, 2;
	add.s64 	%rd3788, %rd13, %rd3787;
	ld.local.u16 	%rs13821, [%rd3788+2];
$L__BB0_7077:
	st.local.u16 	[%rd270], %rs13821;
	setp.gt.u32 	%p8689, %r13304, 3;
	mov.b16 	%rs13822, 0;
	@%p8689 bra 	$L__BB0_7079;
	sub.s32 	%r11082, 3, %r13304;
	mul.wide.u32 	%rd3789, %r11082, 2;
	add.s64 	%rd3790, %rd22, %rd3789;
	ld.local.u16 	%rs13822, [%rd3790+2];
$L__BB0_7079:
	st.local.u16 	[%rd271], %rs13822;
	setp.gt.u32 	%p8690, %r13305, 3;
	mov.b16 	%rs13823, 0;
	@%p8690 bra 	$L__BB0_7081;
	sub.s32 	%r11083, 3, %r13305;
	mul.wide.u32 	%rd3791, %r11083, 2;
	add.s64 	%rd3792, %rd13, %rd3791;
	ld.local.u16 	%rs13823, [%rd3792+2];
$L__BB0_7081:
	st.local.u16 	[%rd273], %rs13823;
	setp.gt.u32 	%p8691, %r13304, 2;
	mov.b16 	%rs13824, 0;
	@%p8691 bra 	$L__BB0_7083;
	sub.s32 	%r11084, 2, %r13304;
	mul.wide.u32 	%rd3793, %r11084, 2;
	add.s64 	%rd3794, %rd22, %rd3793;
	ld.local.u16 	%rs13824, [%rd3794+2];
$L__BB0_7083:
	st.local.u16 	[%rd275], %rs13824;
	setp.gt.u32 	%p8692, %r13305, 2;
	mov.b16 	%rs13825, 0;
	@%p8692 bra 	$L__BB0_7085;
	sub.s32 	%r11085, 2, %r13305;
	mul.wide.u32 	%rd3795, %r11085, 2;
	add.s64 	%rd3796, %rd13, %rd3795;
	ld.local.u16 	%rs13825, [%rd3796+2];
$L__BB0_7085:
	st.local.u16 	[%rd276], %rs13825;
	setp.gt.u32 	%p8693, %r13304, 1;
	mov.b16 	%rs13826, 0;
	@%p8693 bra 	$L__BB0_7087;
	sub.s32 	%r11086, 1, %r13304;
	mul.wide.u32 	%rd3797, %r11086, 2;
	add.s64 	%rd3798, %rd22, %rd3797;
	ld.local.u16 	%rs13826, [%rd3798+2];
$L__BB0_7087:
	st.local.u16 	[%rd272], %rs13826;
	setp.gt.u32 	%p8694, %r13305, 1;
	mov.b16 	%rs13827, 0;
	@%p8694 bra 	$L__BB0_7089;
	sub.s32 	%r11087, 1, %r13305;
	mul.wide.u32 	%rd3799, %r11087, 2;
	add.s64 	%rd3800, %rd13, %rd3799;
	ld.local.u16 	%rs13827, [%rd3800+2];
$L__BB0_7089:
	st.local.u16 	[%rd274], %rs13827;
	setp.eq.s32 	%p8695, %r13304, 0;
	selp.b16 	%rs6300, %rs13730, 0, %p8695;
	st.local.u16 	[%rd14+2], %rs6300;
	setp.eq.s32 	%p8696, %r13305, 0;
	ld.local.u16 	%rs10652, [%rd13+2];
	selp.b16 	%rs6301, %rs10652, 0, %p8696;
	st.local.u16 	[%rd15+2], %rs6301;
	@%p10626 bra 	$L__BB0_7090;
	bra.uni 	$L__BB0_7337;
$L__BB0_7090:
	add.s64 	%rd4309, %rd14, 2;
	add.s64 	%rd4310, %rd15, 2;
	setp.eq.s16 	%p9084, %rs6300, %rs6301;
	@%p9084 bra 	$L__BB0_7091;
	bra.uni 	$L__BB0_7115;
$L__BB0_7091:
	setp.ne.s16 	%p9085, %rs13826, %rs13827;
	mov.u64 	%rd4309, %rd272;
	mov.u64 	%rd4310, %rd274;
	@%p9085 bra 	$L__BB0_7115;
	setp.ne.s16 	%p9086, %rs13824, %rs13825;
	mov.u64 	%rd4309, %rd275;
	mov.u64 	%rd4310, %rd276;
	@%p9086 bra 	$L__BB0_7115;
	setp.ne.s16 	%p9087, %rs13822, %rs13823;
	mov.u64 	%rd4309, %rd271;
	mov.u64 	%rd4310, %rd273;
	@%p9087 bra 	$L__BB0_7115;
	setp.ne.s16 	%p9088, %rs13820, %rs13821;
	mov.u64 	%rd4309, %rd268;
	mov.u64 	%rd4310, %rd270;
	@%p9088 bra 	$L__BB0_7115;
	setp.ne.s16 	%p9089, %rs13818, %rs13819;
	mov.u64 	%rd4309, %rd267;
	mov.u64 	%rd4310, %rd269;
	@%p9089 bra 	$L__BB0_7115;
	setp.ne.s16 	%p9090, %rs13816, %rs13817;
	mov.u64 	%rd4309, %rd264;
	mov.u64 	%rd4310, %rd266;
	@%p9090 bra 	$L__BB0_7115;
	setp.ne.s16 	%p9091, %rs13814, %rs13815;
	mov.u64 	%rd4309, %rd263;
	mov.u64 	%rd4310, %rd265;
	@%p9091 bra 	$L__BB0_7115;
	setp.ne.s16 	%p9092, %rs13812, %rs13813;
	mov.u64 	%rd4309, %rd260;
	mov.u64 	%rd4310, %rd262;
	@%p9092 bra 	$L__BB0_7115;
	setp.ne.s16 	%p9093, %rs13810, %rs13811;
	mov.u64 	%rd4309, %rd259;
	mov.u64 	%rd4310, %rd261;
	@%p9093 bra 	$L__BB0_7115;
	setp.ne.s16 	%p9094, %rs13808, %rs13809;
	mov.u64 	%rd4309, %rd257;
	mov.u64 	%rd4310, %rd256;
	@%p9094 bra 	$L__BB0_7115;
	setp.ne.s16 	%p9095, %rs13806, %rs13807;
	mov.u64 	%rd4309, %rd255;
	mov.u64 	%rd4310, %rd258;
	@%p9095 bra 	$L__BB0_7115;
	setp.ne.s16 	%p9096, %rs13804, %rs13805;
	mov.u64 	%rd4309, %rd252;
	mov.u64 	%rd4310, %rd254;
	@%p9096 bra 	$L__BB0_7115;
	setp.ne.s16 	%p9097, %rs13802, %rs13803;
	mov.u64 	%rd4309, %rd251;
	mov.u64 	%rd4310, %rd253;
	@%p9097 bra 	$L__BB0_7115;
	setp.ne.s16 	%p9098, %rs13800, %rs13801;
	mov.u64 	%rd4309, %rd248;
	mov.u64 	%rd4310, %rd250;
	@%p9098 bra 	$L__BB0_7115;
	setp.ne.s16 	%p9099, %rs13798, %rs13799;
	mov.u64 	%rd4309, %rd247;
	mov.u64 	%rd4310, %rd249;
	@%p9099 bra 	$L__BB0_7115;
	setp.ne.s16 	%p9100, %rs13796, %rs13797;
	mov.u64 	%rd4309, %rd244;
	mov.u64 	%rd4310, %rd246;
	@%p9100 bra 	$L__BB0_7115;
	setp.ne.s16 	%p9101, %rs13794, %rs13795;
	mov.u64 	%rd4309, %rd112;
	mov.u64 	%rd4310, %rd245;
	@%p9101 bra 	$L__BB0_7115;
	setp.ne.s16 	%p9102, %rs13792, %rs13793;
	mov.u64 	%rd4309, %rd242;
	mov.u64 	%rd4310, %rd113;
	@%p9102 bra 	$L__BB0_7115;
	setp.ne.s16 	%p9103, %rs13790, %rs13791;
	mov.u64 	%rd4309, %rd772;
	mov.u64 	%rd4310, %rd243;
	@%p9103 bra 	$L__BB0_7115;
	setp.ne.s16 	%p9104, %rs13788, %rs13789;
	mov.u64 	%rd4309, %rd443;
	mov.u64 	%rd4310, %rd445;
	@%p9104 bra 	$L__BB0_7115;
	setp.ne.s16 	%p9105, %rs13786, %rs13787;
	mov.u64 	%rd4309, %rd442;
	mov.u64 	%rd4310, %rd444;
	@%p9105 bra 	$L__BB0_7115;
	setp.ne.s16 	%p9106, %rs13784, %rs13785;
	mov.u64 	%rd4309, %rd280;
	mov.u64 	%rd4310, %rd282;
	@%p9106 bra 	$L__BB0_7115;
	setp.ne.s16 	%p9107, %rs13782, %rs13783;
	mov.u64 	%rd4309, %rd279;
	mov.u64 	%rd4310, %rd281;
	@%p9107 bra 	$L__BB0_7115;
	setp.eq.s16 	%p9109, %rs6206, %rs6207;
	mov.pred 	%p10627, -1;
	mov.u64 	%rd4309, %rd278;
	mov.u64 	%rd4310, %rd277;
	@%p9109 bra 	$L__BB0_7116;
$L__BB0_7115:
	ld.local.u16 	%rs10768, [%rd4309];
	ld.local.u16 	%rs10769, [%rd4310];
	setp.le.u16 	%p10627, %rs10768, %rs10769;
$L__BB0_7116:
	mov.b16 	%rs10770, 0;
	st.local.u16 	[%rd16+2], %rs10770;
	st.local.u16 	[%rd16+4], %rs10770;
	st.local.u16 	[%rd16+6], %rs10770;
	st.local.u16 	[%rd16+8], %rs10770;
	st.local.u16 	[%rd16+10], %rs10770;
	st.local.u16 	[%rd16+12], %rs10770;
	st.local.u16 	[%rd16+14], %rs10770;
	st.local.u16 	[%rd16+16], %rs10770;
	st.local.u16 	[%rd16+18], %rs10770;
	st.local.u16 	[%rd16+20], %rs10770;
	st.local.u16 	[%rd16+22], %rs10770;
	st.local.u16 	[%rd16+24], %rs10770;
	st.local.u16 	[%rd16+26], %rs10770;
	st.local.u16 	[%rd16+28], %rs10770;
	st.local.u16 	[%rd16+30], %rs10770;
	st.local.u16 	[%rd16+32], %rs10770;
	st.local.u16 	[%rd16+34], %rs10770;
	st.local.u16 	[%rd16+36], %rs10770;
	st.local.u16 	[%rd16+38], %rs10770;
	st.local.u16 	[%rd16+40], %rs10770;
	st.local.u16 	[%rd16+42], %rs10770;
	st.local.u16 	[%rd16+44], %rs10770;
	st.local.u16 	[%rd16+46], %rs10770;
	st.local.u16 	[%rd16+48], %rs10770;
	st.local.u16 	[%rd16+50], %rs10770;
	st.local.u16 	[%rd16+52], %rs10770;
	st.local.u16 	[%rd16+54], %rs10770;
	st.local.u16 	[%rd16+56], %rs10770;
	st.local.u16 	[%rd16+58], %rs10770;
	st.local.u16 	[%rd16+60], %rs10770;
	st.local.u16 	[%rd16+62], %rs10770;
	st.local.u16 	[%rd16+64], %rs10770;
	st.local.u16 	[%rd16+66], %rs10770;
	st.local.u16 	[%rd16+68], %rs10770;
	st.local.u16 	[%rd16+70], %rs10770;
	st.local.u16 	[%rd16+72], %rs10770;
	st.local.u16 	[%rd16+74], %rs10770;
	st.local.u16 	[%rd16+76], %rs10770;
	st.local.u16 	[%rd16+78], %rs10770;
	st.local.u16 	[%rd16+80], %rs10770;
	st.local.u16 	[%rd16+82], %rs10770;
	st.local.u16 	[%rd16+84], %rs10770;
	st.local.u16 	[%rd16+86], %rs10770;
	st.local.u16 	[%rd16+88], %rs10770;
	st.local.u16 	[%rd16+90], %rs10770;
	st.local.u16 	[%rd16+92], %rs10770;
	st.local.u16 	[%rd16+94], %rs10770;
	st.local.u16 	[%rd16+96], %rs10770;
	st.local.u16 	[%rd16+98], %rs10770;
	st.local.u16 	[%rd16+100], %rs10770;
	setp.ne.s16 	%p9111, %rs6300, 0;
	mov.b32 	%r13306, -1;
	mov.pred 	%p10628, 0;
	@%p9111 bra 	$L__BB0_7141;
	setp.ne.s16 	%p9113, %rs13826, 0;
	mov.b32 	%r13306, 0;
	@%p9113 bra 	$L__BB0_7141;
	setp.ne.s16 	%p9115, %rs13824, 0;
	mov.b32 	%r13306, 1;
	@%p9115 bra 	$L__BB0_7141;
	setp.ne.s16 	%p9117, %rs13822, 0;
	mov.b32 	%r13306, 2;
	@%p9117 bra 	$L__BB0_7141;
	setp.ne.s16 	%p9119, %rs13820, 0;
	mov.b32 	%r13306, 3;
	@%p9119 bra 	$L__BB0_7141;
	setp.ne.s16 	%p9121, %rs13818, 0;
	mov.b32 	%r13306, 4;
	@%p9121 bra 	$L__BB0_7141;
	setp.ne.s16 	%p9123, %rs13816, 0;
	mov.b32 	%r13306, 5;
	@%p9123 bra 	$L__BB0_7141;
	setp.ne.s16 	%p9125, %rs13814, 0;
	mov.b32 	%r13306, 6;
	@%p9125 bra 	$L__BB0_7141;
	setp.ne.s16 	%p9127, %rs13812, 0;
	mov.b32 	%r13306, 7;
	@%p9127 bra 	$L__BB0_7141;
	setp.ne.s16 	%p9129, %rs13810, 0;
	mov.b32 	%r13306, 8;
	@%p9129 bra 	$L__BB0_7141;
	setp.ne.s16 	%p9131, %rs13808, 0;
	mov.b32 	%r13306, 9;
	@%p9131 bra 	$L__BB0_7141;
	setp.ne.s16 	%p9133, %rs13806, 0;
	mov.b32 	%r13306, 10;
	@%p9133 bra 	$L__BB0_7141;
	setp.ne.s16 	%p9135, %rs13804, 0;
	mov.b32 	%r13306, 11;
	@%p9135 bra 	$L__BB0_7141;
	setp.ne.s16 	%p9137, %rs13802, 0;
	mov.b32 	%r13306, 12;
	@%p9137 bra 	$L__BB0_7141;
	setp.ne.s16 	%p9139, %rs13800, 0;
	mov.b32 	%r13306, 13;
	@%p9139 bra 	$L__BB0_7141;
	setp.ne.s16 	%p9141, %rs13798, 0;
	mov.b32 	%r13306, 14;
	@%p9141 bra 	$L__BB0_7141;
	setp.ne.s16 	%p9143, %rs13796, 0;
	mov.b32 	%r13306, 15;
	@%p9143 bra 	$L__BB0_7141;
	setp.ne.s16 	%p9145, %rs13794, 0;
	mov.b32 	%r13306, 16;
	@%p9145 bra 	$L__BB0_7141;
	setp.ne.s16 	%p9147, %rs13792, 0;
	mov.b32 	%r13306, 17;
	@%p9147 bra 	$L__BB0_7141;
	setp.ne.s16 	%p9149, %rs13790, 0;
	mov.b32 	%r13306, 18;
	@%p9149 bra 	$L__BB0_7141;
	setp.ne.s16 	%p9151, %rs13788, 0;
	mov.b32 	%r13306, 19;
	@%p9151 bra 	$L__BB0_7141;
	setp.ne.s16 	%p9153, %rs13786, 0;
	mov.b32 	%r13306, 20;
	@%p9153 bra 	$L__BB0_7141;
	setp.ne.s16 	%p9155, %rs13784, 0;
	mov.b32 	%r13306, 21;
	@%p9155 bra 	$L__BB0_7141;
	setp.ne.s16 	%p9157, %rs13782, 0;
	mov.b32 	%r13306, 22;
	@%p9157 bra 	$L__BB0_7141;
	setp.eq.s16 	%p10628, %rs6206, 0;
	selp.b32 	%r13306, -2, 23, %p10628;
$L__BB0_7141:
	setp.ne.s16 	%p9159, %rs6301, 0;
	mov.b32 	%r13307, -1;
	mov.pred 	%p10629, 0;
	@%p9159 bra 	$L__BB0_7166;
	setp.ne.s16 	%p9161, %rs13827, 0;
	mov.b32 	%r13307, 0;
	@%p9161 bra 	$L__BB0_7166;
	setp.ne.s16 	%p9163, %rs13825, 0;
	mov.b32 	%r13307, 1;
	@%p9163 bra 	$L__BB0_7166;
	setp.ne.s16 	%p9165, %rs13823, 0;
	mov.b32 	%r13307, 2;
	@%p9165 bra 	$L__BB0_7166;
	setp.ne.s16 	%p9167, %rs13821, 0;
	mov.b32 	%r13307, 3;
	@%p9167 bra 	$L__BB0_7166;
	setp.ne.s16 	%p9169, %rs13819, 0;
	mov.b32 	%r13307, 4;
	@%p9169 bra 	$L__BB0_7166;
	setp.ne.s16 	%p9171, %rs13817, 0;
	mov.b32 	%r13307, 5;
	@%p9171 bra 	$L__BB0_7166;
	setp.ne.s16 	%p9173, %rs13815, 0;
	mov.b32 	%r13307, 6;
	@%p9173 bra 	$L__BB0_7166;
	setp.ne.s16 	%p9175, %rs13813, 0;
	mov.b32 	%r13307, 7;
	@%p9175 bra 	$L__BB0_7166;
	setp.ne.s16 	%p9177, %rs13811, 0;
	mov.b32 	%r13307, 8;
	@%p9177 bra 	$L__BB0_7166;
	setp.ne.s16 	%p9179, %rs13809, 0;
	mov.b32 	%r13307, 9;
	@%p9179 bra 	$L__BB0_7166;
	setp.ne.s16 	%p9181, %rs13807, 0;
	mov.b32 	%r13307, 10;
	@%p9181 bra 	$L__BB0_7166;
	setp.ne.s16 	%p9183, %rs13805, 0;
	mov.b32 	%r13307, 11;
	@%p9183 bra 	$L__BB0_7166;
	setp.ne.s16 	%p9185, %rs13803, 0;
	mov.b32 	%r13307, 12;
	@%p9185 bra 	$L__BB0_7166;
	setp.ne.s16 	%p9187, %rs13801, 0;
	mov.b32 	%r13307, 13;
	@%p9187 bra 	$L__BB0_7166;
	setp.ne.s16 	%p9189, %rs13799, 0;
	mov.b32 	%r13307, 14;
	@%p9189 bra 	$L__BB0_7166;
	setp.ne.s16 	%p9191, %rs13797, 0;
	mov.b32 	%r13307, 15;
	@%p9191 bra 	$L__BB0_7166;
	setp.ne.s16 	%p9193, %rs13795, 0;
	mov.b32 	%r13307, 16;
	@%p9193 bra 	$L__BB0_7166;
	setp.ne.s16 	%p9195, %rs13793, 0;
	mov.b32 	%r13307, 17;
	@%p9195 bra 	$L__BB0_7166;
	setp.ne.s16 	%p9197, %rs13791, 0;
	mov.b32 	%r13307, 18;
	@%p9197 bra 	$L__BB0_7166;
	setp.ne.s16 	%p9199, %rs13789, 0;
	mov.b32 	%r13307, 19;
	@%p9199 bra 	$L__BB0_7166;
	setp.ne.s16 	%p9201, %rs13787, 0;
	mov.b32 	%r13307, 20;
	@%p9201 bra 	$L__BB0_7166;
	setp.ne.s16 	%p9203, %rs13785, 0;
	mov.b32 	%r13307, 21;
	@%p9203 bra 	$L__BB0_7166;
	setp.ne.s16 	%p9205, %rs13783, 0;
	mov.b32 	%r13307, 22;
	@%p9205 bra 	$L__BB0_7166;
	setp.eq.s16 	%p10629, %rs6207, 0;
	selp.b32 	%r13307, -2, 23, %p10629;
$L__BB0_7166:
	or.pred  	%p9206, %p10628, %p10629;
	not.pred 	%p9207, %p9206;
	@%p9207 bra 	$L__BB0_7168;
	mov.b16 	%rs10882, 1;
	st.local.u8 	[%rd16], %rs10882;
	mov.pred 	%p10729, -1;
	bra.uni 	$L__BB0_7536;
$L__BB0_7168:
	selp.b32 	%r2207, %r13307, %r13306, %p10627;
	selp.b32 	%r2208, %r13306, %r13307, %p10627;
	sub.s32 	%r11573, 24, %r2207;
	and.b32  	%r2209, %r11573, 3;
	add.s32 	%r2210, %r2207, -21;
	and.b32  	%r2211, %r11573, -4;
	mov.b32 	%r13308, 24;
	mov.b16 	%rs13828, 0;
	mov.u16 	%rs13829, %rs13828;
	mov.u16 	%rs13830, %rs13828;
	mov.u16 	%rs13831, %rs13828;
	mov.u16 	%rs13832, %rs13828;
	mov.u16 	%rs13833, %rs13828;
	mov.u16 	%rs13834, %rs13828;
	mov.u16 	%rs13835, %rs13828;
	mov.u16 	%rs13836, %rs13828;
	mov.u16 	%rs13837, %rs13828;
	mov.u16 	%rs13838, %rs13828;
	mov.u16 	%rs13839, %rs13828;
	mov.u16 	%rs13840, %rs13828;
	mov.u16 	%rs13841, %rs13828;
	mov.u16 	%rs13842, %rs13828;
	mov.u16 	%rs13843, %rs13828;
	mov.u16 	%rs13844, %rs13828;
	mov.u16 	%rs13845, %rs13828;
	mov.u16 	%rs13846, %rs13828;
	mov.u16 	%rs13847, %rs13828;
	mov.u16 	%rs13848, %rs13828;
	mov.u16 	%rs13849, %rs13828;
	mov.u16 	%rs13850, %rs13828;
	mov.u16 	%rs13851, %rs13828;
	mov.u16 	%rs13852, %rs13828;
	mov.u16 	%rs13853, %rs13828;
	mov.u16 	%rs13854, %rs13828;
	mov.u16 	%rs13855, %rs13828;
	mov.u16 	%rs13856, %rs13828;
	mov.u16 	%rs13857, %rs13828;
	mov.u16 	%rs13858, %rs13828;
	mov.u16 	%rs13859, %rs13828;
	mov.u16 	%rs13860, %rs13828;
	mov.u16 	%rs13861, %rs13828;
	mov.u16 	%rs13862, %rs13828;
	mov.u16 	%rs13863, %rs13828;
	mov.u16 	%rs13864, %rs13828;
	mov.u16 	%rs13865, %rs13828;
	mov.u16 	%rs13866, %rs13828;
	mov.u16 	%rs13867, %rs13828;
	mov.u16 	%rs13868, %rs13828;
	mov.u16 	%rs13869, %rs13828;
	mov.u16 	%rs13870, %rs13828;
	mov.u16 	%rs13871, %rs13828;
	mov.u16 	%rs13872, %rs13828;
	mov.u16 	%rs13873, %rs13828;
	mov.u16 	%rs13874, %rs13828;
	mov.u16 	%rs13875, %rs13828;
	mov.u16 	%rs13876, %rs13828;
	mov.u16 	%rs13877, %rs13828;
	mov.u16 	%rs13879, %rs13828;
$L__BB0_7169:
	setp.lt.u32 	%p9208, %r2210, 3;
	mov.b16 	%rs10773, 0;
	st.local.u16 	[%rd17+2], %rs10773;
	st.local.u16 	[%rd17+4], %rs10773;
	st.local.u16 	[%rd17+6], %rs10773;
	st.local.u16 	[%rd17+8], %rs10773;
	st.local.u16 	[%rd17+10], %rs10773;
	st.local.u16 	[%rd17+12], %rs10773;
	st.local.u16 	[%rd17+14], %rs10773;
	st.local.u16 	[%rd17+16], %rs10773;
	st.local.u16 	[%rd17+18], %rs10773;
	st.local.u16 	[%rd17+20], %rs10773;
	st.local.u16 	[%rd17+22], %rs10773;
	st.local.u16 	[%rd17+24], %rs10773;
	st.local.u16 	[%rd17+26], %rs10773;
	st.local.u16 	[%rd17+28], %rs10773;
	st.local.u16 	[%rd17+30], %rs10773;
	st.local.u16 	[%rd17+32], %rs10773;
	st.local.u16 	[%rd17+34], %rs10773;
	st.local.u16 	[%rd17+36], %rs10773;
	st.local.u16 	[%rd17+38], %rs10773;
	st.local.u16 	[%rd17+40], %rs10773;
	st.local.u16 	[%rd17+42], %rs10773;
	st.local.u16 	[%rd17+44], %rs10773;
	st.local.u16 	[%rd17+46], %rs10773;
	st.local.u16 	[%rd17+48], %rs10773;
	st.local.u16 	[%rd17+50], %rs10773;
	st.local.u16 	[%rd17+52], %rs10773;
	st.local.u16 	[%rd17+54], %rs10773;
	st.local.u16 	[%rd17+56], %rs10773;
	st.local.u16 	[%rd17+58], %rs10773;
	st.local.u16 	[%rd17+60], %rs10773;
	st.local.u16 	[%rd17+62], %rs10773;
	st.local.u16 	[%rd17+64], %rs10773;
	st.local.u16 	[%rd17+66], %rs10773;
	st.local.u16 	[%rd17+68], %rs10773;
	st.local.u16 	[%rd17+70], %rs10773;
	st.local.u16 	[%rd17+72], %rs10773;
	st.local.u16 	[%rd17+74], %rs10773;
	st.local.u16 	[%rd17+76], %rs10773;
	st.local.u16 	[%rd17+78], %rs10773;
	st.local.u16 	[%rd17+80], %rs10773;
	st.local.u16 	[%rd17+82], %rs10773;
	st.local.u16 	[%rd17+84], %rs10773;
	st.local.u16 	[%rd17+86], %rs10773;
	st.local.u16 	[%rd17+88], %rs10773;
	st.local.u16 	[%rd17+90], %rs10773;
	st.local.u16 	[%rd17+92], %rs10773;
	st.local.u16 	[%rd17+94], %rs10773;
	st.local.u16 	[%rd17+96], %rs10773;
	st.local.u16 	[%rd17+98], %rs10773;
	st.local.u16 	[%rd17+100], %rs10773;
	mov.b16 	%rs10774, 1;
	st.local.u8 	[%rd17], %rs10774;
	mul.wide.s32 	%rd3808, %r13308, 2;
	add.s64 	%rd777, %rd15, %rd3808;
	add.s64 	%rd778, %rd14, %rd3808;
	add.s32 	%r2213, %r13308, 1;
	mov.b32 	%r13318, 24;
	@%p9208 bra 	$L__BB0_7192;
	mov.b32 	%r13310, 0;
	mov.b32 	%r13318, 24;
$L__BB0_7171:
	mul.wide.s32 	%rd3809, %r13318, 2;
	add.s64 	%rd779, %rd15, %rd3809;
	add.s64 	%rd780, %rd14, %rd3809;
	@%p10627 bra 	$L__BB0_7173;
	ld.local.u16 	%rs13881, [%rd780+2];
	ld.local.u16 	%rs13880, [%rd777+2];
	bra.uni 	$L__BB0_7174;
$L__BB0_7173:
	ld.local.u16 	%rs13881, [%rd778+2];
	ld.local.u16 	%rs13880, [%rd779+2];
$L__BB0_7174:
	mul.wide.u16 	%r11578, %rs13881, %rs13880;
	cvt.u32.u16 	%r11579, %rs13879;
	add.s32 	%r13312, %r11578, %r11579;
	setp.lt.u32 	%p9209, %r13312, 10000;
	mov.b32 	%r13311, 0;
	@%p9209 bra 	$L__BB0_7176;
	mul.hi.u32 	%r11580, %r13312, -776530087;
	shr.u32 	%r11581, %r11580, 13;
	and.b32  	%r13311, %r11581, 65535;
	mad.lo.s32 	%r13312, %r13311, -10000, %r13312;
$L__BB0_7176:
	add.s32 	%r11582, %r2213, %r13318;
	mul.wide.s32 	%rd3810, %r11582, 2;
	add.s64 	%rd781, %rd17, %rd3810;
	st.local.u16 	[%rd781+2], %r13312;
	@%p10627 bra 	$L__BB0_7178;
	ld.local.u16 	%rs13883, [%rd780];
	ld.local.u16 	%rs13882, [%rd777+2];
	bra.uni 	$L__BB0_7179;
$L__BB0_7178:
	ld.local.u16 	%rs13883, [%rd778+2];
	ld.local.u16 	%rs13882, [%rd779];
$L__BB0_7179:
	mul.wide.u16 	%r11584, %rs13883, %rs13882;
	add.s32 	%r13314, %r11584, %r13311;
	setp.lt.u32 	%p9210, %r13314, 10000;
	mov.b32 	%r13313, 0;
	@%p9210 bra 	$L__BB0_7181;
	mul.hi.u32 	%r11585, %r13314, -776530087;
	shr.u32 	%r11586, %r11585, 13;
	and.b32  	%r13313, %r11586, 65535;
	mad.lo.s32 	%r13314, %r13313, -10000, %r13314;
$L__BB0_7181:
	st.local.u16 	[%rd781], %r13314;
	@%p10627 bra 	$L__BB0_7183;
	ld.local.u16 	%rs13885, [%rd780+-2];
	ld.local.u16 	%rs13884, [%rd777+2];
	bra.uni 	$L__BB0_7184;
$L__BB0_7183:
	ld.local.u16 	%rs13885, [%rd778+2];
	ld.local.u16 	%rs13884, [%rd779+-2];
$L__BB0_7184:
	mul.wide.u16 	%r11588, %rs13885, %rs13884;
	add.s32 	%r13316, %r11588, %r13313;
	setp.lt.u32 	%p9211, %r13316, 10000;
	mov.b32 	%r13315, 0;
	@%p9211 bra 	$L__BB0_7186;
	mul.hi.u32 	%r11589, %r13316, -776530087;
	shr.u32 	%r11590, %r11589, 13;
	and.b32  	%r13315, %r11590, 65535;
	mad.lo.s32 	%r13316, %r13315, -10000, %r13316;
$L__BB0_7186:
	st.local.u16 	[%rd781+-2], %r13316;
	@%p10627 bra 	$L__BB0_7188;
	ld.local.u16 	%rs13887, [%rd780+-4];
	ld.local.u16 	%rs13886, [%rd777+2];
	bra.uni 	$L__BB0_7189;
$L__BB0_7188:
	ld.local.u16 	%rs13887, [%rd778+2];
	ld.local.u16 	%rs13886, [%rd779+-4];
$L__BB0_7189:
	mul.wide.u16 	%r11591, %rs13887, %rs13886;
	add.s32 	%r13317, %r11591, %r13315;
	setp.lt.u32 	%p9212, %r13317, 10000;
	mov.b16 	%rs13879, 0;
	@%p9212 bra 	$L__BB0_7191;
	mul.hi.u32 	%r11592, %r13317, -776530087;
	shr.u32 	%r11593, %r11592, 13;
	cvt.u16.u32 	%rs13879, %r11593;
	and.b32  	%r11594, %r11593, 65535;
	mad.lo.s32 	%r13317, %r11594, -10000, %r13317;
$L__BB0_7191:
	st.local.u16 	[%rd781+-4], %r13317;
	add.s32 	%r13318, %r13318, -4;
	add.s32 	%r13310, %r13310, 4;
	setp.ne.s32 	%p9213, %r13310, %r2211;
	@%p9213 bra 	$L__BB0_7171;
$L__BB0_7192:
	setp.eq.s32 	%p9214, %r2209, 0;
	@%p9214 bra 	$L__BB0_7211;
	mul.wide.s32 	%rd3811, %r13318, 2;
	add.s64 	%rd782, %rd15, %rd3811;
	add.s64 	%rd783, %rd14, %rd3811;
	@%p10627 bra 	$L__BB0_7195;
	ld.local.u16 	%rs13892, [%rd783+2];
	ld.local.u16 	%rs13891, [%rd777+2];
	bra.uni 	$L__BB0_7196;
$L__BB0_7195:
	ld.local.u16 	%rs13892, [%rd778+2];
	ld.local.u16 	%rs13891, [%rd782+2];
$L__BB0_7196:
	mul.wide.u16 	%r11595, %rs13892, %rs13891;
	cvt.u32.u16 	%r11596, %rs13879;
	add.s32 	%r13319, %r11595, %r11596;
	setp.lt.u32 	%p9215, %r13319, 10000;
	mov.b16 	%rs13879, 0;
	@%p9215 bra 	$L__BB0_7198;
	mul.hi.u32 	%r11597, %r13319, -776530087;
	shr.u32 	%r11598, %r11597, 13;
	cvt.u16.u32 	%rs13879, %r11598;
	and.b32  	%r11599, %r11598, 65535;
	mad.lo.s32 	%r13319, %r11599, -10000, %r13319;
$L__BB0_7198:
	setp.eq.s32 	%p9216, %r2209, 1;
	add.s32 	%r11600, %r2213, %r13318;
	mul.wide.s32 	%rd3812, %r11600, 2;
	add.s64 	%rd784, %rd17, %rd3812;
	st.local.u16 	[%rd784+2], %r13319;
	@%p9216 bra 	$L__BB0_7211;
	@%p10627 bra 	$L__BB0_7201;
	ld.local.u16 	%rs13895, [%rd783];
	ld.local.u16 	%rs13894, [%rd777+2];
	bra.uni 	$L__BB0_7202;
$L__BB0_7201:
	ld.local.u16 	%rs13895, [%rd778+2];
	ld.local.u16 	%rs13894, [%rd782];
$L__BB0_7202:
	mul.wide.u16 	%r11601, %rs13895, %rs13894;
	cvt.u32.u16 	%r11602, %rs13879;
	add.s32 	%r13320, %r11601, %r11602;
	setp.lt.u32 	%p9217, %r13320, 10000;
	mov.b16 	%rs13879, 0;
	@%p9217 bra 	$L__BB0_7204;
	mul.hi.u32 	%r11603, %r13320, -776530087;
	shr.u32 	%r11604, %r11603, 13;
	cvt.u16.u32 	%rs13879, %r11604;
	and.b32  	%r11605, %r11604, 65535;
	mad.lo.s32 	%r13320, %r11605, -10000, %r13320;
$L__BB0_7204:
	setp.eq.s32 	%p9218, %r2209, 2;
	st.local.u16 	[%rd784], %r13320;
	@%p9218 bra 	$L__BB0_7211;
	@%p10627 bra 	$L__BB0_7207;
	ld.local.u16 	%rs13898, [%rd783+-2];
	ld.local.u16 	%rs13897, [%rd777+2];
	bra.uni 	$L__BB0_7208;
$L__BB0_7207:
	ld.local.u16 	%rs13898, [%rd778+2];
	ld.local.u16 	%rs13897, [%rd782+-2];
$L__BB0_7208:
	mul.wide.u16 	%r11606, %rs13898, %rs13897;
	cvt.u32.u16 	%r11607, %rs13879;
	add.s32 	%r13321, %r11606, %r11607;
	setp.lt.u32 	%p9219, %r13321, 10000;
	mov.b16 	%rs13879, 0;
	@%p9219 bra 	$L__BB0_7210;
	mul.hi.u32 	%r11608, %r13321, -776530087;
	shr.u32 	%r11609, %r11608, 13;
	cvt.u16.u32 	%rs13879, %r11609;
	and.b32  	%r11610, %r11609, 65535;
	mad.lo.s32 	%r13321, %r11610, -10000, %r13321;
$L__BB0_7210:
	st.local.u16 	[%rd784+-2], %r13321;
$L__BB0_7211:
	setp.eq.s16 	%p9220, %rs13879, 0;
	@%p9220 bra 	$L__BB0_7213;
	add.s32 	%r11611, %r2213, %r2207;
	mul.wide.s32 	%rd3813, %r11611, 2;
	add.s64 	%rd3814, %rd17, %rd3813;
	st.local.u16 	[%rd3814+2], %rs13879;
$L__BB0_7213:
	mov.b16 	%rs10779, 0;
	st.local.u16 	[%rd16+2], %rs10779;
	ld.local.u16 	%rs10780, [%rd17+2];
	or.b16  	%rs10781, %rs13876, %rs10780;
	or.b16  	%rs10782, %rs10781, %rs13875;
	st.local.u16 	[%rd16+4], %rs10779;
	mov.pred 	%p10630, 0;
	setp.ne.s16 	%p9222, %rs10782, 0;
	@%p9222 bra 	$L__BB0_7215;
	ld.local.u16 	%rs10783, [%rd17+4];
	setp.eq.s16 	%p10630, %rs10783, 0;
$L__BB0_7215:
	mov.b16 	%rs10784, 0;
	st.local.u16 	[%rd16+6], %rs10784;
	setp.ne.s16 	%p9224, %rs13874, 0;
	not.pred 	%p9225, %p10630;
	mov.pred 	%p10631, 0;
	or.pred  	%p9226, %p9225, %p9224;
	@%p9226 bra 	$L__BB0_7217;
	ld.local.u16 	%rs10785, [%rd17+6];
	setp.eq.s16 	%p10631, %rs10785, 0;
$L__BB0_7217:
	mov.b16 	%rs10786, 0;
	st.local.u16 	[%rd16+8], %rs10786;
	setp.ne.s16 	%p9228, %rs13873, 0;
	not.pred 	%p9229, %p10631;
	mov.pred 	%p10632, 0;
	or.pred  	%p9230, %p9229, %p9228;
	@%p9230 bra 	$L__BB0_7219;
	ld.local.u16 	%rs10787, [%rd17+8];
	setp.eq.s16 	%p10632, %rs10787, 0;
$L__BB0_7219:
	mov.b16 	%rs10788, 0;
	st.local.u16 	[%rd16+10], %rs10788;
	setp.ne.s16 	%p9232, %rs13872, 0;
	not.pred 	%p9233, %p10632;
	mov.pred 	%p10633, 0;
	or.pred  	%p9234, %p9233, %p9232;
	@%p9234 bra 	$L__BB0_7221;
	ld.local.u16 	%rs10789, [%rd17+10];
	setp.eq.s16 	%p10633, %rs10789, 0;
$L__BB0_7221:
	mov.b16 	%rs10790, 0;
	st.local.u16 	[%rd16+12], %rs10790;
	setp.ne.s16 	%p9236, %rs13871, 0;
	not.pred 	%p9237, %p10633;
	mov.pred 	%p10634, 0;
	or.pred  	%p9238, %p9237, %p9236;
	@%p9238 bra 	$L__BB0_7223;
	ld.local.u16 	%rs10791, [%rd17+12];
	setp.eq.s16 	%p10634, %rs10791, 0;
$L__BB0_7223:
	mov.b16 	%rs10792, 0;
	st.local.u16 	[%rd16+14], %rs10792;
	setp.ne.s16 	%p9240, %rs13870, 0;
	not.pred 	%p9241, %p10634;
	mov.pred 	%p10635, 0;
	or.pred  	%p9242, %p9241, %p9240;
	@%p9242 bra 	$L__BB0_7225;
	ld.local.u16 	%rs10793, [%rd17+14];
	setp.eq.s16 	%p10635, %rs10793, 0;
$L__BB0_7225:
	mov.b16 	%rs10794, 0;
	st.local.u16 	[%rd16+16], %rs10794;
	setp.ne.s16 	%p9244, %rs13869, 0;
	not.pred 	%p9245, %p10635;
	mov.pred 	%p10636, 0;
	or.pred  	%p9246, %p9245, %p9244;
	@%p9246 bra 	$L__BB0_7227;
	ld.local.u16 	%rs10795, [%rd17+16];
	setp.eq.s16 	%p10636, %rs10795, 0;
$L__BB0_7227:
	mov.b16 	%rs10796, 0;
	st.local.u16 	[%rd16+18], %rs10796;
	setp.ne.s16 	%p9248, %rs13868, 0;
	not.pred 	%p9249, %p10636;
	mov.pred 	%p10637, 0;
	or.pred  	%p9250, %p9249, %p9248;
	@%p9250 bra 	$L__BB0_7229;
	ld.local.u16 	%rs10797, [%rd17+18];
	setp.eq.s16 	%p10637, %rs10797, 0;
$L__BB0_7229:
	mov.b16 	%rs10798, 0;
	st.local.u16 	[%rd16+20], %rs10798;
	setp.ne.s16 	%p9252, %rs13867, 0;
	not.pred 	%p9253, %p10637;
	mov.pred 	%p10638, 0;
	or.pred  	%p9254, %p9253, %p9252;
	@%p9254 bra 	$L__BB0_7231;
	ld.local.u16 	%rs10799, [%rd17+20];
	setp.eq.s16 	%p10638, %rs10799, 0;
$L__BB0_7231:
	mov.b16 	%rs10800, 0;
	st.local.u16 	[%rd16+22], %rs10800;
	setp.ne.s16 	%p9256, %rs13866, 0;
	not.pred 	%p9257, %p10638;
	mov.pred 	%p10639, 0;
	or.pred  	%p9258, %p9257, %p9256;
	@%p9258 bra 	$L__BB0_7233;
	ld.local.u16 	%rs10801, [%rd17+22];
	setp.eq.s16 	%p10639, %rs10801, 0;
$L__BB0_7233:
	mov.b16 	%rs10802, 0;
	st.local.u16 	[%rd16+24], %rs10802;
	setp.ne.s16 	%p9260, %rs13865, 0;
	not.pred 	%p9261, %p10639;
	mov.pred 	%p10640, 0;
	or.pred  	%p9262, %p9261, %p9260;
	@%p9262 bra 	$L__BB0_7235;
	ld.local.u16 	%rs10803, [%rd17+24];
	setp.eq.s16 	%p10640, %rs10803, 0;
$L__BB0_7235:
	mov.b16 	%rs10804, 0;
	st.local.u16 	[%rd16+26], %rs10804;
	setp.ne.s16 	%p9264, %rs13864, 0;
	not.pred 	%p9265, %p10640;
	mov.pred 	%p10641, 0;
	or.pred  	%p9266, %p9265, %p9264;
	@%p9266 bra 	$L__BB0_7237;
	ld.local.u16 	%rs10805, [%rd17+26];
	setp.eq.s16 	%p10641, %rs10805, 0;
$L__BB0_7237:
	mov.b16 	%rs10806, 0;
	st.local.u16 	[%rd16+28], %rs10806;
	setp.ne.s16 	%p9268, %rs13863, 0;
	not.pred 	%p9269, %p10641;
	mov.pred 	%p10642, 0;
	or.pred  	%p9270, %p9269, %p9268;
	@%p9270 bra 	$L__BB0_7239;
	ld.local.u16 	%rs10807, [%rd17+28];
	setp.eq.s16 	%p10642, %rs10807, 0;
$L__BB0_7239:
	mov.b16 	%rs10808, 0;
	st.local.u16 	[%rd16+30], %rs10808;
	setp.ne.s16 	%p9272, %rs13862, 0;
	not.pred 	%p9273, %p10642;
	mov.pred 	%p10643, 0;
	or.pred  	%p9274, %p9273, %p9272;
	@%p9274 bra 	$L__BB0_7241;
	ld.local.u16 	%rs10809, [%rd17+30];
	setp.eq.s16 	%p10643, %rs10809, 0;
$L__BB0_7241:
	mov.b16 	%rs10810, 0;
	st.local.u16 	[%rd16+32], %rs10810;
	setp.ne.s16 	%p9276, %rs13861, 0;
	not.pred 	%p9277, %p10643;
	mov.pred 	%p10644, 0;
	or.pred  	%p9278, %p9277, %p9276;
	@%p9278 bra 	$L__BB0_7243;
	ld.local.u16 	%rs10811, [%rd17+32];
	setp.eq.s16 	%p10644, %rs10811, 0;
$L__BB0_7243:
	mov.b16 	%rs10812, 0;
	st.local.u16 	[%rd16+34], %rs10812;
	setp.ne.s16 	%p9280, %rs13860, 0;
	not.pred 	%p9281, %p10644;
	mov.pred 	%p10645, 0;
	or.pred  	%p9282, %p9281, %p9280;
	@%p9282 bra 	$L__BB0_7245;
	ld.local.u16 	%rs10813, [%rd17+34];
	setp.eq.s16 	%p10645, %rs10813, 0;
$L__BB0_7245:
	mov.b16 	%rs10814, 0;
	st.local.u16 	[%rd16+36], %rs10814;
	setp.ne.s16 	%p9284, %rs13859, 0;
	not.pred 	%p9285, %p10645;
	mov.pred 	%p10646, 0;
	or.pred  	%p9286, %p9285, %p9284;
	@%p9286 bra 	$L__BB0_7247;
	ld.local.u16 	%rs10815, [%rd17+36];
	setp.eq.s16 	%p10646, %rs10815, 0;
$L__BB0_7247:
	mov.b16 	%rs10816, 0;
	st.local.u16 	[%rd16+38], %rs10816;
	setp.ne.s16 	%p9288, %rs13858, 0;
	not.pred 	%p9289, %p10646;
	mov.pred 	%p10647, 0;
	or.pred  	%p9290, %p9289, %p9288;
	@%p9290 bra 	$L__BB0_7249;
	ld.local.u16 	%rs10817, [%rd17+38];
	setp.eq.s16 	%p10647, %rs10817, 0;
$L__BB0_7249:
	mov.b16 	%rs10818, 0;
	st.local.u16 	[%rd16+40], %rs10818;
	setp.ne.s16 	%p9292, %rs13857, 0;
	not.pred 	%p9293, %p10647;
	mov.pred 	%p10648, 0;
	or.pred  	%p9294, %p9293, %p9292;
	@%p9294 bra 	$L__BB0_7251;
	ld.local.u16 	%rs10819, [%rd17+40];
	setp.eq.s16 	%p10648, %rs10819, 0;
$L__BB0_7251:
	mov.b16 	%rs10820, 0;
	st.local.u16 	[%rd16+42], %rs10820;
	setp.ne.s16 	%p9296, %rs13856, 0;
	not.pred 	%p9297, %p10648;
	mov.pred 	%p10649, 0;
	or.pred  	%p9298, %p9297, %p9296;
	@%p9298 bra 	$L__BB0_7253;
	ld.local.u16 	%rs10821, [%rd17+42];
	setp.eq.s16 	%p10649, %rs10821, 0;
$L__BB0_7253:
	mov.b16 	%rs10822, 0;
	st.local.u16 	[%rd16+44], %rs10822;
	setp.ne.s16 	%p9300, %rs13855, 0;
	not.pred 	%p9301, %p10649;
	mov.pred 	%p10650, 0;
	or.pred  	%p9302, %p9301, %p9300;
	@%p9302 bra 	$L__BB0_7255;
	ld.local.u16 	%rs10823, [%rd17+44];
	setp.eq.s16 	%p10650, %rs10823, 0;
$L__BB0_7255:
	mov.b16 	%rs10824, 0;
	st.local.u16 	[%rd16+46], %rs10824;
	setp.ne.s16 	%p9304, %rs13854, 0;
	not.pred 	%p9305, %p10650;
	mov.pred 	%p10651, 0;
	or.pred  	%p9306, %p9305, %p9304;
	@%p9306 bra 	$L__BB0_7257;
	ld.local.u16 	%rs10825, [%rd17+46];
	setp.eq.s16 	%p10651, %rs10825, 0;
$L__BB0_7257:
	mov.b16 	%rs10826, 0;
	st.local.u16 	[%rd16+48], %rs10826;
	setp.ne.s16 	%p9308, %rs13853, 0;
	not.pred 	%p9309, %p10651;
	mov.pred 	%p10652, 0;
	or.pred  	%p9310, %p9309, %p9308;
	@%p9310 bra 	$L__BB0_7259;
	ld.local.u16 	%rs10827, [%rd17+48];
	setp.eq.s16 	%p10652, %rs10827, 0;
$L__BB0_7259:
	mov.b16 	%rs10828, 0;
	st.local.u16 	[%rd16+50], %rs10828;
	setp.ne.s16 	%p9312, %rs13852, 0;
	not.pred 	%p9313, %p10652;
	mov.pred 	%p10653, 0;
	or.pred  	%p9314, %p9313, %p9312;
	@%p9314 bra 	$L__BB0_7261;
	ld.local.u16 	%rs10829, [%rd17+50];
	setp.eq.s16 	%p10653, %rs10829, 0;
$L__BB0_7261:
	mov.b16 	%rs10830, 0;
	st.local.u16 	[%rd16+52], %rs10830;
	setp.ne.s16 	%p9316, %rs13851, 0;
	not.pred 	%p9317, %p10653;
	mov.pred 	%p10654, 0;
	or.pred  	%p9318, %p9317, %p9316;
	@%p9318 bra 	$L__BB0_7263;
	ld.local.u16 	%rs10831, [%rd17+52];
	setp.eq.s16 	%p10654, %rs10831, 0;
$L__BB0_7263:
	mov.b16 	%rs10832, 0;
	st.local.u16 	[%rd16+54], %rs10832;
	setp.ne.s16 	%p9320, %rs13850, 0;
	not.pred 	%p9321, %p10654;
	mov.pred 	%p10655, 0;
	or.pred  	%p9322, %p9321, %p9320;
	@%p9322 bra 	$L__BB0_7265;
	ld.local.u16 	%rs10833, [%rd17+54];
	setp.eq.s16 	%p10655, %rs10833, 0;
$L__BB0_7265:
	mov.b16 	%rs10834, 0;
	st.local.u16 	[%rd16+56], %rs10834;
	setp.ne.s16 	%p9324, %rs13849, 0;
	not.pred 	%p9325, %p10655;
	mov.pred 	%p10656, 0;
	or.pred  	%p9326, %p9325, %p9324;
	@%p9326 bra 	$L__BB0_7267;
	ld.local.u16 	%rs10835, [%rd17+56];
	setp.eq.s16 	%p10656, %rs10835, 0;
$L__BB0_7267:
	mov.b16 	%rs10836, 0;
	st.local.u16 	[%rd16+58], %rs10836;
	setp.ne.s16 	%p9328, %rs13848, 0;
	not.pred 	%p9329, %p10656;
	mov.pred 	%p10657, 0;
	or.pred  	%p9330, %p9329, %p9328;
	@%p9330 bra 	$L__BB0_7269;
	ld.local.u16 	%rs10837, [%rd17+58];
	setp.eq.s16 	%p10657, %rs10837, 0;
$L__BB0_7269:
	mov.b16 	%rs10838, 0;
	st.local.u16 	[%rd16+60], %rs10838;
	setp.ne.s16 	%p9332, %rs13847, 0;
	not.pred 	%p9333, %p10657;
	mov.pred 	%p10658, 0;
	or.pred  	%p9334, %p9333, %p9332;
	@%p9334 bra 	$L__BB0_7271;
	ld.local.u16 	%rs10839, [%rd17+60];
	setp.eq.s16 	%p10658, %rs10839, 0;
$L__BB0_7271:
	mov.b16 	%rs10840, 0;
	st.local.u16 	[%rd16+62], %rs10840;
	setp.ne.s16 	%p9336, %rs13846, 0;
	not.pred 	%p9337, %p10658;
	mov.pred 	%p10659, 0;
	or.pred  	%p9338, %p9337, %p9336;
	@%p9338 bra 	$L__BB0_7273;
	ld.local.u16 	%rs10841, [%rd17+62];
	setp.eq.s16 	%p10659, %rs10841, 0;
$L__BB0_7273:
	mov.b16 	%rs10842, 0;
	st.local.u16 	[%rd16+64], %rs10842;
	setp.ne.s16 	%p9340, %rs13845, 0;
	not.pred 	%p9341, %p10659;
	mov.pred 	%p10660, 0;
	or.pred  	%p9342, %p9341, %p9340;
	@%p9342 bra 	$L__BB0_7275;
	ld.local.u16 	%rs10843, [%rd17+64];
	setp.eq.s16 	%p10660, %rs10843, 0;
$L__BB0_7275:
	mov.b16 	%rs10844, 0;
	st.local.u16 	[%rd16+66], %rs10844;
	setp.ne.s16 	%p9344, %rs13844, 0;
	not.pred 	%p9345, %p10660;
	mov.pred 	%p10661, 0;
	or.pred  	%p9346, %p9345, %p9344;
	@%p9346 bra 	$L__BB0_7277;
	ld.local.u16 	%rs10845, [%rd17+66];
	setp.eq.s16 	%p10661, %rs10845, 0;
$L__BB0_7277:
	mov.b16 	%rs10846, 0;
	st.local.u16 	[%rd16+68], %rs10846;
	setp.ne.s16 	%p9348, %rs13843, 0;
	not.pred 	%p9349, %p10661;
	mov.pred 	%p10662, 0;
	or.pred  	%p9350, %p9349, %p9348;
	@%p9350 bra 	$L__BB0_7279;
	ld.local.u16 	%rs10847, [%rd17+68];
	setp.eq.s16 	%p10662, %rs10847, 0;
$L__BB0_7279:
	mov.b16 	%rs10848, 0;
	st.local.u16 	[%rd16+70], %rs10848;
	setp.ne.s16 	%p9352, %rs13842, 0;
	not.pred 	%p9353, %p10662;
	mov.pred 	%p10663, 0;
	or.pred  	%p9354, %p9353, %p9352;
	@%p9354 bra 	$L__BB0_7281;
	ld.local.u16 	%rs10849, [%rd17+70];
	setp.eq.s16 	%p10663, %rs10849, 0;
$L__BB0_7281:
	mov.b16 	%rs10850, 0;
	st.local.u16 	[%rd16+72], %rs10850;
	setp.ne.s16 	%p9356, %rs13841, 0;
	not.pred 	%p9357, %p10663;
	mov.pred 	%p10664, 0;
	or.pred  	%p9358, %p9357, %p9356;
	@%p9358 bra 	$L__BB0_7283;
	ld.local.u16 	%rs10851, [%rd17+72];
	setp.eq.s16 	%p10664, %rs10851, 0;
$L__BB0_7283:
	mov.b16 	%rs10852, 0;
	st.local.u16 	[%rd16+74], %rs10852;
	setp.ne.s16 	%p9360, %rs13840, 0;
	not.pred 	%p9361, %p10664;
	mov.pred 	%p10665, 0;
	or.pred  	%p9362, %p9361, %p9360;
	@%p9362 bra 	$L__BB0_7285;
	ld.local.u16 	%rs10853, [%rd17+74];
	setp.eq.s16 	%p10665, %rs10853, 0;
$L__BB0_7285:
	mov.b16 	%rs10854, 0;
	st.local.u16 	[%rd16+76], %rs10854;
	setp.ne.s16 	%p9364, %rs13839, 0;
	not.pred 	%p9365, %p10665;
	mov.pred 	%p10666, 0;
	or.pred  	%p9366, %p9365, %p9364;
	@%p9366 bra 	$L__BB0_7287;
	ld.local.u16 	%rs10855, [%rd17+76];
	setp.eq.s16 	%p10666, %rs10855, 0;
$L__BB0_7287:
	mov.b16 	%rs10856, 0;
	st.local.u16 	[%rd16+78], %rs10856;
	setp.ne.s16 	%p9368, %rs13838, 0;
	not.pred 	%p9369, %p10666;
	mov.pred 	%p10667, 0;
	or.pred  	%p9370, %p9369, %p9368;
	@%p9370 bra 	$L__BB0_7289;
	ld.local.u16 	%rs10857, [%rd17+78];
	setp.eq.s16 	%p10667, %rs10857, 0;
$L__BB0_7289:
	mov.b16 	%rs10858, 0;
	st.local.u16 	[%rd16+80], %rs10858;
	setp.ne.s16 	%p9372, %rs13837, 0;
	not.pred 	%p9373, %p10667;
	mov.pred 	%p10668, 0;
	or.pred  	%p9374, %p9373, %p9372;
	@%p9374 bra 	$L__BB0_7291;
	ld.local.u16 	%rs10859, [%rd17+80];
	setp.eq.s16 	%p10668, %rs10859, 0;
$L__BB0_7291:
	mov.b16 	%rs10860, 0;
	st.local.u16 	[%rd16+82], %rs10860;
	setp.ne.s16 	%p9376, %rs13836, 0;
	not.pred 	%p9377, %p10668;
	mov.pred 	%p10669, 0;
	or.pred  	%p9378, %p9377, %p9376;
	@%p9378 bra 	$L__BB0_7293;
	ld.local.u16 	%rs10861, [%rd17+82];
	setp.eq.s16 	%p10669, %rs10861, 0;
$L__BB0_7293:
	mov.b16 	%rs10862, 0;
	st.local.u16 	[%rd16+84], %rs10862;
	setp.ne.s16 	%p9380, %rs13835, 0;
	not.pred 	%p9381, %p10669;
	mov.pred 	%p10670, 0;
	or.pred  	%p9382, %p9381, %p9380;
	@%p9382 bra 	$L__BB0_7295;
	ld.local.u16 	%rs10863, [%rd17+84];
	setp.eq.s16 	%p10670, %rs10863, 0;
$L__BB0_7295:
	mov.b16 	%rs10864, 0;
	st.local.u16 	[%rd16+86], %rs10864;
	setp.ne.s16 	%p9384, %rs13834, 0;
	not.pred 	%p9385, %p10670;
	mov.pred 	%p10671, 0;
	or.pred  	%p9386, %p9385, %p9384;
	@%p9386 bra 	$L__BB0_7297;
	ld.local.u16 	%rs10865, [%rd17+86];
	setp.eq.s16 	%p10671, %rs10865, 0;
$L__BB0_7297:
	mov.b16 	%rs10866, 0;
	st.local.u16 	[%rd16+88], %rs10866;
	setp.ne.s16 	%p9388, %rs13833, 0;
	not.pred 	%p9389, %p10671;
	mov.pred 	%p10672, 0;
	or.pred  	%p9390, %p9389, %p9388;
	@%p9390 bra 	$L__BB0_7299;
	ld.local.u16 	%rs10867, [%rd17+88];
	setp.eq.s16 	%p10672, %rs10867, 0;
$L__BB0_7299:
	mov.b16 	%rs10868, 0;
	st.local.u16 	[%rd16+90], %rs10868;
	setp.ne.s16 	%p9392, %rs13832, 0;
	not.pred 	%p9393, %p10672;
	mov.pred 	%p10673, 0;
	or.pred  	%p9394, %p9393, %p9392;
	@%p9394 bra 	$L__BB0_7301;
	ld.local.u16 	%rs10869, [%rd17+90];
	setp.eq.s16 	%p10673, %rs10869, 0;
$L__BB0_7301:
	mov.b16 	%rs10870, 0;
	st.local.u16 	[%rd16+92], %rs10870;
	setp.ne.s16 	%p9396, %rs13831, 0;
	not.pred 	%p9397, %p10673;
	mov.pred 	%p10674, 0;
	or.pred  	%p9398, %p9397, %p9396;
	@%p9398 bra 	$L__BB0_7303;
	ld.local.u16 	%rs10871, [%rd17+92];
	setp.eq.s16 	%p10674, %rs10871, 0;
$L__BB0_7303:
	mov.b16 	%rs10872, 0;
	st.local.u16 	[%rd16+94], %rs10872;
	setp.ne.s16 	%p9400, %rs13830, 0;
	not.pred 	%p9401, %p10674;
	mov.pred 	%p10675, 0;
	or.pred  	%p9402, %p9401, %p9400;
	@%p9402 bra 	$L__BB0_7305;
	ld.local.u16 	%rs10873, [%rd17+94];
	setp.eq.s16 	%p10675, %rs10873, 0;
$L__BB0_7305:
	mov.b16 	%rs10874, 0;
	st.local.u16 	[%rd16+96], %rs10874;
	setp.ne.s16 	%p9404, %rs13829, 0;
	not.pred 	%p9405, %p10675;
	mov.pred 	%p10676, 0;
	or.pred  	%p9406, %p9405, %p9404;
	@%p9406 bra 	$L__BB0_7307;
	ld.local.u16 	%rs10875, [%rd17+96];
	setp.eq.s16 	%p10676, %rs10875, 0;
$L__BB0_7307:
	mov.b16 	%rs10876, 0;
	st.local.u16 	[%rd16+98], %rs10876;
	setp.ne.s16 	%p9408, %rs13828, 0;
	not.pred 	%p9409, %p10676;
	mov.pred 	%p10677, -1;
	or.pred  	%p9410, %p9409, %p9408;
	@%p9410 bra 	$L__BB0_7309;
	ld.local.u16 	%rs10877, [%rd17+98];
	setp.ne.s16 	%p10677, %rs10877, 0;
$L__BB0_7309:
	mov.b16 	%rs13901, 0;
	st.local.u16 	[%rd16+100], %rs13901;
	setp.eq.s16 	%p9411, %rs13877, 0;
	not.pred 	%p9412, %p10677;
	and.pred  	%p9413, %p9412, %p9411;
	ld.local.u16 	%rs10879, [%rd17+100];
	setp.eq.s16 	%p9414, %rs10879, 0;
	and.pred  	%p9415, %p9413, %p9414;
	mov.u16 	%rs13902, %rs13901;
	mov.u16 	%rs13903, %rs13901;
	mov.u16 	%rs13904, %rs13901;
	mov.u16 	%rs13905, %rs13901;
	mov.u16 	%rs13906, %rs13901;
	mov.u16 	%rs13907, %rs13901;
	mov.u16 	%rs13908, %rs13901;
	mov.u16 	%rs13909, %rs13901;
	mov.u16 	%rs13910, %rs13901;
	mov.u16 	%rs13911, %rs13901;
	mov.u16 	%rs13912, %rs13901;
	mov.u16 	%rs13913, %rs13901;
	mov.u16 	%rs13914, %rs13901;
	mov.u16 	%rs13915, %rs13901;
	mov.u16 	%rs13916, %rs13901;
	mov.u16 	%rs13917, %rs13901;
	mov.u16 	%rs13918, %rs13901;
	mov.u16 	%rs13919, %rs13901;
	mov.u16 	%rs13920, %rs13901;
	mov.u16 	%rs13921, %rs13901;
	mov.u16 	%rs13922, %rs13901;
	mov.u16 	%rs13923, %rs13901;
	mov.u16 	%rs13924, %rs13901;
	mov.u16 	%rs13925, %rs13901;
	mov.u16 	%rs13926, %rs13901;
	mov.u16 	%rs13927, %rs13901;
	mov.u16 	%rs13928, %rs13901;
	mov.u16 	%rs13929, %rs13901;
	mov.u16 	%rs13930, %rs13901;
	mov.u16 	%rs13931, %rs13901;
	mov.u16 	%rs13932, %rs13901;
	mov.u16 	%rs13933, %rs13901;
	mov.u16 	%rs13934, %rs13901;
	mov.u16 	%rs13935, %rs13901;
	mov.u16 	%rs13936, %rs13901;
	mov.u16 	%rs13937, %rs13901;
	mov.u16 	%rs13938, %rs13901;
	mov.u16 	%rs13939, %rs13901;
	mov.u16 	%rs13940, %rs13901;
	mov.u16 	%rs13941, %rs13901;
	mov.u16 	%rs13942, %rs13901;
	mov.u16 	%rs13943, %rs13901;
	mov.u16 	%rs13944, %rs13901;
	mov.u16 	%rs13945, %rs13901;
	mov.u16 	%rs13946, %rs13901;
	mov.u16 	%rs13947, %rs13901;
	mov.u16 	%rs13948, %rs13901;
	mov.u16 	%rs13949, %rs13901;
	mov.u16 	%rs13950, %rs13901;
	@%p9415 bra 	$L__BB0_7311;
	cvt.u32.u16 	%r11612, %rs13877;
	cvt.u32.u16 	%r11613, %rs10879;
	add.s32 	%r11614, %r11612, %r11613;
	setp.gt.u32 	%p9416, %r11614, 9999;
	add.s32 	%r11615, %r11614, 55536;
	selp.u32 	%r11616, 1, 0, %p9416;
	selp.b32 	%r11617, %r11615, %r11614, %p9416;
	cvt.u16.u32 	%rs13901, %r11617;
	st.local.u16 	[%rd16+100], %rs13901;
	cvt.u32.u16 	%r11618, %rs13828;
	ld.local.u16 	%r11619, [%rd17+98];
	add.s32 	%r11620, %r11616, %r11618;
	add.s32 	%r11621, %r11620, %r11619;
	setp.gt.u32 	%p9417, %r11621, 9999;
	add.s32 	%r11622, %r11621, 55536;
	selp.u32 	%r11623, 1, 0, %p9417;
	selp.b32 	%r11624, %r11622, %r11621, %p9417;
	cvt.u16.u32 	%rs13902, %r11624;
	st.local.u16 	[%rd16+98], %rs13902;
	cvt.u32.u16 	%r11625, %rs13829;
	ld.local.u16 	%r11626, [%rd17+96];
	add.s32 	%r11627, %r11623, %r11625;
	add.s32 	%r11628, %r11627, %r11626;
	setp.gt.u32 	%p9418, %r11628, 9999;
	add.s32 	%r11629, %r11628, 55536;
	selp.u32 	%r11630, 1, 0, %p9418;
	selp.b32 	%r11631, %r11629, %r11628, %p9418;
	cvt.u16.u32 	%rs13903, %r11631;
	st.local.u16 	[%rd16+96], %rs13903;
	cvt.u32.u16 	%r11632, %rs13830;
	ld.local.u16 	%r11633, [%rd17+94];
	add.s32 	%r11634, %r11630, %r11632;
	add.s32 	%r11635, %r11634, %r11633;
	setp.gt.u32 	%p9419, %r11635, 9999;
	add.s32 	%r11636, %r11635, 55536;
	selp.u32 	%r11637, 1, 0, %p9419;
	selp.b32 	%r11638, %r11636, %r11635, %p9419;
	cvt.u16.u32 	%rs13904, %r11638;
	st.local.u16 	[%rd16+94], %rs13904;
	cvt.u32.u16 	%r11639, %rs13831;
	ld.local.u16 	%r11640, [%rd17+92];
	add.s32 	%r11641, %r11637, %r11639;
	add.s32 	%r11642, %r11641, %r11640;
	setp.gt.u32 	%p9420, %r11642, 9999;
	add.s32 	%r11643, %r11642, 55536;
	selp.u32 	%r11644, 1, 0, %p9420;
	selp.b32 	%r11645, %r11643, %r11642, %p9420;
	cvt.u16.u32 	%rs13905, %r11645;
	st.local.u16 	[%rd16+92], %rs13905;
	cvt.u32.u16 	%r11646, %rs13832;
	ld.local.u16 	%r11647, [%rd17+90];
	add.s32 	%r11648, %r11644, %r11646;
	add.s32 	%r11649, %r11648, %r11647;
	setp.gt.u32 	%p9421, %r11649, 9999;
	add.s32 	%r11650, %r11649, 55536;
	selp.u32 	%r11651, 1, 0, %p9421;
	selp.b32 	%r11652, %r11650, %r11649, %p9421;
	cvt.u16.u32 	%rs13906, %r11652;
	st.local.u16 	[%rd16+90], %rs13906;
	cvt.u32.u16 	%r11653, %rs13833;
	ld.local.u16 	%r11654, [%rd17+88];
	add.s32 	%r11655, %r11651, %r11653;
	add.s32 	%r11656, %r11655, %r11654;
	setp.gt.u32 	%p9422, %r11656, 9999;
	add.s32 	%r11657, %r11656, 55536;
	selp.u32 	%r11658, 1, 0, %p9422;
	selp.b32 	%r11659, %r11657, %r11656, %p9422;
	cvt.u16.u32 	%rs13907, %r11659;
	st.local.u16 	[%rd16+88], %rs13907;
	cvt.u32.u16 	%r11660, %rs13834;
	ld.local.u16 	%r11661, [%rd17+86];
	add.s32 	%r11662, %r11658, %r11660;
	add.s32 	%r11663, %r11662, %r11661;
	setp.gt.u32 	%p9423, %r11663, 9999;
	add.s32 	%r11664, %r11663, 55536;
	selp.u32 	%r11665, 1, 0, %p9423;
	selp.b32 	%r11666, %r11664, %r11663, %p9423;
	cvt.u16.u32 	%rs13908, %r11666;
	st.local.u16 	[%rd16+86], %rs13908;
	cvt.u32.u16 	%r11667, %rs13835;
	ld.local.u16 	%r11668, [%rd17+84];
	add.s32 	%r11669, %r11665, %r11667;
	add.s32 	%r11670, %r11669, %r11668;
	setp.gt.u32 	%p9424, %r11670, 9999;
	add.s32 	%r11671, %r11670, 55536;
	selp.u32 	%r11672, 1, 0, %p9424;
	selp.b32 	%r11673, %r11671, %r11670, %p9424;
	cvt.u16.u32 	%rs13909, %r11673;
	st.local.u16 	[%rd16+84], %rs13909;
	cvt.u32.u16 	%r11674, %rs13836;
	ld.local.u16 	%r11675, [%rd17+82];
	add.s32 	%r11676, %r11672, %r11674;
	add.s32 	%r11677, %r11676, %r11675;
	setp.gt.u32 	%p9425, %r11677, 9999;
	add.s32 	%r11678, %r11677, 55536;
	selp.u32 	%r11679, 1, 0, %p9425;
	selp.b32 	%r11680, %r11678, %r11677, %p9425;
	cvt.u16.u32 	%rs13910, %r11680;
	st.local.u16 	[%rd16+82], %rs13910;
	cvt.u32.u16 	%r11681, %rs13837;
	ld.local.u16 	%r11682, [%rd17+80];
	add.s32 	%r11683, %r11679, %r11681;
	add.s32 	%r11684, %r11683, %r11682;
	setp.gt.u32 	%p9426, %r11684, 9999;
	add.s32 	%r11685, %r11684, 55536;
	selp.u32 	%r11686, 1, 0, %p9426;
	selp.b32 	%r11687, %r11685, %r11684, %p9426;
	cvt.u16.u32 	%rs13911, %r11687;
	st.local.u16 	[%rd16+80], %rs13911;
	cvt.u32.u16 	%r11688, %rs13838;
	ld.local.u16 	%r11689, [%rd17+78];
	add.s32 	%r11690, %r11686, %r11688;
	add.s32 	%r11691, %r11690, %r11689;
	setp.gt.u32 	%p9427, %r11691, 9999;
	add.s32 	%r11692, %r11691, 55536;
	selp.u32 	%r11693, 1, 0, %p9427;
	selp.b32 	%r11694, %r11692, %r11691, %p9427;
	cvt.u16.u32 	%rs13912, %r11694;
	st.local.u16 	[%rd16+78], %rs13912;
	cvt.u32.u16 	%r11695, %rs13839;
	ld.local.u16 	%r11696, [%rd17+76];
	add.s32 	%r11697, %r11693, %r11695;
	add.s32 	%r11698, %r11697, %r11696;
	setp.gt.u32 	%p9428, %r11698, 9999;
	add.s32 	%r11699, %r11698, 55536;
	selp.u32 	%r11700, 1, 0, %p9428;
	selp.b32 	%r11701, %r11699, %r11698, %p9428;
	cvt.u16.u32 	%rs13913, %r11701;
	st.local.u16 	[%rd16+76], %rs13913;
	cvt.u32.u16 	%r11702, %rs13840;
	ld.local.u16 	%r11703, [%rd17+74];
	add.s32 	%r11704, %r11700, %r11702;
	add.s32 	%r11705, %r11704, %r11703;
	setp.gt.u32 	%p9429, %r11705, 9999;
	add.s32 	%r11706, %r11705, 55536;
	selp.u32 	%r11707, 1, 0, %p9429;
	selp.b32 	%r11708, %r11706, %r11705, %p9429;
	cvt.u16.u32 	%rs13914, %r11708;
	st.local.u16 	[%rd16+74], %rs13914;
	cvt.u32.u16 	%r11709, %rs13841;
	ld.local.u16 	%r11710, [%rd17+72];
	add.s32 	%r11711, %r11707, %r11709;
	add.s32 	%r11712, %r11711, %r11710;
	setp.gt.u32 	%p9430, %r11712, 9999;
	add.s32 	%r11713, %r11712, 55536;
	selp.u32 	%r11714, 1, 0, %p9430;
	selp.b32 	%r11715, %r11713, %r11712, %p9430;
	cvt.u16.u32 	%rs13915, %r11715;
	st.local.u16 	[%rd16+72], %rs13915;
	cvt.u32.u16 	%r11716, %rs13842;
	ld.local.u16 	%r11717, [%rd17+70];
	add.s32 	%r11718, %r11714, %r11716;
	add.s32 	%r11719, %r11718, %r11717;
	setp.gt.u32 	%p9431, %r11719, 9999;
	add.s32 	%r11720, %r11719, 55536;
	selp.u32 	%r11721, 1, 0, %p9431;
	selp.b32 	%r11722, %r11720, %r11719, %p9431;
	cvt.u16.u32 	%rs13916, %r11722;
	st.local.u16 	[%rd16+70], %rs13916;
	cvt.u32.u16 	%r11723, %rs13843;
	ld.local.u16 	%r11724, [%rd17+68];
	add.s32 	%r11725, %r11721, %r11723;
	add.s32 	%r11726, %r11725, %r11724;
	setp.gt.u32 	%p9432, %r11726, 9999;
	add.s32 	%r11727, %r11726, 55536;
	selp.u32 	%r11728, 1, 0, %p9432;
	selp.b32 	%r11729, %r11727, %r11726, %p9432;
	cvt.u16.u32 	%rs13917, %r11729;
	st.local.u16 	[%rd16+68], %rs13917;
	cvt.u32.u16 	%r11730, %rs13844;
	ld.local.u16 	%r11731, [%rd17+66];
	add.s32 	%r11732, %r11728, %r11730;
	add.s32 	%r11733, %r11732, %r11731;
	setp.gt.u32 	%p9433, %r11733, 9999;
	add.s32 	%r11734, %r11733, 55536;
	selp.u32 	%r11735, 1, 0, %p9433;
	selp.b32 	%r11736, %r11734, %r11733, %p9433;
	cvt.u16.u32 	%rs13918, %r11736;
	st.local.u16 	[%rd16+66], %rs13918;
	cvt.u32.u16 	%r11737, %rs13845;
	ld.local.u16 	%r11738, [%rd17+64];
	add.s32 	%r11739, %r11735, %r11737;
	add.s32 	%r11740, %r11739, %r11738;
	setp.gt.u32 	%p9434, %r11740, 9999;
	add.s32 	%r11741, %r11740, 55536;
	selp.u32 	%r11742, 1, 0, %p9434;
	selp.b32 	%r11743, %r11741, %r11740, %p9434;
	cvt.u16.u32 	%rs13919, %r11743;
	st.local.u16 	[%rd16+64], %rs13919;
	cvt.u32.u16 	%r11744, %rs13846;
	ld.local.u16 	%r11745, [%rd17+62];
	add.s32 	%r11746, %r11742, %r11744;
	add.s32 	%r11747, %r11746, %r11745;
	setp.gt.u32 	%p9435, %r11747, 9999;
	add.s32 	%r11748, %r11747, 55536;
	selp.u32 	%r11749, 1, 0, %p9435;
	selp.b32 	%r11750, %r11748, %r11747, %p9435;
	cvt.u16.u32 	%rs13920, %r11750;
	st.local.u16 	[%rd16+62], %rs13920;
	cvt.u32.u16 	%r11751, %rs13847;
	ld.local.u16 	%r11752, [%rd17+60];
	add.s32 	%r11753, %r11749, %r11751;
	add.s32 	%r11754, %r11753, %r11752;
	setp.gt.u32 	%p9436, %r11754, 9999;
	add.s32 	%r11755, %r11754, 55536;
	selp.u32 	%r11756, 1, 0, %p9436;
	selp.b32 	%r11757, %r11755, %r11754, %p9436;
	cvt.u16.u32 	%rs13921, %r11757;
	st.local.u16 	[%rd16+60], %rs13921;
	cvt.u32.u16 	%r11758, %rs13848;
	ld.local.u16 	%r11759, [%rd17+58];
	add.s32 	%r11760, %r11756, %r11758;
	add.s32 	%r11761, %r11760, %r11759;
	setp.gt.u32 	%p9437, %r11761, 9999;
	add.s32 	%r11762, %r11761, 55536;
	selp.u32 	%r11763, 1, 0, %p9437;
	selp.b32 	%r11764, %r11762, %r11761, %p9437;
	cvt.u16.u32 	%rs13922, %r11764;
	st.local.u16 	[%rd16+58], %rs13922;
	cvt.u32.u16 	%r11765, %rs13849;
	ld.local.u16 	%r11766, [%rd17+56];
	add.s32 	%r11767, %r11763, %r11765;
	add.s32 	%r11768, %r11767, %r11766;
	setp.gt.u32 	%p9438, %r11768, 9999;
	add.s32 	%r11769, %r11768, 55536;
	selp.u32 	%r11770, 1, 0, %p9438;
	selp.b32 	%r11771, %r11769, %r11768, %p9438;
	cvt.u16.u32 	%rs13923, %r11771;
	st.local.u16 	[%rd16+56], %rs13923;
	cvt.u32.u16 	%r11772, %rs13850;
	ld.local.u16 	%r11773, [%rd17+54];
	add.s32 	%r11774, %r11770, %r11772;
	add.s32 	%r11775, %r11774, %r11773;
	setp.gt.u32 	%p9439, %r11775, 9999;
	add.s32 	%r11776, %r11775, 55536;
	selp.u32 	%r11777, 1, 0, %p9439;
	selp.b32 	%r11778, %r11776, %r11775, %p9439;
	cvt.u16.u32 	%rs13924, %r11778;
	st.local.u16 	[%rd16+54], %rs13924;
	cvt.u32.u16 	%r11779, %rs13851;
	ld.local.u16 	%r11780, [%rd17+52];
	add.s32 	%r11781, %r11777, %r11779;
	add.s32 	%r11782, %r11781, %r11780;
	setp.gt.u32 	%p9440, %r11782, 9999;
	add.s32 	%r11783, %r11782, 55536;
	selp.u32 	%r11784, 1, 0, %p9440;
	selp.b32 	%r11785, %r11783, %r11782, %p9440;
	cvt.u16.u32 	%rs13925, %r11785;
	st.local.u16 	[%rd16+52], %rs13925;
	cvt.u32.u16 	%r11786, %rs13852;
	ld.local.u16 	%r11787, [%rd17+50];
	add.s32 	%r11788, %r11784, %r11786;
	add.s32 	%r11789, %r11788, %r11787;
	setp.gt.u32 	%p9441, %r11789, 9999;
	add.s32 	%r11790, %r11789, 55536;
	selp.u32 	%r11791, 1, 0, %p9441;
	selp.b32 	%r11792, %r11790, %r11789, %p9441;
	cvt.u16.u32 	%rs13926, %r11792;
	st.local.u16 	[%rd16+50], %rs13926;
	cvt.u32.u16 	%r11793, %rs13853;
	ld.local.u16 	%r11794, [%rd17+48];
	add.s32 	%r11795, %r11791, %r11793;
	add.s32 	%r11796, %r11795, %r11794;
	setp.gt.u32 	%p9442, %r11796, 9999;
	add.s32 	%r11797, %r11796, 55536;
	selp.u32 	%r11798, 1, 0, %p9442;
	selp.b32 	%r11799, %r11797, %r11796, %p9442;
	cvt.u16.u32 	%rs13927, %r11799;
	st.local.u16 	[%rd16+48], %rs13927;
	cvt.u32.u16 	%r11800, %rs13854;
	ld.local.u16 	%r11801, [%rd17+46];
	add.s32 	%r11802, %r11798, %r11800;
	add.s32 	%r11803, %r11802, %r11801;
	setp.gt.u32 	%p9443, %r11803, 9999;
	add.s32 	%r11804, %r11803, 55536;
	selp.u32 	%r11805, 1, 0, %p9443;
	selp.b32 	%r11806, %r11804, %r11803, %p9443;
	cvt.u16.u32 	%rs13928, %r11806;
	st.local.u16 	[%rd16+46], %rs13928;
	cvt.u32.u16 	%r11807, %rs13855;
	ld.local.u16 	%r11808, [%rd17+44];
	add.s32 	%r11809, %r11805, %r11807;
	add.s32 	%r11810, %r11809, %r11808;
	setp.gt.u32 	%p9444, %r11810, 9999;
	add.s32 	%r11811, %r11810, 55536;
	selp.u32 	%r11812, 1, 0, %p9444;
	selp.b32 	%r11813, %r11811, %r11810, %p9444;
	cvt.u16.u32 	%rs13929, %r11813;
	st.local.u16 	[%rd16+44], %rs13929;
	cvt.u32.u16 	%r11814, %rs13856;
	ld.local.u16 	%r11815, [%rd17+42];
	add.s32 	%r11816, %r11812, %r11814;
	add.s32 	%r11817, %r11816, %r11815;
	setp.gt.u32 	%p9445, %r11817, 9999;
	add.s32 	%r11818, %r11817, 55536;
	selp.u32 	%r11819, 1, 0, %p9445;
	selp.b32 	%r11820, %r11818, %r11817, %p9445;
	cvt.u16.u32 	%rs13930, %r11820;
	st.local.u16 	[%rd16+42], %rs13930;
	cvt.u32.u16 	%r11821, %rs13857;
	ld.local.u16 	%r11822, [%rd17+40];
	add.s32 	%r11823, %r11819, %r11821;
	add.s32 	%r11824, %r11823, %r11822;
	setp.gt.u32 	%p9446, %r11824, 9999;
	add.s32 	%r11825, %r11824, 55536;
	selp.u32 	%r11826, 1, 0, %p9446;
	selp.b32 	%r11827, %r11825, %r11824, %p9446;
	cvt.u16.u32 	%rs13931, %r11827;
	st.local.u16 	[%rd16+40], %rs13931;
	cvt.u32.u16 	%r11828, %rs13858;
	ld.local.u16 	%r11829, [%rd17+38];
	add.s32 	%r11830, %r11826, %r11828;
	add.s32 	%r11831, %r11830, %r11829;
	setp.gt.u32 	%p9447, %r11831, 9999;
	add.s32 	%r11832, %r11831, 55536;
	selp.u32 	%r11833, 1, 0, %p9447;
	selp.b32 	%r11834, %r11832, %r11831, %p9447;
	cvt.u16.u32 	%rs13932, %r11834;
	st.local.u16 	[%rd16+38], %rs13932;
	cvt.u32.u16 	%r11835, %rs13859;
	ld.local.u16 	%r11836, [%rd17+36];
	add.s32 	%r11837, %r11833, %r11835;
	add.s32 	%r11838, %r11837, %r11836;
	setp.gt.u32 	%p9448, %r11838, 9999;
	add.s32 	%r11839, %r11838, 55536;
	selp.u32 	%r11840, 1, 0, %p9448;
	selp.b32 	%r11841, %r11839, %r11838, %p9448;
	cvt.u16.u32 	%rs13933, %r11841;
	st.local.u16 	[%rd16+36], %rs13933;
	cvt.u32.u16 	%r11842, %rs13860;
	ld.local.u16 	%r11843, [%rd17+34];
	add.s32 	%r11844, %r11840, %r11842;
	add.s32 	%r11845, %r11844, %r11843;
	setp.gt.u32 	%p9449, %r11845, 9999;
	add.s32 	%r11846, %r11845, 55536;
	selp.u32 	%r11847, 1, 0, %p9449;
	selp.b32 	%r11848, %r11846, %r11845, %p9449;
	cvt.u16.u32 	%rs13934, %r11848;
	st.local.u16 	[%rd16+34], %rs13934;
	cvt.u32.u16 	%r11849, %rs13861;
	ld.local.u16 	%r11850, [%rd17+32];
	add.s32 	%r11851, %r11847, %r11849;
	add.s32 	%r11852, %r11851, %r11850;
	setp.gt.u32 	%p9450, %r11852, 9999;
	add.s32 	%r11853, %r11852, 55536;
	selp.u32 	%r11854, 1, 0, %p9450;
	selp.b32 	%r11855, %r11853, %r11852, %p9450;
	cvt.u16.u32 	%rs13935, %r11855;
	st.local.u16 	[%rd16+32], %rs13935;
	cvt.u32.u16 	%r11856, %rs13862;
	ld.local.u16 	%r11857, [%rd17+30];
	add.s32 	%r11858, %r11854, %r11856;
	add.s32 	%r11859, %r11858, %r11857;
	setp.gt.u32 	%p9451, %r11859, 9999;
	add.s32 	%r11860, %r11859, 55536;
	selp.u32 	%r11861, 1, 0, %p9451;
	selp.b32 	%r11862, %r11860, %r11859, %p9451;
	cvt.u16.u32 	%rs13936, %r11862;
	st.local.u16 	[%rd16+30], %rs13936;
	cvt.u32.u16 	%r11863, %rs13863;
	ld.local.u16 	%r11864, [%rd17+28];
	add.s32 	%r11865, %r11861, %r11863;
	add.s32 	%r11866, %r11865, %r11864;
	setp.gt.u32 	%p9452, %r11866, 9999;
	add.s32 	%r11867, %r11866, 55536;
	selp.u32 	%r11868, 1, 0, %p9452;
	selp.b32 	%r11869, %r11867, %r11866, %p9452;
	cvt.u16.u32 	%rs13937, %r11869;
	st.local.u16 	[%rd16+28], %rs13937;
	cvt.u32.u16 	%r11870, %rs13864;
	ld.local.u16 	%r11871, [%rd17+26];
	add.s32 	%r11872, %r11868, %r11870;
	add.s32 	%r11873, %r11872, %r11871;
	setp.gt.u32 	%p9453, %r11873, 9999;
	add.s32 	%r11874, %r11873, 55536;
	selp.u32 	%r11875, 1, 0, %p9453;
	selp.b32 	%r11876, %r11874, %r11873, %p9453;
	cvt.u16.u32 	%rs13938, %r11876;
	st.local.u16 	[%rd16+26], %rs13938;
	cvt.u32.u16 	%r11877, %rs13865;
	ld.local.u16 	%r11878, [%rd17+24];
	add.s32 	%r11879, %r11875, %r11877;
	add.s32 	%r11880, %r11879, %r11878;
	setp.gt.u32 	%p9454, %r11880, 9999;
	add.s32 	%r11881, %r11880, 55536;
	selp.u32 	%r11882, 1, 0, %p9454;
	selp.b32 	%r11883, %r11881, %r11880, %p9454;
	cvt.u16.u32 	%rs13939, %r11883;
	st.local.u16 	[%rd16+24], %rs13939;
	cvt.u32.u16 	%r11884, %rs13866;
	ld.local.u16 	%r11885, [%rd17+22];
	add.s32 	%r11886, %r11882, %r11884;
	add.s32 	%r11887, %r11886, %r11885;
	setp.gt.u32 	%p9455, %r11887, 9999;
	add.s32 	%r11888, %r11887, 55536;
	selp.u32 	%r11889, 1, 0, %p9455;
	selp.b32 	%r11890, %r11888, %r11887, %p9455;
	cvt.u16.u32 	%rs13940, %r11890;
	st.local.u16 	[%rd16+22], %rs13940;
	cvt.u32.u16 	%r11891, %rs13867;
	ld.local.u16 	%r11892, [%rd17+20];
	add.s32 	%r11893, %r11889, %r11891;
	add.s32 	%r11894, %r11893, %r11892;
	setp.gt.u32 	%p9456, %r11894, 9999;
	add.s32 	%r11895, %r11894, 55536;
	selp.u32 	%r11896, 1, 0, %p9456;
	selp.b32 	%r11897, %r11895, %r11894, %p9456;
	cvt.u16.u32 	%rs13941, %r11897;
	st.local.u16 	[%rd16+20], %rs13941;
	cvt.u32.u16 	%r11898, %rs13868;
	ld.local.u16 	%r11899, [%rd17+18];
	add.s32 	%r11900, %r11896, %r11898;
	add.s32 	%r11901, %r11900, %r11899;
	setp.gt.u32 	%p9457, %r11901, 9999;
	add.s32 	%r11902, %r11901, 55536;
	selp.u32 	%r11903, 1, 0, %p9457;
	selp.b32 	%r11904, %r11902, %r11901, %p9457;
	cvt.u16.u32 	%rs13942, %r11904;
	st.local.u16 	[%rd16+18], %rs13942;
	cvt.u32.u16 	%r11905, %rs13869;
	ld.local.u16 	%r11906, [%rd17+16];
	add.s32 	%r11907, %r11903, %r11905;
	add.s32 	%r11908, %r11907, %r11906;
	setp.gt.u32 	%p9458, %r11908, 9999;
	add.s32 	%r11909, %r11908, 55536;
	selp.u32 	%r11910, 1, 0, %p9458;
	selp.b32 	%r11911, %r11909, %r11908, %p9458;
	cvt.u16.u32 	%rs13943, %r11911;
	st.local.u16 	[%rd16+16], %rs13943;
	cvt.u32.u16 	%r11912, %rs13870;
	ld.local.u16 	%r11913, [%rd17+14];
	add.s32 	%r11914, %r11910, %r11912;
	add.s32 	%r11915, %r11914, %r11913;
	setp.gt.u32 	%p9459, %r11915, 9999;
	add.s32 	%r11916, %r11915, 55536;
	selp.u32 	%r11917, 1, 0, %p9459;
	selp.b32 	%r11918, %r11916, %r11915, %p9459;
	cvt.u16.u32 	%rs13944, %r11918;
	st.local.u16 	[%rd16+14], %rs13944;
	cvt.u32.u16 	%r11919, %rs13871;
	ld.local.u16 	%r11920, [%rd17+12];
	add.s32 	%r11921, %r11917, %r11919;
	add.s32 	%r11922, %r11921, %r11920;
	setp.gt.u32 	%p9460, %r11922, 9999;
	add.s32 	%r11923, %r11922, 55536;
	selp.u32 	%r11924, 1, 0, %p9460;
	selp.b32 	%r11925, %r11923, %r11922, %p9460;
	cvt.u16.u32 	%rs13945, %r11925;
	st.local.u16 	[%rd16+12], %rs13945;
	cvt.u32.u16 	%r11926, %rs13872;
	ld.local.u16 	%r11927, [%rd17+10];
	add.s32 	%r11928, %r11924, %r11926;
	add.s32 	%r11929, %r11928, %r11927;
	setp.gt.u32 	%p9461, %r11929, 9999;
	add.s32 	%r11930, %r11929, 55536;
	selp.u32 	%r11931, 1, 0, %p9461;
	selp.b32 	%r11932, %r11930, %r11929, %p9461;
	cvt.u16.u32 	%rs13946, %r11932;
	st.local.u16 	[%rd16+10], %rs13946;
	cvt.u32.u16 	%r11933, %rs13873;
	ld.local.u16 	%r11934, [%rd17+8];
	add.s32 	%r11935, %r11931, %r11933;
	add.s32 	%r11936, %r11935, %r11934;
	setp.gt.u32 	%p9462, %r11936, 9999;
	add.s32 	%r11937, %r11936, 55536;
	selp.u32 	%r11938, 1, 0, %p9462;
	selp.b32 	%r11939, %r11937, %r11936, %p9462;
	cvt.u16.u32 	%rs13947, %r11939;
	st.local.u16 	[%rd16+8], %rs13947;
	cvt.u32.u16 	%r11940, %rs13874;
	ld.local.u16 	%r11941, [%rd17+6];
	add.s32 	%r11942, %r11938, %r11940;
	add.s32 	%r11943, %r11942, %r11941;
	setp.gt.u32 	%p9463, %r11943, 9999;
	add.s32 	%r11944, %r11943, 55536;
	selp.u32 	%r11945, 1, 0, %p9463;
	selp.b32 	%r11946, %r11944, %r11943, %p9463;
	cvt.u16.u32 	%rs13948, %r11946;
	st.local.u16 	[%rd16+6], %rs13948;
	cvt.u32.u16 	%r11947, %rs13875;
	ld.local.u16 	%r11948, [%rd17+4];
	add.s32 	%r11949, %r11945, %r11947;
	add.s32 	%r11950, %r11949, %r11948;
	setp.gt.u32 	%p9464, %r11950, 9999;
	add.s32 	%r11951, %r11950, 55536;
	selp.u32 	%r11952, 1, 0, %p9464;
	selp.b32 	%r11953, %r11951, %r11950, %p9464;
	cvt.u16.u32 	%rs13949, %r11953;
	st.local.u16 	[%rd16+4], %rs13949;
	cvt.u32.u16 	%r11954, %rs13876;
	cvt.u32.u16 	%r11955, %rs10780;
	add.s32 	%r11956, %r11952, %r11954;
	add.s32 	%r11957, %r11956, %r11955;
	setp.gt.u32 	%p9465, %r11957, 9999;
	add.s32 	%r11958, %r11957, 55536;
	selp.b32 	%r11959, %r11958, %r11957, %p9465;
	cvt.u16.u32 	%rs13950, %r11959;
	st.local.u16 	[%rd16+2], %rs13950;
$L__BB0_7311:
	add.s32 	%r13308, %r13308, -1;
	setp.gt.s32 	%p9466, %r13308, %r2208;
	mov.u16 	%rs13828, %rs13902;
	mov.u16 	%rs13829, %rs13903;
	mov.u16 	%rs13830, %rs13904;
	mov.u16 	%rs13831, %rs13905;
	mov.u16 	%rs13832, %rs13906;
	mov.u16 	%rs13833, %rs13907;
	mov.u16 	%rs13834, %rs13908;
	mov.u16 	%rs13835, %rs13909;
	mov.u16 	%rs13836, %rs13910;
	mov.u16 	%rs13837, %rs13911;
	mov.u16 	%rs13838, %rs13912;
	mov.u16 	%rs13839, %rs13913;
	mov.u16 	%rs13840, %rs13914;
	mov.u16 	%rs13841, %rs13915;
	mov.u16 	%rs13842, %rs13916;
	mov.u16 	%rs13843, %rs13917;
	mov.u16 	%rs13844, %rs13918;
	mov.u16 	%rs13845, %rs13919;
	mov.u16 	%rs13846, %rs13920;
	mov.u16 	%rs13847, %rs13921;
	mov.u16 	%rs13848, %rs13922;
	mov.u16 	%rs13849, %rs13923;
	mov.u16 	%rs13850, %rs13924;
	mov.u16 	%rs13851, %rs13925;
	mov.u16 	%rs13852, %rs13926;
	mov.u16 	%rs13853, %rs13927;
	mov.u16 	%rs13854, %rs13928;
	mov.u16 	%rs13855, %rs13929;
	mov.u16 	%rs13856, %rs13930;
	mov.u16 	%rs13857, %rs13931;
	mov.u16 	%rs13858, %rs13932;
	mov.u16 	%rs13859, %rs13933;
	mov.u16 	%rs13860, %rs13934;
	mov.u16 	%rs13861, %rs13935;
	mov.u16 	%rs13862, %rs13936;
	mov.u16 	%rs13863, %rs13937;
	mov.u16 	%rs13864, %rs13938;
	mov.u16 	%rs13865, %rs13939;
	mov.u16 	%rs13866, %rs13940;
	mov.u16 	%rs13867, %rs13941;
	mov.u16 	%rs13868, %rs13942;
	mov.u16 	%rs13869, %rs13943;
	mov.u16 	%rs13870, %rs13944;
	mov.u16 	%rs13871, %rs13945;
	mov.u16 	%rs13872, %rs13946;
	mov.u16 	%rs13873, %rs13947;
	mov.u16 	%rs13874, %rs13948;
	mov.u16 	%rs13875, %rs13949;
	mov.u16 	%rs13876, %rs13950;
	mov.u16 	%rs13877, %rs13901;
	@%p9466 bra 	$L__BB0_7169;
	setp.eq.s16 	%p9467, %rs13756, 0;
	setp.eq.s16 	%p9468, %rs6205, 0;
	xor.pred  	%p9469, %p9467, %p9468;
	not.pred 	%p10729, %p9469;
	selp.u16 	%rs10881, 1, 0, %p10729;
	st.local.u8 	[%rd16], %rs10881;
	bra.uni 	$L__BB0_7536;
$L__BB0_7313:
	setp.ne.s16 	%p8698, %rs13827, %rs13826;
	mov.u64 	%rd4311, %rd274;
	mov.u64 	%rd4312, %rd272;
	@%p8698 bra 	$L__BB0_7338;
	setp.ne.s16 	%p8699, %rs13825, %rs13824;
	mov.u64 	%rd4311, %rd276;
	mov.u64 	%rd4312, %rd275;
	@%p8699 bra 	$L__BB0_7338;
	setp.ne.s16 	%p8700, %rs13823, %rs13822;
	mov.u64 	%rd4311, %rd273;
	mov.u64 	%rd4312, %rd271;
	@%p8700 bra 	$L__BB0_7338;
	setp.ne.s16 	%p8701, %rs13821, %rs13820;
	mov.u64 	%rd4311, %rd270;
	mov.u64 	%rd4312, %rd268;
	@%p8701 bra 	$L__BB0_7338;
	setp.ne.s16 	%p8702, %rs13819, %rs13818;
	mov.u64 	%rd4311, %rd269;
	mov.u64 	%rd4312, %rd267;
	@%p8702 bra 	$L__BB0_7338;
	setp.ne.s16 	%p8703, %rs13817, %rs13816;
	mov.u64 	%rd4311, %rd266;
	mov.u64 	%rd4312, %rd264;
	@%p8703 bra 	$L__BB0_7338;
	setp.ne.s16 	%p8704, %rs13815, %rs13814;
	mov.u64 	%rd4311, %rd265;
	mov.u64 	%rd4312, %rd263;
	@%p8704 bra 	$L__BB0_7338;
	setp.ne.s16 	%p8705, %rs13813, %rs13812;
	mov.u64 	%rd4311, %rd262;
	mov.u64 	%rd4312, %rd260;
	@%p8705 bra 	$L__BB0_7338;
	setp.ne.s16 	%p8706, %rs13811, %rs13810;
	mov.u64 	%rd4311, %rd261;
	mov.u64 	%rd4312, %rd259;
	@%p8706 bra 	$L__BB0_7338;
	setp.ne.s16 	%p8707, %rs13809, %rs13808;
	mov.u64 	%rd4311, %rd256;
	mov.u64 	%rd4312, %rd257;
	@%p8707 bra 	$L__BB0_7338;
	setp.ne.s16 	%p8708, %rs13807, %rs13806;
	mov.u64 	%rd4311, %rd258;
	mov.u64 	%rd4312, %rd255;
	@%p8708 bra 	$L__BB0_7338;
	setp.ne.s16 	%p8709, %rs13805, %rs13804;
	mov.u64 	%rd4311, %rd254;
	mov.u64 	%rd4312, %rd252;
	@%p8709 bra 	$L__BB0_7338;
	setp.ne.s16 	%p8710, %rs13803, %rs13802;
	mov.u64 	%rd4311, %rd253;
	mov.u64 	%rd4312, %rd251;
	@%p8710 bra 	$L__BB0_7338;
	setp.ne.s16 	%p8711, %rs13801, %rs13800;
	mov.u64 	%rd4311, %rd250;
	mov.u64 	%rd4312, %rd248;
	@%p8711 bra 	$L__BB0_7338;
	setp.ne.s16 	%p8712, %rs13799, %rs13798;
	mov.u64 	%rd4311, %rd249;
	mov.u64 	%rd4312, %rd247;
	@%p8712 bra 	$L__BB0_7338;
	setp.ne.s16 	%p8713, %rs13797, %rs13796;
	mov.u64 	%rd4311, %rd246;
	mov.u64 	%rd4312, %rd244;
	@%p8713 bra 	$L__BB0_7338;
	setp.ne.s16 	%p8714, %rs13795, %rs13794;
	mov.u64 	%rd4311, %rd245;
	mov.u64 	%rd4312, %rd112;
	@%p8714 bra 	$L__BB0_7338;
	setp.ne.s16 	%p8715, %rs13793, %rs13792;
	mov.u64 	%rd4311, %rd113;
	mov.u64 	%rd4312, %rd242;
	@%p8715 bra 	$L__BB0_7338;
	setp.ne.s16 	%p8716, %rs13791, %rs13790;
	mov.u64 	%rd4311, %rd243;
	mov.u64 	%rd4312, %rd772;
	@%p8716 bra 	$L__BB0_7338;
	setp.ne.s16 	%p8717, %rs13789, %rs13788;
	mov.u64 	%rd4311, %rd445;
	mov.u64 	%rd4312, %rd443;
	@%p8717 bra 	$L__BB0_7338;
	setp.ne.s16 	%p8718, %rs13787, %rs13786;
	mov.u64 	%rd4311, %rd444;
	mov.u64 	%rd4312, %rd442;
	@%p8718 bra 	$L__BB0_7338;
	setp.ne.s16 	%p8719, %rs13785, %rs13784;
	mov.u64 	%rd4311, %rd282;
	mov.u64 	%rd4312, %rd280;
	@%p8719 bra 	$L__BB0_7338;
	setp.ne.s16 	%p8720, %rs13783, %rs13782;
	mov.u64 	%rd4311, %rd281;
	mov.u64 	%rd4312, %rd279;
	@%p8720 bra 	$L__BB0_7338;
	setp.eq.s16 	%p8722, %rs6207, %rs6206;
	mov.pred 	%p10678, -1;
	mov.u64 	%rd4311, %rd277;
	mov.u64 	%rd4312, %rd278;
	@%p8722 bra 	$L__BB0_7339;
	bra.uni 	$L__BB0_7338;
$L__BB0_7337:
	add.s64 	%rd4312, %rd14, 2;
	add.s64 	%rd4311, %rd15, 2;
	setp.eq.s16 	%p8697, %rs6301, %rs6300;
	@%p8697 bra 	$L__BB0_7313;
$L__BB0_7338:
	ld.local.u16 	%rs10653, [%rd4311];
	ld.local.u16 	%rs10654, [%rd4312];
	setp.le.u16 	%p10678, %rs10653, %rs10654;
$L__BB0_7339:
	mov.b16 	%rs10655, 0;
	st.local.u16 	[%rd16+2], %rs10655;
	st.local.u16 	[%rd16+4], %rs10655;
	st.local.u16 	[%rd16+6], %rs10655;
	st.local.u16 	[%rd16+8], %rs10655;
	st.local.u16 	[%rd16+10], %rs10655;
	st.local.u16 	[%rd16+12], %rs10655;
	st.local.u16 	[%rd16+14], %rs10655;
	st.local.u16 	[%rd16+16], %rs10655;
	st.local.u16 	[%rd16+18], %rs10655;
	st.local.u16 	[%rd16+20], %rs10655;
	st.local.u16 	[%rd16+22], %rs10655;
	st.local.u16 	[%rd16+24], %rs10655;
	st.local.u16 	[%rd16+26], %rs10655;
	st.local.u16 	[%rd16+28], %rs10655;
	st.local.u16 	[%rd16+30], %rs10655;
	st.local.u16 	[%rd16+32], %rs10655;
	st.local.u16 	[%rd16+34], %rs10655;
	st.local.u16 	[%rd16+36], %rs10655;
	st.local.u16 	[%rd16+38], %rs10655;
	st.local.u16 	[%rd16+40], %rs10655;
	st.local.u16 	[%rd16+42], %rs10655;
	st.local.u16 	[%rd16+44], %rs10655;
	st.local.u16 	[%rd16+46], %rs10655;
	st.local.u16 	[%rd16+48], %rs10655;
	st.local.u16 	[%rd16+50], %rs10655;
	st.local.u16 	[%rd16+52], %rs10655;
	st.local.u16 	[%rd16+54], %rs10655;
	st.local.u16 	[%rd16+56], %rs10655;
	st.local.u16 	[%rd16+58], %rs10655;
	st.local.u16 	[%rd16+60], %rs10655;
	st.local.u16 	[%rd16+62], %rs10655;
	st.local.u16 	[%rd16+64], %rs10655;
	st.local.u16 	[%rd16+66], %rs10655;
	st.local.u16 	[%rd16+68], %rs10655;
	st.local.u16 	[%rd16+70], %rs10655;
	st.local.u16 	[%rd16+72], %rs10655;
	st.local.u16 	[%rd16+74], %rs10655;
	st.local.u16 	[%rd16+76], %rs10655;
	st.local.u16 	[%rd16+78], %rs10655;
	st.local.u16 	[%rd16+80], %rs10655;
	st.local.u16 	[%rd16+82], %rs10655;
	st.local.u16 	[%rd16+84], %rs10655;
	st.local.u16 	[%rd16+86], %rs10655;
	st.local.u16 	[%rd16+88], %rs10655;
	st.local.u16 	[%rd16+90], %rs10655;
	st.local.u16 	[%rd16+92], %rs10655;
	st.local.u16 	[%rd16+94], %rs10655;
	st.local.u16 	[%rd16+96], %rs10655;
	st.local.u16 	[%rd16+98], %rs10655;
	st.local.u16 	[%rd16+100], %rs10655;
	setp.ne.s16 	%p8724, %rs6301, 0;
	mov.b32 	%r13322, -1;
	mov.pred 	%p10679, 0;
	@%p8724 bra 	$L__BB0_7364;
	setp.ne.s16 	%p8726, %rs13827, 0;
	mov.b32 	%r13322, 0;
	@%p8726 bra 	$L__BB0_7364;
	setp.ne.s16 	%p8728, %rs13825, 0;
	mov.b32 	%r13322, 1;
	@%p8728 bra 	$L__BB0_7364;
	setp.ne.s16 	%p8730, %rs13823, 0;
	mov.b32 	%r13322, 2;
	@%p8730 bra 	$L__BB0_7364;
	setp.ne.s16 	%p8732, %rs13821, 0;
	mov.b32 	%r13322, 3;
	@%p8732 bra 	$L__BB0_7364;
	setp.ne.s16 	%p8734, %rs13819, 0;
	mov.b32 	%r13322, 4;
	@%p8734 bra 	$L__BB0_7364;
	setp.ne.s16 	%p8736, %rs13817, 0;
	mov.b32 	%r13322, 5;
	@%p8736 bra 	$L__BB0_7364;
	setp.ne.s16 	%p8738, %rs13815, 0;
	mov.b32 	%r13322, 6;
	@%p8738 bra 	$L__BB0_7364;
	setp.ne.s16 	%p8740, %rs13813, 0;
	mov.b32 	%r13322, 7;
	@%p8740 bra 	$L__BB0_7364;
	setp.ne.s16 	%p8742, %rs13811, 0;
	mov.b32 	%r13322, 8;
	@%p8742 bra 	$L__BB0_7364;
	setp.ne.s16 	%p8744, %rs13809, 0;
	mov.b32 	%r13322, 9;
	@%p8744 bra 	$L__BB0_7364;
	setp.ne.s16 	%p8746, %rs13807, 0;
	mov.b32 	%r13322, 10;
	@%p8746 bra 	$L__BB0_7364;
	setp.ne.s16 	%p8748, %rs13805, 0;
	mov.b32 	%r13322, 11;
	@%p8748 bra 	$L__BB0_7364;
	setp.ne.s16 	%p8750, %rs13803, 0;
	mov.b32 	%r13322, 12;
	@%p8750 bra 	$L__BB0_7364;
	setp.ne.s16 	%p8752, %rs13801, 0;
	mov.b32 	%r13322, 13;
	@%p8752 bra 	$L__BB0_7364;
	setp.ne.s16 	%p8754, %rs13799, 0;
	mov.b32 	%r13322, 14;
	@%p8754 bra 	$L__BB0_7364;
	setp.ne.s16 	%p8756, %rs13797, 0;
	mov.b32 	%r13322, 15;
	@%p8756 bra 	$L__BB0_7364;
	setp.ne.s16 	%p8758, %rs13795, 0;
	mov.b32 	%r13322, 16;
	@%p8758 bra 	$L__BB0_7364;
	setp.ne.s16 	%p8760, %rs13793, 0;
	mov.b32 	%r13322, 17;
	@%p8760 bra 	$L__BB0_7364;
	setp.ne.s16 	%p8762, %rs13791, 0;
	mov.b32 	%r13322, 18;
	@%p8762 bra 	$L__BB0_7364;
	setp.ne.s16 	%p8764, %rs13789, 0;
	mov.b32 	%r13322, 19;
	@%p8764 bra 	$L__BB0_7364;
	setp.ne.s16 	%p8766, %rs13787, 0;
	mov.b32 	%r13322, 20;
	@%p8766 bra 	$L__BB0_7364;
	setp.ne.s16 	%p8768, %rs13785, 0;
	mov.b32 	%r13322, 21;
	@%p8768 bra 	$L__BB0_7364;
	setp.ne.s16 	%p8770, %rs13783, 0;
	mov.b32 	%r13322, 22;
	@%p8770 bra 	$L__BB0_7364;
	setp.eq.s16 	%p10679, %rs6207, 0;
	selp.b32 	%r13322, -2, 23, %p10679;
$L__BB0_7364:
	setp.ne.s16 	%p8772, %rs6300, 0;
	mov.b32 	%r13323, -1;
	mov.pred 	%p10680, 0;
	@%p8772 bra 	$L__BB0_7389;
	setp.ne.s16 	%p8774, %rs13826, 0;
	mov.b32 	%r13323, 0;
	@%p8774 bra 	$L__BB0_7389;
	setp.ne.s16 	%p8776, %rs13824, 0;
	mov.b32 	%r13323, 1;
	@%p8776 bra 	$L__BB0_7389;
	setp.ne.s16 	%p8778, %rs13822, 0;
	mov.b32 	%r13323, 2;
	@%p8778 bra 	$L__BB0_7389;
	setp.ne.s16 	%p8780, %rs13820, 0;
	mov.b32 	%r13323, 3;
	@%p8780 bra 	$L__BB0_7389;
	setp.ne.s16 	%p8782, %rs13818, 0;
	mov.b32 	%r13323, 4;
	@%p8782 bra 	$L__BB0_7389;
	setp.ne.s16 	%p8784, %rs13816, 0;
	mov.b32 	%r13323, 5;
	@%p8784 bra 	$L__BB0_7389;
	setp.ne.s16 	%p8786, %rs13814, 0;
	mov.b32 	%r13323, 6;
	@%p8786 bra 	$L__BB0_7389;
	setp.ne.s16 	%p8788, %rs13812, 0;
	mov.b32 	%r13323, 7;
	@%p8788 bra 	$L__BB0_7389;
	setp.ne.s16 	%p8790, %rs13810, 0;
	mov.b32 	%r13323, 8;
	@%p8790 bra 	$L__BB0_7389;
	setp.ne.s16 	%p8792, %rs13808, 0;
	mov.b32 	%r13323, 9;
	@%p8792 bra 	$L__BB0_7389;
	setp.ne.s16 	%p8794, %rs13806, 0;
	mov.b32 	%r13323, 10;
	@%p8794 bra 	$L__BB0_7389;
	setp.ne.s16 	%p8796, %rs13804, 0;
	mov.b32 	%r13323, 11;
	@%p8796 bra 	$L__BB0_7389;
	setp.ne.s16 	%p8798, %rs13802, 0;
	mov.b32 	%r13323, 12;
	@%p8798 bra 	$L__BB0_7389;
	setp.ne.s16 	%p8800, %rs13800, 0;
	mov.b32 	%r13323, 13;
	@%p8800 bra 	$L__BB0_7389;
	setp.ne.s16 	%p8802, %rs13798, 0;
	mov.b32 	%r13323, 14;
	@%p8802 bra 	$L__BB0_7389;
	setp.ne.s16 	%p8804, %rs13796, 0;
	mov.b32 	%r13323, 15;
	@%p8804 bra 	$L__BB0_7389;
	setp.ne.s16 	%p8806, %rs13794, 0;
	mov.b32 	%r13323, 16;
	@%p8806 bra 	$L__BB0_7389;
	setp.ne.s16 	%p8808, %rs13792, 0;
	mov.b32 	%r13323, 17;
	@%p8808 bra 	$L__BB0_7389;
	setp.ne.s16 	%p8810, %rs13790, 0;
	mov.b32 	%r13323, 18;
	@%p8810 bra 	$L__BB0_7389;
	setp.ne.s16 	%p8812, %rs13788, 0;
	mov.b32 	%r13323, 19;
	@%p8812 bra 	$L__BB0_7389;
	setp.ne.s16 	%p8814, %rs13786, 0;
	mov.b32 	%r13323, 20;
	@%p8814 bra 	$L__BB0_7389;
	setp.ne.s16 	%p8816, %rs13784, 0;
	mov.b32 	%r13323, 21;
	@%p8816 bra 	$L__BB0_7389;
	setp.ne.s16 	%p8818, %rs13782, 0;
	mov.b32 	%r13323, 22;
	@%p8818 bra 	$L__BB0_7389;
	setp.eq.s16 	%p10680, %rs6206, 0;
	selp.b32 	%r13323, -2, 23, %p10680;
$L__BB0_7389:
	or.pred  	%p8819, %p10679, %p10680;
	not.pred 	%p8820, %p8819;
	@%p8820 bra 	$L__BB0_7391;
	mov.b16 	%rs10767, 1;
	st.local.u8 	[%rd16], %rs10767;
	mov.pred 	%p10729, -1;
	bra.uni 	$L__BB0_7536;
$L__BB0_7391:
	selp.b32 	%r2251, %r13323, %r13322, %p10678;
	selp.b32 	%r2252, %r13322, %r13323, %p10678;
	sub.s32 	%r11137, 24, %r2251;
	and.b32  	%r2253, %r11137, 3;
	add.s32 	%r2254, %r2251, -21;
	and.b32  	%r2255, %r11137, -4;
	mov.b32 	%r13324, 24;
	mov.b16 	%rs13951, 0;
	mov.u16 	%rs13952, %rs13951;
	mov.u16 	%rs13953, %rs13951;
	mov.u16 	%rs13954, %rs13951;
	mov.u16 	%rs13955, %rs13951;
	mov.u16 	%rs13956, %rs13951;
	mov.u16 	%rs13957, %rs13951;
	mov.u16 	%rs13958, %rs13951;
	mov.u16 	%rs13959, %rs13951;
	mov.u16 	%rs13960, %rs13951;
	mov.u16 	%rs13961, %rs13951;
	mov.u16 	%rs13962, %rs13951;
	mov.u16 	%rs13963, %rs13951;
	mov.u16 	%rs13964, %rs13951;
	mov.u16 	%rs13965, %rs13951;
	mov.u16 	%rs13966, %rs13951;
	mov.u16 	%rs13967, %rs13951;
	mov.u16 	%rs13968, %rs13951;
	mov.u16 	%rs13969, %rs13951;
	mov.u16 	%rs13970, %rs13951;
	mov.u16 	%rs13971, %rs13951;
	mov.u16 	%rs13972, %rs13951;
	mov.u16 	%rs13973, %rs13951;
	mov.u16 	%rs13974, %rs13951;
	mov.u16 	%rs13975, %rs13951;
	mov.u16 	%rs13976, %rs13951;
	mov.u16 	%rs13977, %rs13951;
	mov.u16 	%rs13978, %rs13951;
	mov.u16 	%rs13979, %rs13951;
	mov.u16 	%rs13980, %rs13951;
	mov.u16 	%rs13981, %rs13951;
	mov.u16 	%rs13982, %rs13951;
	mov.u16 	%rs13983, %rs13951;
	mov.u16 	%rs13984, %rs13951;
	mov.u16 	%rs13985, %rs13951;
	mov.u16 	%rs13986, %rs13951;
	mov.u16 	%rs13987, %rs13951;
	mov.u16 	%rs13988, %rs13951;
	mov.u16 	%rs13989, %rs13951;
	mov.u16 	%rs13990, %rs13951;
	mov.u16 	%rs13991, %rs13951;
	mov.u16 	%rs13992, %rs13951;
	mov.u16 	%rs13993, %rs13951;
	mov.u16 	%rs13994, %rs13951;
	mov.u16 	%rs13995, %rs13951;
	mov.u16 	%rs13996, %rs13951;
	mov.u16 	%rs13997, %rs13951;
	mov.u16 	%rs13998, %rs13951;
	mov.u16 	%rs13999, %rs13951;
	mov.u16 	%rs14000, %rs13951;
	mov.u16 	%rs14002, %rs13951;
$L__BB0_7392:
	setp.lt.u32 	%p8821, %r2254, 3;
	mov.b16 	%rs10658, 0;
	st.local.u16 	[%rd17+2], %rs10658;
	st.local.u16 	[%rd17+4], %rs10658;
	st.local.u16 	[%rd17+6], %rs10658;
	st.local.u16 	[%rd17+8], %rs10658;
	st.local.u16 	[%rd17+10], %rs10658;
	st.local.u16 	[%rd17+12], %rs10658;
	st.local.u16 	[%rd17+14], %rs10658;
	st.local.u16 	[%rd17+16], %rs10658;
	st.local.u16 	[%rd17+18], %rs10658;
	st.local.u16 	[%rd17+20], %rs10658;
	st.local.u16 	[%rd17+22], %rs10658;
	st.local.u16 	[%rd17+24], %rs10658;
	st.local.u16 	[%rd17+26], %rs10658;
	st.local.u16 	[%rd17+28], %rs10658;
	st.local.u16 	[%rd17+30], %rs10658;
	st.local.u16 	[%rd17+32], %rs10658;
	st.local.u16 	[%rd17+34], %rs10658;
	st.local.u16 	[%rd17+36], %rs10658;
	st.local.u16 	[%rd17+38], %rs10658;
	st.local.u16 	[%rd17+40], %rs10658;
	st.local.u16 	[%rd17+42], %rs10658;
	st.local.u16 	[%rd17+44], %rs10658;
	st.local.u16 	[%rd17+46], %rs10658;
	st.local.u16 	[%rd17+48], %rs10658;
	st.local.u16 	[%rd17+50], %rs10658;
	st.local.u16 	[%rd17+52], %rs10658;
	st.local.u16 	[%rd17+54], %rs10658;
	st.local.u16 	[%rd17+56], %rs10658;
	st.local.u16 	[%rd17+58], %rs10658;
	st.local.u16 	[%rd17+60], %rs10658;
	st.local.u16 	[%rd17+62], %rs10658;
	st.local.u16 	[%rd17+64], %rs10658;
	st.local.u16 	[%rd17+66], %rs10658;
	st.local.u16 	[%rd17+68], %rs10658;
	st.local.u16 	[%rd17+70], %rs10658;
	st.local.u16 	[%rd17+72], %rs10658;
	st.local.u16 	[%rd17+74], %rs10658;
	st.local.u16 	[%rd17+76], %rs10658;
	st.local.u16 	[%rd17+78], %rs10658;
	st.local.u16 	[%rd17+80], %rs10658;
	st.local.u16 	[%rd17+82], %rs10658;
	st.local.u16 	[%rd17+84], %rs10658;
	st.local.u16 	[%rd17+86], %rs10658;
	st.local.u16 	[%rd17+88], %rs10658;
	st.local.u16 	[%rd17+90], %rs10658;
	st.local.u16 	[%rd17+92], %rs10658;
	st.local.u16 	[%rd17+94], %rs10658;
	st.local.u16 	[%rd17+96], %rs10658;
	st.local.u16 	[%rd17+98], %rs10658;
	st.local.u16 	[%rd17+100], %rs10658;
	mov.b16 	%rs10659, 1;
	st.local.u8 	[%rd17], %rs10659;
	mul.wide.s32 	%rd3801, %r13324, 2;
	add.s64 	%rd789, %rd14, %rd3801;
	add.s64 	%rd790, %rd15, %rd3801;
	add.s32 	%r2257, %r13324, 1;
	mov.b32 	%r13334, 24;
	@%p8821 bra 	$L__BB0_7415;
	mov.b32 	%r13326, 0;
	mov.b32 	%r13334, 24;
$L__BB0_7394:
	mul.wide.s32 	%rd3802, %r13334, 2;
	add.s64 	%rd791, %rd14, %rd3802;
	add.s64 	%rd792, %rd15, %rd3802;
	@%p10678 bra 	$L__BB0_7396;
	ld.local.u16 	%rs14004, [%rd792+2];
	ld.local.u16 	%rs14003, [%rd789+2];
	bra.uni 	$L__BB0_7397;
$L__BB0_7396:
	ld.local.u16 	%rs14004, [%rd790+2];
	ld.local.u16 	%rs14003, [%rd791+2];
$L__BB0_7397:
	mul.wide.u16 	%r11142, %rs14004, %rs14003;
	cvt.u32.u16 	%r11143, %rs14002;
	add.s32 	%r13328, %r11142, %r11143;
	setp.lt.u32 	%p8822, %r13328, 10000;
	mov.b32 	%r13327, 0;
	@%p8822 bra 	$L__BB0_7399;
	mul.hi.u32 	%r11144, %r13328, -776530087;
	shr.u32 	%r11145, %r11144, 13;
	and.b32  	%r13327, %r11145, 65535;
	mad.lo.s32 	%r13328, %r13327, -10000, %r13328;
$L__BB0_7399:
	add.s32 	%r11146, %r2257, %r13334;
	mul.wide.s32 	%rd3803, %r11146, 2;
	add.s64 	%rd793, %rd17, %rd3803;
	st.local.u16 	[%rd793+2], %r13328;
	@%p10678 bra 	$L__BB0_7401;
	ld.local.u16 	%rs14006, [%rd792];
	ld.local.u16 	%rs14005, [%rd789+2];
	bra.uni 	$L__BB0_7402;
$L__BB0_7401:
	ld.local.u16 	%rs14006, [%rd790+2];
	ld.local.u16 	%rs14005, [%rd791];
$L__BB0_7402:
	mul.wide.u16 	%r11148, %rs14006, %rs14005;
	add.s32 	%r13330, %r11148, %r13327;
	setp.lt.u32 	%p8823, %r13330, 10000;
	mov.b32 	%r13329, 0;
	@%p8823 bra 	$L__BB0_7404;
	mul.hi.u32 	%r11149, %r13330, -776530087;
	shr.u32 	%r11150, %r11149, 13;
	and.b32  	%r13329, %r11150, 65535;
	mad.lo.s32 	%r13330, %r13329, -10000, %r13330;
$L__BB0_7404:
	st.local.u16 	[%rd793], %r13330;
	@%p10678 bra 	$L__BB0_7406;
	ld.local.u16 	%rs14008, [%rd792+-2];
	ld.local.u16 	%rs14007, [%rd789+2];
	bra.uni 	$L__BB0_7407;
$L__BB0_7406:
	ld.local.u16 	%rs14008, [%rd790+2];
	ld.local.u16 	%rs14007, [%rd791+-2];
$L__BB0_7407:
	mul.wide.u16 	%r11152, %rs14008, %rs14007;
	add.s32 	%r13332, %r11152, %r13329;
	setp.lt.u32 	%p8824, %r13332, 10000;
	mov.b32 	%r13331, 0;
	@%p8824 bra 	$L__BB0_7409;
	mul.hi.u32 	%r11153, %r13332, -776530087;
	shr.u32 	%r11154, %r11153, 13;
	and.b32  	%r13331, %r11154, 65535;
	mad.lo.s32 	%r13332, %r13331, -10000, %r13332;
$L__BB0_7409:
	st.local.u16 	[%rd793+-2], %r13332;
	@%p10678 bra 	$L__BB0_7411;
	ld.local.u16 	%rs14010, [%rd792+-4];
	ld.local.u16 	%rs14009, [%rd789+2];
	bra.uni 	$L__BB0_7412;
$L__BB0_7411:
	ld.local.u16 	%rs14010, [%rd790+2];
	ld.local.u16 	%rs14009, [%rd791+-4];
$L__BB0_7412:
	mul.wide.u16 	%r11155, %rs14010, %rs14009;
	add.s32 	%r13333, %r11155, %r13331;
	setp.lt.u32 	%p8825, %r13333, 10000;
	mov.b16 	%rs14002, 0;
	@%p8825 bra 	$L__BB0_7414;
	mul.hi.u32 	%r11156, %r13333, -776530087;
	shr.u32 	%r11157, %r11156, 13;
	cvt.u16.u32 	%rs14002, %r11157;
	and.b32  	%r11158, %r11157, 65535;
	mad.lo.s32 	%r13333, %r11158, -10000, %r13333;
$L__BB0_7414:
	st.local.u16 	[%rd793+-4], %r13333;
	add.s32 	%r13334, %r13334, -4;
	add.s32 	%r13326, %r13326, 4;
	setp.ne.s32 	%p8826, %r13326, %r2255;
	@%p8826 bra 	$L__BB0_7394;
$L__BB0_7415:
	setp.eq.s32 	%p8827, %r2253, 0;
	@%p8827 bra 	$L__BB0_7434;
	mul.wide.s32 	%rd3804, %r13334, 2;
	add.s64 	%rd794, %rd14, %rd3804;
	add.s64 	%rd795, %rd15, %rd3804;
	@%p10678 bra 	$L__BB0_7418;
	ld.local.u16 	%rs14015, [%rd795+2];
	ld.local.u16 	%rs14014, [%rd789+2];
	bra.uni 	$L__BB0_7419;
$L__BB0_7418:
	ld.local.u16 	%rs14015, [%rd790+2];
	ld.local.u16 	%rs14014, [%rd794+2];
$L__BB0_7419:
	mul.wide.u16 	%r11159, %rs14015, %rs14014;
	cvt.u32.u16 	%r11160, %rs14002;
	add.s32 	%r13335, %r11159, %r11160;
	setp.lt.u32 	%p8828, %r13335, 10000;
	mov.b16 	%rs14002, 0;
	@%p8828 bra 	$L__BB0_7421;
	mul.hi.u32 	%r11161, %r13335, -776530087;
	shr.u32 	%r11162, %r11161, 13;
	cvt.u16.u32 	%rs14002, %r11162;
	and.b32  	%r11163, %r11162, 65535;
	mad.lo.s32 	%r13335, %r11163, -10000, %r13335;
$L__BB0_7421:
	setp.eq.s32 	%p8829, %r2253, 1;
	add.s32 	%r11164, %r2257, %r13334;
	mul.wide.s32 	%rd3805, %r11164, 2;
	add.s64 	%rd796, %rd17, %rd3805;
	st.local.u16 	[%rd796+2], %r13335;
	@%p8829 bra 	$L__BB0_7434;
	@%p10678 bra 	$L__BB0_7424;
	ld.local.u16 	%rs14018, [%rd795];
	ld.local.u16 	%rs14017, [%rd789+2];
	bra.uni 	$L__BB0_7425;
$L__BB0_7424:
	ld.local.u16 	%rs14018, [%rd790+2];
	ld.local.u16 	%rs14017, [%rd794];
$L__BB0_7425:
	mul.wide.u16 	%r11165, %rs14018, %rs14017;
	cvt.u32.u16 	%r11166, %rs14002;
	add.s32 	%r13336, %r11165, %r11166;
	setp.lt.u32 	%p8830, %r13336, 10000;
	mov.b16 	%rs14002, 0;
	@%p8830 bra 	$L__BB0_7427;
	mul.hi.u32 	%r11167, %r13336, -776530087;
	shr.u32 	%r11168, %r11167, 13;
	cvt.u16.u32 	%rs14002, %r11168;
	and.b32  	%r11169, %r11168, 65535;
	mad.lo.s32 	%r13336, %r11169, -10000, %r13336;
$L__BB0_7427:
	setp.eq.s32 	%p8831, %r2253, 2;
	st.local.u16 	[%rd796], %r13336;
	@%p8831 bra 	$L__BB0_7434;
	@%p10678 bra 	$L__BB0_7430;
	ld.local.u16 	%rs14021, [%rd795+-2];
	ld.local.u16 	%rs14020, [%rd789+2];
	bra.uni 	$L__BB0_7431;
$L__BB0_7430:
	ld.local.u16 	%rs14021, [%rd790+2];
	ld.local.u16 	%rs14020, [%rd794+-2];
$L__BB0_7431:
	mul.wide.u16 	%r11170, %rs14021, %rs14020;
	cvt.u32.u16 	%r11171, %rs14002;
	add.s32 	%r13337, %r11170, %r11171;
	setp.lt.u32 	%p8832, %r13337, 10000;
	mov.b16 	%rs14002, 0;
	@%p8832 bra 	$L__BB0_7433;
	mul.hi.u32 	%r11172, %r13337, -776530087;
	shr.u32 	%r11173, %r11172, 13;
	cvt.u16.u32 	%rs14002, %r11173;
	and.b32  	%r11174, %r11173, 65535;
	mad.lo.s32 	%r13337, %r11174, -10000, %r13337;
$L__BB0_7433:
	st.local.u16 	[%rd796+-2], %r13337;
$L__BB0_7434:
	setp.eq.s16 	%p8833, %rs14002, 0;
	@%p8833 bra 	$L__BB0_7436;
	add.s32 	%r11175, %r2257, %r2251;
	mul.wide.s32 	%rd3806, %r11175, 2;
	add.s64 	%rd3807, %rd17, %rd3806;
	st.local.u16 	[%rd3807+2], %rs14002;
$L__BB0_7436:
	mov.b16 	%rs10664, 0;
	st.local.u16 	[%rd16+2], %rs10664;
	ld.local.u16 	%rs10665, [%rd17+2];
	or.b16  	%rs10666, %rs13999, %rs10665;
	or.b16  	%rs10667, %rs10666, %rs13998;
	st.local.u16 	[%rd16+4], %rs10664;
	mov.pred 	%p10681, 0;
	setp.ne.s16 	%p8835, %rs10667, 0;
	@%p8835 bra 	$L__BB0_7438;
	ld.local.u16 	%rs10668, [%rd17+4];
	setp.eq.s16 	%p10681, %rs10668, 0;
$L__BB0_7438:
	mov.b16 	%rs10669, 0;
	st.local.u16 	[%rd16+6], %rs10669;
	setp.ne.s16 	%p8837, %rs13997, 0;
	not.pred 	%p8838, %p10681;
	mov.pred 	%p10682, 0;
	or.pred  	%p8839, %p8838, %p8837;
	@%p8839 bra 	$L__BB0_7440;
	ld.local.u16 	%rs10670, [%rd17+6];
	setp.eq.s16 	%p10682, %rs10670, 0;
$L__BB0_7440:
	mov.b16 	%rs10671, 0;
	st.local.u16 	[%rd16+8], %rs10671;
	setp.ne.s16 	%p8841, %rs13996, 0;
	not.pred 	%p8842, %p10682;
	mov.pred 	%p10683, 0;
	or.pred  	%p8843, %p8842, %p8841;
	@%p8843 bra 	$L__BB0_7442;
	ld.local.u16 	%rs10672, [%rd17+8];
	setp.eq.s16 	%p10683, %rs10672, 0;
$L__BB0_7442:
	mov.b16 	%rs10673, 0;
	st.local.u16 	[%rd16+10], %rs10673;
	setp.ne.s16 	%p8845, %rs13995, 0;
	not.pred 	%p8846, %p10683;
	mov.pred 	%p10684, 0;
	or.pred  	%p8847, %p8846, %p8845;
	@%p8847 bra 	$L__BB0_7444;
	ld.local.u16 	%rs10674, [%rd17+10];
	setp.eq.s16 	%p10684, %rs10674, 0;
$L__BB0_7444:
	mov.b16 	%rs10675, 0;
	st.local.u16 	[%rd16+12], %rs10675;
	setp.ne.s16 	%p8849, %rs13994, 0;
	not.pred 	%p8850, %p10684;
	mov.pred 	%p10685, 0;
	or.pred  	%p8851, %p8850, %p8849;
	@%p8851 bra 	$L__BB0_7446;
	ld.local.u16 	%rs10676, [%rd17+12];
	setp.eq.s16 	%p10685, %rs10676, 0;
$L__BB0_7446:
	mov.b16 	%rs10677, 0;
	st.local.u16 	[%rd16+14], %rs10677;
	setp.ne.s16 	%p8853, %rs13993, 0;
	not.pred 	%p8854, %p10685;
	mov.pred 	%p10686, 0;
	or.pred  	%p8855, %p8854, %p8853;
	@%p8855 bra 	$L__BB0_7448;
	ld.local.u16 	%rs10678, [%rd17+14];
	setp.eq.s16 	%p10686, %rs10678, 0;
$L__BB0_7448:
	mov.b16 	%rs10679, 0;
	st.local.u16 	[%rd16+16], %rs10679;
	setp.ne.s16 	%p8857, %rs13992, 0;
	not.pred 	%p8858, %p10686;
	mov.pred 	%p10687, 0;
	or.pred  	%p8859, %p8858, %p8857;
	@%p8859 bra 	$L__BB0_7450;
	ld.local.u16 	%rs10680, [%rd17+16];
	setp.eq.s16 	%p10687, %rs10680, 0;
$L__BB0_7450:
	mov.b16 	%rs10681, 0;
	st.local.u16 	[%rd16+18], %rs10681;
	setp.ne.s16 	%p8861, %rs13991, 0;
	not.pred 	%p8862, %p10687;
	mov.pred 	%p10688, 0;
	or.pred  	%p8863, %p8862, %p8861;
	@%p8863 bra 	$L__BB0_7452;
	ld.local.u16 	%rs10682, [%rd17+18];
	setp.eq.s16 	%p10688, %rs10682, 0;
$L__BB0_7452:
	mov.b16 	%rs10683, 0;
	st.local.u16 	[%rd16+20], %rs10683;
	setp.ne.s16 	%p8865, %rs13990, 0;
	not.pred 	%p8866, %p10688;
	mov.pred 	%p10689, 0;
	or.pred  	%p8867, %p8866, %p8865;
	@%p8867 bra 	$L__BB0_7454;
	ld.local.u16 	%rs10684, [%rd17+20];
	setp.eq.s16 	%p10689, %rs10684, 0;
$L__BB0_7454:
	mov.b16 	%rs10685, 0;
	st.local.u16 	[%rd16+22], %rs10685;
	setp.ne.s16 	%p8869, %rs13989, 0;
	not.pred 	%p8870, %p10689;
	mov.pred 	%p10690, 0;
	or.pred  	%p8871, %p8870, %p8869;
	@%p8871 bra 	$L__BB0_7456;
	ld.local.u16 	%rs10686, [%rd17+22];
	setp.eq.s16 	%p10690, %rs10686, 0;
$L__BB0_7456:
	mov.b16 	%rs10687, 0;
	st.local.u16 	[%rd16+24], %rs10687;
	setp.ne.s16 	%p8873, %rs13988, 0;
	not.pred 	%p8874, %p10690;
	mov.pred 	%p10691, 0;
	or.pred  	%p8875, %p8874, %p8873;
	@%p8875 bra 	$L__BB0_7458;
	ld.local.u16 	%rs10688, [%rd17+24];
	setp.eq.s16 	%p10691, %rs10688, 0;
$L__BB0_7458:
	mov.b16 	%rs10689, 0;
	st.local.u16 	[%rd16+26], %rs10689;
	setp.ne.s16 	%p8877, %rs13987, 0;
	not.pred 	%p8878, %p10691;
	mov.pred 	%p10692, 0;
	or.pred  	%p8879, %p8878, %p8877;
	@%p8879 bra 	$L__BB0_7460;
	ld.local.u16 	%rs10690, [%rd17+26];
	setp.eq.s16 	%p10692, %rs10690, 0;
$L__BB0_7460:
	mov.b16 	%rs10691, 0;
	st.local.u16 	[%rd16+28], %rs10691;
	setp.ne.s16 	%p8881, %rs13986, 0;
	not.pred 	%p8882, %p10692;
	mov.pred 	%p10693, 0;
	or.pred  	%p8883, %p8882, %p8881;
	@%p8883 bra 	$L__BB0_7462;
	ld.local.u16 	%rs10692, [%rd17+28];
	setp.eq.s16 	%p10693, %rs10692, 0;
$L__BB0_7462:
	mov.b16 	%rs10693, 0;
	st.local.u16 	[%rd16+30], %rs10693;
	setp.ne.s16 	%p8885, %rs13985, 0;
	not.pred 	%p8886, %p10693;
	mov.pred 	%p10694, 0;
	or.pred  	%p8887, %p8886, %p8885;
	@%p8887 bra 	$L__BB0_7464;
	ld.local.u16 	%rs10694, [%rd17+30];
	setp.eq.s16 	%p10694, %rs10694, 0;
$L__BB0_7464:
	mov.b16 	%rs10695, 0;
	st.local.u16 	[%rd16+32], %rs10695;
	setp.ne.s16 	%p8889, %rs13984, 0;
	not.pred 	%p8890, %p10694;
	mov.pred 	%p10695, 0;
	or.pred  	%p8891, %p8890, %p8889;
	@%p8891 bra 	$L__BB0_7466;
	ld.local.u16 	%rs10696, [%rd17+32];
	setp.eq.s16 	%p10695, %rs10696, 0;
$L__BB0_7466:
	mov.b16 	%rs10697, 0;
	st.local.u16 	[%rd16+34], %rs10697;
	setp.ne.s16 	%p8893, %rs13983, 0;
	not.pred 	%p8894, %p10695;
	mov.pred 	%p10696, 0;
	or.pred  	%p8895, %p8894, %p8893;
	@%p8895 bra 	$L__BB0_7468;
	ld.local.u16 	%rs10698, [%rd17+34];
	setp.eq.s16 	%p10696, %rs10698, 0;
$L__BB0_7468:
	mov.b16 	%rs10699, 0;
	st.local.u16 	[%rd16+36], %rs10699;
	setp.ne.s16 	%p8897, %rs13982, 0;
	not.pred 	%p8898, %p10696;
	mov.pred 	%p10697, 0;
	or.pred  	%p8899, %p8898, %p8897;
	@%p8899 bra 	$L__BB0_7470;
	ld.local.u16 	%rs10700, [%rd17+36];
	setp.eq.s16 	%p10697, %rs10700, 0;
$L__BB0_7470:
	mov.b16 	%rs10701, 0;
	st.local.u16 	[%rd16+38], %rs10701;
	setp.ne.s16 	%p8901, %rs13981, 0;
	not.pred 	%p8902, %p10697;
	mov.pred 	%p10698, 0;
	or.pred  	%p8903, %p8902, %p8901;
	@%p8903 bra 	$L__BB0_7472;
	ld.local.u16 	%rs10702, [%rd17+38];
	setp.eq.s16 	%p10698, %rs10702, 0;
$L__BB0_7472:
	mov.b16 	%rs10703, 0;
	st.local.u16 	[%rd16+40], %rs10703;
	setp.ne.s16 	%p8905, %rs13980, 0;
	not.pred 	%p8906, %p10698;
	mov.pred 	%p10699, 0;
	or.pred  	%p8907, %p8906, %p8905;
	@%p8907 bra 	$L__BB0_7474;
	ld.local.u16 	%rs10704, [%rd17+40];
	setp.eq.s16 	%p10699, %rs10704, 0;
$L__BB0_7474:
	mov.b16 	%rs10705, 0;
	st.local.u16 	[%rd16+42], %rs10705;
	setp.ne.s16 	%p8909, %rs13979, 0;
	not.pred 	%p8910, %p10699;
	mov.pred 	%p10700, 0;
	or.pred  	%p8911, %p8910, %p8909;
	@%p8911 bra 	$L__BB0_7476;
	ld.local.u16 	%rs10706, [%rd17+42];
	setp.eq.s16 	%p10700, %rs10706, 0;
$L__BB0_7476:
	mov.b16 	%rs10707, 0;
	st.local.u16 	[%rd16+44], %rs10707;
	setp.ne.s16 	%p8913, %rs13978, 0;
	not.pred 	%p8914, %p10700;
	mov.pred 	%p10701, 0;
	or.pred  	%p8915, %p8914, %p8913;
	@%p8915 bra 	$L__BB0_7478;
	ld.local.u16 	%rs10708, [%rd17+44];
	setp.eq.s16 	%p10701, %rs10708, 0;
$L__BB0_7478:
	mov.b16 	%rs10709, 0;
	st.local.u16 	[%rd16+46], %rs10709;
	setp.ne.s16 	%p8917, %rs13977, 0;
	not.pred 	%p8918, %p10701;
	mov.pred 	%p10702, 0;
	or.pred  	%p8919, %p8918, %p8917;
	@%p8919 bra 	$L__BB0_7480;
	ld.local.u16 	%rs10710, [%rd17+46];
	setp.eq.s16 	%p10702, %rs10710, 0;
$L__BB0_7480:
	mov.b16 	%rs10711, 0;
	st.local.u16 	[%rd16+48], %rs10711;
	setp.ne.s16 	%p8921, %rs13976, 0;
	not.pred 	%p8922, %p10702;
	mov.pred 	%p10703, 0;
	or.pred  	%p8923, %p8922, %p8921;
	@%p8923 bra 	$L__BB0_7482;
	ld.local.u16 	%rs10712, [%rd17+48];
	setp.eq.s16 	%p10703, %rs10712, 0;
$L__BB0_7482:
	mov.b16 	%rs10713, 0;
	st.local.u16 	[%rd16+50], %rs10713;
	setp.ne.s16 	%p8925, %rs13975, 0;
	not.pred 	%p8926, %p10703;
	mov.pred 	%p10704, 0;
	or.pred  	%p8927, %p8926, %p8925;
	@%p8927 bra 	$L__BB0_7484;
	ld.local.u16 	%rs10714, [%rd17+50];
	setp.eq.s16 	%p10704, %rs10714, 0;
$L__BB0_7484:
	mov.b16 	%rs10715, 0;
	st.local.u16 	[%rd16+52], %rs10715;
	setp.ne.s16 	%p8929, %rs13974, 0;
	not.pred 	%p8930, %p10704;
	mov.pred 	%p10705, 0;
	or.pred  	%p8931, %p8930, %p8929;
	@%p8931 bra 	$L__BB0_7486;
	ld.local.u16 	%rs10716, [%rd17+52];
	setp.eq.s16 	%p10705, %rs10716, 0;
$L__BB0_7486:
	mov.b16 	%rs10717, 0;
	st.local.u16 	[%rd16+54], %rs10717;
	setp.ne.s16 	%p8933, %rs13973, 0;
	not.pred 	%p8934, %p10705;
	mov.pred 	%p10706, 0;
	or.pred  	%p8935, %p8934, %p8933;
	@%p8935 bra 	$L__BB0_7488;
	ld.local.u16 	%rs10718, [%rd17+54];
	setp.eq.s16 	%p10706, %rs10718, 0;
$L__BB0_7488:
	mov.b16 	%rs10719, 0;
	st.local.u16 	[%rd16+56], %rs10719;
	setp.ne.s16 	%p8937, %rs13972, 0;
	not.pred 	%p8938, %p10706;
	mov.pred 	%p10707, 0;
	or.pred  	%p8939, %p8938, %p8937;
	@%p8939 bra 	$L__BB0_7490;
	ld.local.u16 	%rs10720, [%rd17+56];
	setp.eq.s16 	%p10707, %rs10720, 0;
$L__BB0_7490:
	mov.b16 	%rs10721, 0;
	st.local.u16 	[%rd16+58], %rs10721;
	setp.ne.s16 	%p8941, %rs13971, 0;
	not.pred 	%p8942, %p10707;
	mov.pred 	%p10708, 0;
	or.pred  	%p8943, %p8942, %p8941;
	@%p8943 bra 	$L__BB0_7492;
	ld.local.u16 	%rs10722, [%rd17+58];
	setp.eq.s16 	%p10708, %rs10722, 0;
$L__BB0_7492:
	mov.b16 	%rs10723, 0;
	st.local.u16 	[%rd16+60], %rs10723;
	setp.ne.s16 	%p8945, %rs13970, 0;
	not.pred 	%p8946, %p10708;
	mov.pred 	%p10709, 0;
	or.pred  	%p8947, %p8946, %p8945;
	@%p8947 bra 	$L__BB0_7494;
	ld.local.u16 	%rs10724, [%rd17+60];
	setp.eq.s16 	%p10709, %rs10724, 0;
$L__BB0_7494:
	mov.b16 	%rs10725, 0;
	st.local.u16 	[%rd16+62], %rs10725;
	setp.ne.s16 	%p8949, %rs13969, 0;
	not.pred 	%p8950, %p10709;
	mov.pred 	%p10710, 0;
	or.pred  	%p8951, %p8950, %p8949;
	@%p8951 bra 	$L__BB0_7496;
	ld.local.u16 	%rs10726, [%rd17+62];
	setp.eq.s16 	%p10710, %rs10726, 0;
$L__BB0_7496:
	mov.b16 	%rs10727, 0;
	st.local.u16 	[%rd16+64], %rs10727;
	setp.ne.s16 	%p8953, %rs13968, 0;
	not.pred 	%p8954, %p10710;
	mov.pred 	%p10711, 0;
	or.pred  	%p8955, %p8954, %p8953;
	@%p8955 bra 	$L__BB0_7498;
	ld.local.u16 	%rs10728, [%rd17+64];
	setp.eq.s16 	%p10711, %rs10728, 0;
$L__BB0_7498:
	mov.b16 	%rs10729, 0;
	st.local.u16 	[%rd16+66], %rs10729;
	setp.ne.s16 	%p8957, %rs13967, 0;
	not.pred 	%p8958, %p10711;
	mov.pred 	%p10712, 0;
	or.pred  	%p8959, %p8958, %p8957;
	@%p8959 bra 	$L__BB0_7500;
	ld.local.u16 	%rs10730, [%rd17+66];
	setp.eq.s16 	%p10712, %rs10730, 0;
$L__BB0_7500:
	mov.b16 	%rs10731, 0;
	st.local.u16 	[%rd16+68], %rs10731;
	setp.ne.s16 	%p8961, %rs13966, 0;
	not.pred 	%p8962, %p10712;
	mov.pred 	%p10713, 0;
	or.pred  	%p8963, %p8962, %p8961;
	@%p8963 bra 	$L__BB0_7502;
	ld.local.u16 	%rs10732, [%rd17+68];
	setp.eq.s16 	%p10713, %rs10732, 0;
$L__BB0_7502:
	mov.b16 	%rs10733, 0;
	st.local.u16 	[%rd16+70], %rs10733;
	setp.ne.s16 	%p8965, %rs13965, 0;
	not.pred 	%p8966, %p10713;
	mov.pred 	%p10714, 0;
	or.pred  	%p8967, %p8966, %p8965;
	@%p8967 bra 	$L__BB0_7504;
	ld.local.u16 	%rs10734, [%rd17+70];
	setp.eq.s16 	%p10714, %rs10734, 0;
$L__BB0_7504:
	mov.b16 	%rs10735, 0;
	st.local.u16 	[%rd16+72], %rs10735;
	setp.ne.s16 	%p8969, %rs13964, 0;
	not.pred 	%p8970, %p10714;
	mov.pred 	%p10715, 0;
	or.pred  	%p8971, %p8970, %p8969;
	@%p8971 bra 	$L__BB0_7506;
	ld.local.u16 	%rs10736, [%rd17+72];
	setp.eq.s16 	%p10715, %rs10736, 0;
$L__BB0_7506:
	mov.b16 	%rs10737, 0;
	st.local.u16 	[%rd16+74], %rs10737;
	setp.ne.s16 	%p8973, %rs13963, 0;
	not.pred 	%p8974, %p10715;
	mov.pred 	%p10716, 0;
	or.pred  	%p8975, %p8974, %p8973;
	@%p8975 bra 	$L__BB0_7508;
	ld.local.u16 	%rs10738, [%rd17+74];
	setp.eq.s16 	%p10716, %rs10738, 0;
$L__BB0_7508:
	mov.b16 	%rs10739, 0;
	st.local.u16 	[%rd16+76], %rs10739;
	setp.ne.s16 	%p8977, %rs13962, 0;
	not.pred 	%p8978, %p10716;
	mov.pred 	%p10717, 0;
	or.pred  	%p8979, %p8978, %p8977;
	@%p8979 bra 	$L__BB0_7510;
	ld.local.u16 	%rs10740, [%rd17+76];
	setp.eq.s16 	%p10717, %rs10740, 0;
$L__BB0_7510:
	mov.b16 	%rs10741, 0;
	st.local.u16 	[%rd16+78], %rs10741;
	setp.ne.s16 	%p8981, %rs13961, 0;
	not.pred 	%p8982, %p10717;
	mov.pred 	%p10718, 0;
	or.pred  	%p8983, %p8982, %p8981;
	@%p8983 bra 	$L__BB0_7512;
	ld.local.u16 	%rs10742, [%rd17+78];
	setp.eq.s16 	%p10718, %rs10742, 0;
$L__BB0_7512:
	mov.b16 	%rs10743, 0;
	st.local.u16 	[%rd16+80], %rs10743;
	setp.ne.s16 	%p8985, %rs13960, 0;
	not.pred 	%p8986, %p10718;
	mov.pred 	%p10719, 0;
	or.pred  	%p8987, %p8986, %p8985;
	@%p8987 bra 	$L__BB0_7514;
	ld.local.u16 	%rs10744, [%rd17+80];
	setp.eq.s16 	%p10719, %rs10744, 0;
$L__BB0_7514:
	mov.b16 	%rs10745, 0;
	st.local.u16 	[%rd16+82], %rs10745;
	setp.ne.s16 	%p8989, %rs13959, 0;
	not.pred 	%p8990, %p10719;
	mov.pred 	%p10720, 0;
	or.pred  	%p8991, %p8990, %p8989;
	@%p8991 bra 	$L__BB0_7516;
	ld.local.u16 	%rs10746, [%rd17+82];
	setp.eq.s16 	%p10720, %rs10746, 0;
$L__BB0_7516:
	mov.b16 	%rs10747, 0;
	st.local.u16 	[%rd16+84], %rs10747;
	setp.ne.s16 	%p8993, %rs13958, 0;
	not.pred 	%p8994, %p10720;
	mov.pred 	%p10721, 0;
	or.pred  	%p8995, %p8994, %p8993;
	@%p8995 bra 	$L__BB0_7518;
	ld.local.u16 	%rs10748, [%rd17+84];
	setp.eq.s16 	%p10721, %rs10748, 0;
$L__BB0_7518:
	mov.b16 	%rs10749, 0;
	st.local.u16 	[%rd16+86], %rs10749;
	setp.ne.s16 	%p8997, %rs13957, 0;
	not.pred 	%p8998, %p10721;
	mov.pred 	%p10722, 0;
	or.pred  	%p8999, %p8998, %p8997;
	@%p8999 bra 	$L__BB0_7520;
	ld.local.u16 	%rs10750, [%rd17+86];
	setp.eq.s16 	%p10722, %rs10750, 0;
$L__BB0_7520:
	mov.b16 	%rs10751, 0;
	st.local.u16 	[%rd16+88], %rs10751;
	setp.ne.s16 	%p9001, %rs13956, 0;
	not.pred 	%p9002, %p10722;
	mov.pred 	%p10723, 0;
	or.pred  	%p9003, %p9002, %p9001;
	@%p9003 bra 	$L__BB0_7522;
	ld.local.u16 	%rs10752, [%rd17+88];
	setp.eq.s16 	%p10723, %rs10752, 0;
$L__BB0_7522:
	mov.b16 	%rs10753, 0;
	st.local.u16 	[%rd16+90], %rs10753;
	setp.ne.s16 	%p9005, %rs13955, 0;
	not.pred 	%p9006, %p10723;
	mov.pred 	%p10724, 0;
	or.pred  	%p9007, %p9006, %p9005;
	@%p9007 bra 	$L__BB0_7524;
	ld.local.u16 	%rs10754, [%rd17+90];
	setp.eq.s16 	%p10724, %rs10754, 0;
$L__BB0_7524:
	mov.b16 	%rs10755, 0;
	st.local.u16 	[%rd16+92], %rs10755;
	setp.ne.s16 	%p9009, %rs13954, 0;
	not.pred 	%p9010, %p10724;
	mov.pred 	%p10725, 0;
	or.pred  	%p9011, %p9010, %p9009;
	@%p9011 bra 	$L__BB0_7526;
	ld.local.u16 	%rs10756, [%rd17+92];
	setp.eq.s16 	%p10725, %rs10756, 0;
$L__BB0_7526:
	mov.b16 	%rs10757, 0;
	st.local.u16 	[%rd16+94], %rs10757;
	setp.ne.s16 	%p9013, %rs13953, 0;
	not.pred 	%p9014, %p10725;
	mov.pred 	%p10726, 0;
	or.pred  	%p9015, %p9014, %p9013;
	@%p9015 bra 	$L__BB0_7528;
	ld.local.u16 	%rs10758, [%rd17+94];
	setp.eq.s16 	%p10726, %rs10758, 0;
$L__BB0_7528:
	mov.b16 	%rs10759, 0;
	st.local.u16 	[%rd16+96], %rs10759;
	setp.ne.s16 	%p9017, %rs13952, 0;
	not.pred 	%p9018, %p10726;
	mov.pred 	%p10727, 0;
	or.pred  	%p9019, %p9018, %p9017;
	@%p9019 bra 	$L__BB0_7530;
	ld.local.u16 	%rs10760, [%rd17+96];
	setp.eq.s16 	%p10727, %rs10760, 0;
$L__BB0_7530:
	mov.b16 	%rs10761, 0;
	st.local.u16 	[%rd16+98], %rs10761;
	setp.ne.s16 	%p9021, %rs13951, 0;
	not.pred 	%p9022, %p10727;
	mov.pred 	%p10728, -1;
	or.pred  	%p9023, %p9022, %p9021;
	@%p9023 bra 	$L__BB0_7532;
	ld.local.u16 	%rs10762, [%rd17+98];
	setp.ne.s16 	%p10728, %rs10762, 0;
$L__BB0_7532:
	mov.b16 	%rs14024, 0;
	st.local.u16 	[%rd16+100], %rs14024;
	setp.eq.s16 	%p9024, %rs14000, 0;
	not.pred 	%p9025, %p10728;
	and.pred  	%p9026, %p9025, %p9024;
	ld.local.u16 	%rs10764, [%rd17+100];
	setp.eq.s16 	%p9027, %rs10764, 0;
	and.pred  	%p9028, %p9026, %p9027;
	mov.u16 	%rs14025, %rs14024;
	mov.u16 	%rs14026, %rs14024;
	mov.u16 	%rs14027, %rs14024;
	mov.u16 	%rs14028, %rs14024;
	mov.u16 	%rs14029, %rs14024;
	mov.u16 	%rs14030, %rs14024;
	mov.u16 	%rs14031, %rs14024;
	mov.u16 	%rs14032, %rs14024;
	mov.u16 	%rs14033, %rs14024;
	mov.u16 	%rs14034, %rs14024;
	mov.u16 	%rs14035, %rs14024;
	mov.u16 	%rs14036, %rs14024;
	mov.u16 	%rs14037, %rs14024;
	mov.u16 	%rs14038, %rs14024;
	mov.u16 	%rs14039, %rs14024;
	mov.u16 	%rs14040, %rs14024;
	mov.u16 	%rs14041, %rs14024;
	mov.u16 	%rs14042, %rs14024;
	mov.u16 	%rs14043, %rs14024;
	mov.u16 	%rs14044, %rs14024;
	mov.u16 	%rs14045, %rs14024;
	mov.u16 	%rs14046, %rs14024;
	mov.u16 	%rs14047, %rs14024;
	mov.u16 	%rs14048, %rs14024;
	mov.u16 	%rs14049, %rs14024;
	mov.u16 	%rs14050, %rs14024;
	mov.u16 	%rs14051, %rs14024;
	mov.u16 	%rs14052, %rs14024;
	mov.u16 	%rs14053, %rs14024;
	mov.u16 	%rs14054, %rs14024;
	mov.u16 	%rs14055, %rs14024;
	mov.u16 	%rs14056, %rs14024;
	mov.u16 	%rs14057, %rs14024;
	mov.u16 	%rs14058, %rs14024;
	mov.u16 	%rs14059, %rs14024;
	mov.u16 	%rs14060, %rs14024;
	mov.u16 	%rs14061, %rs14024;
	mov.u16 	%rs14062, %rs14024;
	mov.u16 	%rs14063, %rs14024;
	mov.u16 	%rs14064, %rs14024;
	mov.u16 	%rs14065, %rs14024;
	mov.u16 	%rs14066, %rs14024;
	mov.u16 	%rs14067, %rs14024;
	mov.u16 	%rs14068, %rs14024;
	mov.u16 	%rs14069, %rs14024;
	mov.u16 	%rs14070, %rs14024;
	mov.u16 	%rs14071, %rs14024;
	mov.u16 	%rs14072, %rs14024;
	mov.u16 	%rs14073, %rs14024;
	@%p9028 bra 	$L__BB0_7534;
	cvt.u32.u16 	%r11176, %rs14000;
	cvt.u32.u16 	%r11177, %rs10764;
	add.s32 	%r11178, %r11176, %r11177;
	setp.gt.u32 	%p9029, %r11178, 9999;
	add.s32 	%r11179, %r11178, 55536;
	selp.u32 	%r11180, 1, 0, %p9029;
	selp.b32 	%r11181, %r11179, %r11178, %p9029;
	cvt.u16.u32 	%rs14024, %r11181;
	st.local.u16 	[%rd16+100], %rs14024;
	cvt.u32.u16 	%r11182, %rs13951;
	ld.local.u16 	%r11183, [%rd17+98];
	add.s32 	%r11184, %r11180, %r11182;
	add.s32 	%r11185, %r11184, %r11183;
	setp.gt.u32 	%p9030, %r11185, 9999;
	add.s32 	%r11186, %r11185, 55536;
	selp.u32 	%r11187, 1, 0, %p9030;
	selp.b32 	%r11188, %r11186, %r11185, %p9030;
	cvt.u16.u32 	%rs14025, %r11188;
	st.local.u16 	[%rd16+98], %rs14025;
	cvt.u32.u16 	%r11189, %rs13952;
	ld.local.u16 	%r11190, [%rd17+96];
	add.s32 	%r11191, %r11187, %r11189;
	add.s32 	%r11192, %r11191, %r11190;
	setp.gt.u32 	%p9031, %r11192, 9999;
	add.s32 	%r11193, %r11192, 55536;
	selp.u32 	%r11194, 1, 0, %p9031;
	selp.b32 	%r11195, %r11193, %r11192, %p9031;
	cvt.u16.u32 	%rs14026, %r11195;
	st.local.u16 	[%rd16+96], %rs14026;
	cvt.u32.u16 	%r11196, %rs13953;
	ld.local.u16 	%r11197, [%rd17+94];
	add.s32 	%r11198, %r11194, %r11196;
	add.s32 	%r11199, %r11198, %r11197;
	setp.gt.u32 	%p9032, %r11199, 9999;
	add.s32 	%r11200, %r11199, 55536;
	selp.u32 	%r11201, 1, 0, %p9032;
	selp.b32 	%r11202, %r11200, %r11199, %p9032;
	cvt.u16.u32 	%rs14027, %r11202;
	st.local.u16 	[%rd16+94], %rs14027;
	cvt.u32.u16 	%r11203, %rs13954;
	ld.local.u16 	%r11204, [%rd17+92];
	add.s32 	%r11205, %r11201, %r11203;
	add.s32 	%r11206, %r11205, %r11204;
	setp.gt.u32 	%p9033, %r11206, 9999;
	add.s32 	%r11207, %r11206, 55536;
	selp.u32 	%r11208, 1, 0, %p9033;
	selp.b32 	%r11209, %r11207, %r11206, %p9033;
	cvt.u16.u32 	%rs14028, %r11209;
	st.local.u16 	[%rd16+92], %rs14028;
	cvt.u32.u16 	%r11210, %rs13955;
	ld.local.u16 	%r11211, [%rd17+90];
	add.s32 	%r11212, %r11208, %r11210;
	add.s32 	%r11213, %r11212, %r11211;
	setp.gt.u32 	%p9034, %r11213, 9999;
	add.s32 	%r11214, %r11213, 55536;
	selp.u32 	%r11215, 1, 0, %p9034;
	selp.b32 	%r11216, %r11214, %r11213, %p9034;
	cvt.u16.u32 	%rs14029, %r11216;
	st.local.u16 	[%rd16+90], %rs14029;
	cvt.u32.u16 	%r11217, %rs13956;
	ld.local.u16 	%r11218, [%rd17+88];
	add.s32 	%r11219, %r11215, %r11217;
	add.s32 	%r11220, %r11219, %r11218;
	setp.gt.u32 	%p9035, %r11220, 9999;
	add.s32 	%r11221, %r11220, 55536;
	selp.u32 	%r11222, 1, 0, %p9035;
	selp.b32 	%r11223, %r11221, %r11220, %p9035;
	cvt.u16.u32 	%rs14030, %r11223;
	st.local.u16 	[%rd16+88], %rs14030;
	cvt.u32.u16 	%r11224, %rs13957;
	ld.local.u16 	%r11225, [%rd17+86];
	add.s32 	%r11226, %r11222, %r11224;
	add.s32 	%r11227, %r11226, %r11225;
	setp.gt.u32 	%p9036, %r11227, 9999;
	add.s32 	%r11228, %r11227, 55536;
	selp.u32 	%r11229, 1, 0, %p9036;
	selp.b32 	%r11230, %r11228, %r11227, %p9036;
	cvt.u16.u32 	%rs14031, %r11230;
	st.local.u16 	[%rd16+86], %rs14031;
	cvt.u32.u16 	%r11231, %rs13958;
	ld.local.u16 	%r11232, [%rd17+84];
	add.s32 	%r11233, %r11229, %r11231;
	add.s32 	%r11234, %r11233, %r11232;
	setp.gt.u32 	%p9037, %r11234, 9999;
	add.s32 	%r11235, %r11234, 55536;
	selp.u32 	%r11236, 1, 0, %p9037;
	selp.b32 	%r11237, %r11235, %r11234, %p9037;
	cvt.u16.u32 	%rs14032, %r11237;
	st.local.u16 	[%rd16+84], %rs14032;
	cvt.u32.u16 	%r11238, %rs13959;
	ld.local.u16 	%r11239, [%rd17+82];
	add.s32 	%r11240, %r11236, %r11238;
	add.s32 	%r11241, %r11240, %r11239;
	setp.gt.u32 	%p9038, %r11241, 9999;
	add.s32 	%r11242, %r11241, 55536;
	selp.u32 	%r11243, 1, 0, %p9038;
	selp.b32 	%r11244, %r11242, %r11241, %p9038;
	cvt.u16.u32 	%rs14033, %r11244;
	st.local.u16 	[%rd16+82], %rs14033;
	cvt.u32.u16 	%r11245, %rs13960;
	ld.local.u16 	%r11246, [%rd17+80];
	add.s32 	%r11247, %r11243, %r11245;
	add.s32 	%r11248, %r11247, %r11246;
	setp.gt.u32 	%p9039, %r11248, 9999;
	add.s32 	%r11249, %r11248, 55536;
	selp.u32 	%r11250, 1, 0, %p9039;
	selp.b32 	%r11251, %r11249, %r11248, %p9039;
	cvt.u16.u32 	%rs14034, %r11251;
	st.local.u16 	[%rd16+80], %rs14034;
	cvt.u32.u16 	%r11252, %rs13961;
	ld.local.u16 	%r11253, [%rd17+78];
	add.s32 	%r11254, %r11250, %r11252;
	add.s32 	%r11255, %r11254, %r11253;
	setp.gt.u32 	%p9040, %r11255, 9999;
	add.s32 	%r11256, %r11255, 55536;
	selp.u32 	%r11257, 1, 0, %p9040;
	selp.b32 	%r11258, %r11256, %r11255, %p9040;
	cvt.u16.u32 	%rs14035, %r11258;
	st.local.u16 	[%rd16+78], %rs14035;
	cvt.u32.u16 	%r11259, %rs13962;
	ld.local.u16 	%r11260, [%rd17+76];
	add.s32 	%r11261, %r11257, %r11259;
	add.s32 	%r11262, %r11261, %r11260;
	setp.gt.u32 	%p9041, %r11262, 9999;
	add.s32 	%r11263, %r11262, 55536;
	selp.u32 	%r11264, 1, 0, %p9041;
	selp.b32 	%r11265, %r11263, %r11262, %p9041;
	cvt.u16.u32 	%rs14036, %r11265;
	st.local.u16 	[%rd16+76], %rs14036;
	cvt.u32.u16 	%r11266, %rs13963;
	ld.local.u16 	%r11267, [%rd17+74];
	add.s32 	%r11268, %r11264, %r11266;
	add.s32 	%r11269, %r11268, %r11267;
	setp.gt.u32 	%p9042, %r11269, 9999;
	add.s32 	%r11270, %r11269, 55536;
	selp.u32 	%r11271, 1, 0, %p9042;
	selp.b32 	%r11272, %r11270, %r11269, %p9042;
	cvt.u16.u32 	%rs14037, %r11272;
	st.local.u16 	[%rd16+74], %rs14037;
	cvt.u32.u16 	%r11273, %rs13964;
	ld.local.u16 	%r11274, [%rd17+72];
	add.s32 	%r11275, %r11271, %r11273;
	add.s32 	%r11276, %r11275, %r11274;
	setp.gt.u32 	%p9043, %r11276, 9999;
	add.s32 	%r11277, %r11276, 55536;
	selp.u32 	%r11278, 1, 0, %p9043;
	selp.b32 	%r11279, %r11277, %r11276, %p9043;
	cvt.u16.u32 	%rs14038, %r11279;
	st.local.u16 	[%rd16+72], %rs14038;
	cvt.u32.u16 	%r11280, %rs13965;
	ld.local.u16 	%r11281, [%rd17+70];
	add.s32 	%r11282, %r11278, %r11280;
	add.s32 	%r11283, %r11282, %r11281;
	setp.gt.u32 	%p9044, %r11283, 9999;
	add.s32 	%r11284, %r11283, 55536;
	selp.u32 	%r11285, 1, 0, %p9044;
	selp.b32 	%r11286, %r11284, %r11283, %p9044;
	cvt.u16.u32 	%rs14039, %r11286;
	st.local.u16 	[%rd16+70], %rs14039;
	cvt.u32.u16 	%r11287, %rs13966;
	ld.local.u16 	%r11288, [%rd17+68];
	add.s32 	%r11289, %r11285, %r11287;
	add.s32 	%r11290, %r11289, %r11288;
	setp.gt.u32 	%p9045, %r11290, 9999;
	add.s32 	%r11291, %r11290, 55536;
	selp.u32 	%r11292, 1, 0, %p9045;
	selp.b32 	%r11293, %r11291, %r11290, %p9045;
	cvt.u16.u32 	%rs14040, %r11293;
	st.local.u16 	[%rd16+68], %rs14040;
	cvt.u32.u16 	%r11294, %rs13967;
	ld.local.u16 	%r11295, [%rd17+66];
	add.s32 	%r11296, %r11292, %r11294;
	add.s32 	%r11297, %r11296, %r11295;
	setp.gt.u32 	%p9046, %r11297, 9999;
	add.s32 	%r11298, %r11297, 55536;
	selp.u32 	%r11299, 1, 0, %p9046;
	selp.b32 	%r11300, %r11298, %r11297, %p9046;
	cvt.u16.u32 	%rs14041, %r11300;
	st.local.u16 	[%rd16+66], %rs14041;
	cvt.u32.u16 	%r11301, %rs13968;
	ld.local.u16 	%r11302, [%rd17+64];
	add.s32 	%r11303, %r11299, %r11301;
	add.s32 	%r11304, %r11303, %r11302;
	setp.gt.u32 	%p9047, %r11304, 9999;
	add.s32 	%r11305, %r11304, 55536;
	selp.u32 	%r11306, 1, 0, %p9047;
	selp.b32 	%r11307, %r11305, %r11304, %p9047;
	cvt.u16.u32 	%rs14042, %r11307;
	st.local.u16 	[%rd16+64], %rs14042;
	cvt.u32.u16 	%r11308, %rs13969;
	ld.local.u16 	%r11309, [%rd17+62];
	add.s32 	%r11310, %r11306, %r11308;
	add.s32 	%r11311, %r11310, %r11309;
	setp.gt.u32 	%p9048, %r11311, 9999;
	add.s32 	%r11312, %r11311, 55536;
	selp.u32 	%r11313, 1, 0, %p9048;
	selp.b32 	%r11314, %r11312, %r11311, %p9048;
	cvt.u16.u32 	%rs14043, %r11314;
	st.local.u16 	[%rd16+62], %rs14043;
	cvt.u32.u16 	%r11315, %rs13970;
	ld.local.u16 	%r11316, [%rd17+60];
	add.s32 	%r11317, %r11313, %r11315;
	add.s32 	%r11318, %r11317, %r11316;
	setp.gt.u32 	%p9049, %r11318, 9999;
	add.s32 	%r11319, %r11318, 55536;
	selp.u32 	%r11320, 1, 0, %p9049;
	selp.b32 	%r11321, %r11319, %r11318, %p9049;
	cvt.u16.u32 	%rs14044, %r11321;
	st.local.u16 	[%rd16+60], %rs14044;
	cvt.u32.u16 	%r11322, %rs13971;
	ld.local.u16 	%r11323, [%rd17+58];
	add.s32 	%r11324, %r11320, %r11322;
	add.s32 	%r11325, %r11324, %r11323;
	setp.gt.u32 	%p9050, %r11325, 9999;
	add.s32 	%r11326, %r11325, 55536;
	selp.u32 	%r11327, 1, 0, %p9050;
	selp.b32 	%r11328, %r11326, %r11325, %p9050;
	cvt.u16.u32 	%rs14045, %r11328;
	st.local.u16 	[%rd16+58], %rs14045;
	cvt.u32.u16 	%r11329, %rs13972;
	ld.local.u16 	%r11330, [%rd17+56];
	add.s32 	%r11331, %r11327, %r11329;
	add.s32 	%r11332, %r11331, %r11330;
	setp.gt.u32 	%p9051, %r11332, 9999;
	add.s32 	%r11333, %r11332, 55536;
	selp.u32 	%r11334, 1, 0, %p9051;
	selp.b32 	%r11335, %r11333, %r11332, %p9051;
	cvt.u16.u32 	%rs14046, %r11335;
	st.local.u16 	[%rd16+56], %rs14046;
	cvt.u32.u16 	%r11336, %rs13973;
	ld.local.u16 	%r11337, [%rd17+54];
	add.s32 	%r11338, %r11334, %r11336;
	add.s32 	%r11339, %r11338, %r11337;
	setp.gt.u32 	%p9052, %r11339, 9999;
	add.s32 	%r11340, %r11339, 55536;
	selp.u32 	%r11341, 1, 0, %p9052;
	selp.b32 	%r11342, %r11340, %r11339, %p9052;
	cvt.u16.u32 	%rs14047, %r11342;
	st.local.u16 	[%rd16+54], %rs14047;
	cvt.u32.u16 	%r11343, %rs13974;
	ld.local.u16 	%r11344, [%rd17+52];
	add.s32 	%r11345, %r11341, %r11343;
	add.s32 	%r11346, %r11345, %r11344;
	setp.gt.u32 	%p9053, %r11346, 9999;
	add.s32 	%r11347, %r11346, 55536;
	selp.u32 	%r11348, 1, 0, %p9053;
	selp.b32 	%r11349, %r11347, %r11346, %p9053;
	cvt.u16.u32 	%rs14048, %r11349;
	st.local.u16 	[%rd16+52], %rs14048;
	cvt.u32.u16 	%r11350, %rs13975;
	ld.local.u16 	%r11351, [%rd17+50];
	add.s32 	%r11352, %r11348, %r11350;
	add.s32 	%r11353, %r11352, %r11351;
	setp.gt.u32 	%p9054, %r11353, 9999;
	add.s32 	%r11354, %r11353, 55536;
	selp.u32 	%r11355, 1, 0, %p9054;
	selp.b32 	%r11356, %r11354, %r11353, %p9054;
	cvt.u16.u32 	%rs14049, %r11356;
	st.local.u16 	[%rd16+50], %rs14049;
	cvt.u32.u16 	%r11357, %rs13976;
	ld.local.u16 	%r11358, [%rd17+48];
	add.s32 	%r11359, %r11355, %r11357;
	add.s32 	%r11360, %r11359, %r11358;
	setp.gt.u32 	%p9055, %r11360, 9999;
	add.s32 	%r11361, %r11360, 55536;
	selp.u32 	%r11362, 1, 0, %p9055;
	selp.b32 	%r11363, %r11361, %r11360, %p9055;
	cvt.u16.u32 	%rs14050, %r11363;
	st.local.u16 	[%rd16+48], %rs14050;
	cvt.u32.u16 	%r11364, %rs13977;
	ld.local.u16 	%r11365, [%rd17+46];
	add.s32 	%r11366, %r11362, %r11364;
	add.s32 	%r11367, %r11366, %r11365;
	setp.gt.u32 	%p9056, %r11367, 9999;
	add.s32 	%r11368, %r11367, 55536;
	selp.u32 	%r11369, 1, 0, %p9056;
	selp.b32 	%r11370, %r11368, %r11367, %p9056;
	cvt.u16.u32 	%rs14051, %r11370;
	st.local.u16 	[%rd16+46], %rs14051;
	cvt.u32.u16 	%r11371, %rs13978;
	ld.local.u16 	%r11372, [%rd17+44];
	add.s32 	%r11373, %r11369, %r11371;
	add.s32 	%r11374, %r11373, %r11372;
	setp.gt.u32 	%p9057, %r11374, 9999;
	add.s32 	%r11375, %r11374, 55536;
	selp.u32 	%r11376, 1, 0, %p9057;
	selp.b32 	%r11377, %r11375, %r11374, %p9057;
	cvt.u16.u32 	%rs14052, %r11377;
	st.local.u16 	[%rd16+44], %rs14052;
	cvt.u32.u16 	%r11378, %rs13979;
	ld.local.u16 	%r11379, [%rd17+42];
	add.s32 	%r11380, %r11376, %r11378;
	add.s32 	%r11381, %r11380, %r11379;
	setp.gt.u32 	%p9058, %r11381, 9999;
	add.s32 	%r11382, %r11381, 55536;
	selp.u32 	%r11383, 1, 0, %p9058;
	selp.b32 	%r11384, %r11382, %r11381, %p9058;
	cvt.u16.u32 	%rs14053, %r11384;
	st.local.u16 	[%rd16+42], %rs14053;
	cvt.u32.u16 	%r11385, %rs13980;
	ld.local.u16 	%r11386, [%rd17+40];
	add.s32 	%r11387, %r11383, %r11385;
	add.s32 	%r11388, %r11387, %r11386;
	setp.gt.u32 	%p9059, %r11388, 9999;
	add.s32 	%r11389, %r11388, 55536;
	selp.u32 	%r11390, 1, 0, %p9059;
	selp.b32 	%r11391, %r11389, %r11388, %p9059;
	cvt.u16.u32 	%rs14054, %r11391;
	st.local.u16 	[%rd16+40], %rs14054;
	cvt.u32.u16 	%r11392, %rs13981;
	ld.local.u16 	%r11393, [%rd17+38];
	add.s32 	%r11394, %r11390, %r11392;
	add.s32 	%r11395, %r11394, %r11393;
	setp.gt.u32 	%p9060, %r11395, 9999;
	add.s32 	%r11396, %r11395, 55536;
	selp.u32 	%r11397, 1, 0, %p9060;
	selp.b32 	%r11398, %r11396, %r11395, %p9060;
	cvt.u16.u32 	%rs14055, %r11398;
	st.local.u16 	[%rd16+38], %rs14055;
	cvt.u32.u16 	%r11399, %rs13982;
	ld.local.u16 	%r11400, [%rd17+36];
	add.s32 	%r11401, %r11397, %r11399;
	add.s32 	%r11402, %r11401, %r11400;
	setp.gt.u32 	%p9061, %r11402, 9999;
	add.s32 	%r11403, %r11402, 55536;
	selp.u32 	%r11404, 1, 0, %p9061;
	selp.b32 	%r11405, %r11403, %r11402, %p9061;
	cvt.u16.u32 	%rs14056, %r11405;
	st.local.u16 	[%rd16+36], %rs14056;
	cvt.u32.u16 	%r11406, %rs13983;
	ld.local.u16 	%r11407, [%rd17+34];
	add.s32 	%r11408, %r11404, %r11406;
	add.s32 	%r11409, %r11408, %r11407;
	setp.gt.u32 	%p9062, %r11409, 9999;
	add.s32 	%r11410, %r11409, 55536;
	selp.u32 	%r11411, 1, 0, %p9062;
	selp.b32 	%r11412, %r11410, %r11409, %p9062;
	cvt.u16.u32 	%rs14057, %r11412;
	st.local.u16 	[%rd16+34], %rs14057;
	cvt.u32.u16 	%r11413, %rs13984;
	ld.local.u16 	%r11414, [%rd17+32];
	add.s32 	%r11415, %r11411, %r11413;
	add.s32 	%r11416, %r11415, %r11414;
	setp.gt.u32 	%p9063, %r11416, 9999;
	add.s32 	%r11417, %r11416, 55536;
	selp.u32 	%r11418, 1, 0, %p9063;
	selp.b32 	%r11419, %r11417, %r11416, %p9063;
	cvt.u16.u32 	%rs14058, %r11419;
	st.local.u16 	[%rd16+32], %rs14058;
	cvt.u32.u16 	%r11420, %rs13985;
	ld.local.u16 	%r11421, [%rd17+30];
	add.s32 	%r11422, %r11418, %r11420;
	add.s32 	%r11423, %r11422, %r11421;
	setp.gt.u32 	%p9064, %r11423, 9999;
	add.s32 	%r11424, %r11423, 55536;
	selp.u32 	%r11425, 1, 0, %p9064;
	selp.b32 	%r11426, %r11424, %r11423, %p9064;
	cvt.u16.u32 	%rs14059, %r11426;
	st.local.u16 	[%rd16+30], %rs14059;
	cvt.u32.u16 	%r11427, %rs13986;
	ld.local.u16 	%r11428, [%rd17+28];
	add.s32 	%r11429, %r11425, %r11427;
	add.s32 	%r11430, %r11429, %r11428;
	setp.gt.u32 	%p9065, %r11430, 9999;
	add.s32 	%r11431, %r11430, 55536;
	selp.u32 	%r11432, 1, 0, %p9065;
	selp.b32 	%r11433, %r11431, %r11430, %p9065;
	cvt.u16.u32 	%rs14060, %r11433;
	st.local.u16 	[%rd16+28], %rs14060;
	cvt.u32.u16 	%r11434, %rs13987;
	ld.local.u16 	%r11435, [%rd17+26];
	add.s32 	%r11436, %r11432, %r11434;
	add.s32 	%r11437, %r11436, %r11435;
	setp.gt.u32 	%p9066, %r11437, 9999;
	add.s32 	%r11438, %r11437, 55536;
	selp.u32 	%r11439, 1, 0, %p9066;
	selp.b32 	%r11440, %r11438, %r11437, %p9066;
	cvt.u16.u32 	%rs14061, %r11440;
	st.local.u16 	[%rd16+26], %rs14061;
	cvt.u32.u16 	%r11441, %rs13988;
	ld.local.u16 	%r11442, [%rd17+24];
	add.s32 	%r11443, %r11439, %r11441;
	add.s32 	%r11444, %r11443, %r11442;
	setp.gt.u32 	%p9067, %r11444, 9999;
	add.s32 	%r11445, %r11444, 55536;
	selp.u32 	%r11446, 1, 0, %p9067;
	selp.b32 	%r11447, %r11445, %r11444, %p9067;
	cvt.u16.u32 	%rs14062, %r11447;
	st.local.u16 	[%rd16+24], %rs14062;
	cvt.u32.u16 	%r11448, %rs13989;
	ld.local.u16 	%r11449, [%rd17+22];
	add.s32 	%r11450, %r11446, %r11448;
	add.s32 	%r11451, %r11450, %r11449;
	setp.gt.u32 	%p9068, %r11451, 9999;
	add.s32 	%r11452, %r11451, 55536;
	selp.u32 	%r11453, 1, 0, %p9068;
	selp.b32 	%r11454, %r11452, %r11451, %p9068;
	cvt.u16.u32 	%rs14063, %r11454;
	st.local.u16 	[%rd16+22], %rs14063;
	cvt.u32.u16 	%r11455, %rs13990;
	ld.local.u16 	%r11456, [%rd17+20];
	add.s32 	%r11457, %r11453, %r11455;
	add.s32 	%r11458, %r11457, %r11456;
	setp.gt.u32 	%p9069, %r11458, 9999;
	add.s32 	%r11459, %r11458, 55536;
	selp.u32 	%r11460, 1, 0, %p9069;
	selp.b32 	%r11461, %r11459, %r11458, %p9069;
	cvt.u16.u32 	%rs14064, %r11461;
	st.local.u16 	[%rd16+20], %rs14064;
	cvt.u32.u16 	%r11462, %rs13991;
	ld.local.u16 	%r11463, [%rd17+18];
	add.s32 	%r11464, %r11460, %r11462;
	add.s32 	%r11465, %r11464, %r11463;
	setp.gt.u32 	%p9070, %r11465, 9999;
	add.s32 	%r11466, %r11465, 55536;
	selp.u32 	%r11467, 1, 0, %p9070;
	selp.b32 	%r11468, %r11466, %r11465, %p9070;
	cvt.u16.u32 	%rs14065, %r11468;
	st.local.u16 	[%rd16+18], %rs14065;
	cvt.u32.u16 	%r11469, %rs13992;
	ld.local.u16 	%r11470, [%rd17+16];
	add.s32 	%r11471, %r11467, %r11469;
	add.s32 	%r11472, %r11471, %r11470;
	setp.gt.u32 	%p9071, %r11472, 9999;
	add.s32 	%r11473, %r11472, 55536;
	selp.u32 	%r11474, 1, 0, %p9071;
	selp.b32 	%r11475, %r11473, %r11472, %p9071;
	cvt.u16.u32 	%rs14066, %r11475;
	st.local.u16 	[%rd16+16], %rs14066;
	cvt.u32.u16 	%r11476, %rs13993;
	ld.local.u16 	%r11477, [%rd17+14];
	add.s32 	%r11478, %r11474, %r11476;
	add.s32 	%r11479, %r11478, %r11477;
	setp.gt.u32 	%p9072, %r11479, 9999;
	add.s32 	%r11480, %r11479, 55536;
	selp.u32 	%r11481, 1, 0, %p9072;
	selp.b32 	%r11482, %r11480, %r11479, %p9072;
	cvt.u16.u32 	%rs14067, %r11482;
	st.local.u16 	[%rd16+14], %rs14067;
	cvt.u32.u16 	%r11483, %rs13994;
	ld.local.u16 	%r11484, [%rd17+12];
	add.s32 	%r11485, %r11481, %r11483;
	add.s32 	%r11486, %r11485, %r11484;
	setp.gt.u32 	%p9073, %r11486, 9999;
	add.s32 	%r11487, %r11486, 55536;
	selp.u32 	%r11488, 1, 0, %p9073;
	selp.b32 	%r11489, %r11487, %r11486, %p9073;
	cvt.u16.u32 	%rs14068, %r11489;
	st.local.u16 	[%rd16+12], %rs14068;
	cvt.u32.u16 	%r11490, %rs13995;
	ld.local.u16 	%r11491, [%rd17+10];
	add.s32 	%r11492, %r11488, %r11490;
	add.s32 	%r11493, %r11492, %r11491;
	setp.gt.u32 	%p9074, %r11493, 9999;
	add.s32 	%r11494, %r11493, 55536;
	selp.u32 	%r11495, 1, 0, %p9074;
	selp.b32 	%r11496, %r11494, %r11493, %p9074;
	cvt.u16.u32 	%rs14069, %r11496;
	st.local.u16 	[%rd16+10], %rs14069;
	cvt.u32.u16 	%r11497, %rs13996;
	ld.local.u16 	%r11498, [%rd17+8];
	add.s32 	%r11499, %r11495, %r11497;
	add.s32 	%r11500, %r11499, %r11498;
	setp.gt.u32 	%p9075, %r11500, 9999;
	add.s32 	%r11501, %r11500, 55536;
	selp.u32 	%r11502, 1, 0, %p9075;
	selp.b32 	%r11503, %r11501, %r11500, %p9075;
	cvt.u16.u32 	%rs14070, %r11503;
	st.local.u16 	[%rd16+8], %rs14070;
	cvt.u32.u16 	%r11504, %rs13997;
	ld.local.u16 	%r11505, [%rd17+6];
	add.s32 	%r11506, %r11502, %r11504;
	add.s32 	%r11507, %r11506, %r11505;
	setp.gt.u32 	%p9076, %r11507, 9999;
	add.s32 	%r11508, %r11507, 55536;
	selp.u32 	%r11509, 1, 0, %p9076;
	selp.b32 	%r11510, %r11508, %r11507, %p9076;
	cvt.u16.u32 	%rs14071, %r11510;
	st.local.u16 	[%rd16+6], %rs14071;
	cvt.u32.u16 	%r11511, %rs13998;
	ld.local.u16 	%r11512, [%rd17+4];
	add.s32 	%r11513, %r11509, %r11511;
	add.s32 	%r11514, %r11513, %r11512;
	setp.gt.u32 	%p9077, %r11514, 9999;
	add.s32 	%r11515, %r11514, 55536;
	selp.u32 	%r11516, 1, 0, %p9077;
	selp.b32 	%r11517, %r11515, %r11514, %p9077;
	cvt.u16.u32 	%rs14072, %r11517;
	st.local.u16 	[%rd16+4], %rs14072;
	cvt.u32.u16 	%r11518, %rs13999;
	cvt.u32.u16 	%r11519, %rs10665;
	add.s32 	%r11520, %r11516, %r11518;
	add.s32 	%r11521, %r11520, %r11519;
	setp.gt.u32 	%p9078, %r11521, 9999;
	add.s32 	%r11522, %r11521, 55536;
	selp.b32 	%r11523, %r11522, %r11521, %p9078;
	cvt.u16.u32 	%rs14073, %r11523;
	st.local.u16 	[%rd16+2], %rs14073;
$L__BB0_7534:
	add.s32 	%r13324, %r13324, -1;
	setp.gt.s32 	%p9079, %r13324, %r2252;
	mov.u16 	%rs13951, %rs14025;
	mov.u16 	%rs13952, %rs14026;
	mov.u16 	%rs13953, %rs14027;
	mov.u16 	%rs13954, %rs14028;
	mov.u16 	%rs13955, %rs14029;
	mov.u16 	%rs13956, %rs14030;
	mov.u16 	%rs13957, %rs14031;
	mov.u16 	%rs13958, %rs14032;
	mov.u16 	%rs13959, %rs14033;
	mov.u16 	%rs13960, %rs14034;
	mov.u16 	%rs13961, %rs14035;
	mov.u16 	%rs13962, %rs14036;
	mov.u16 	%rs13963, %rs14037;
	mov.u16 	%rs13964, %rs14038;
	mov.u16 	%rs13965, %rs14039;
	mov.u16 	%rs13966, %rs14040;
	mov.u16 	%rs13967, %rs14041;
	mov.u16 	%rs13968, %rs14042;
	mov.u16 	%rs13969, %rs14043;
	mov.u16 	%rs13970, %rs14044;
	mov.u16 	%rs13971, %rs14045;
	mov.u16 	%rs13972, %rs14046;
	mov.u16 	%rs13973, %rs14047;
	mov.u16 	%rs13974, %rs14048;
	mov.u16 	%rs13975, %rs14049;
	mov.u16 	%rs13976, %rs14050;
	mov.u16 	%rs13977, %rs14051;
	mov.u16 	%rs13978, %rs14052;
	mov.u16 	%rs13979, %rs14053;
	mov.u16 	%rs13980, %rs14054;
	mov.u16 	%rs13981, %rs14055;
	mov.u16 	%rs13982, %rs14056;
	mov.u16 	%rs13983, %rs14057;
	mov.u16 	%rs13984, %rs14058;
	mov.u16 	%rs13985, %rs14059;
	mov.u16 	%rs13986, %rs14060;
	mov.u16 	%rs13987, %rs14061;
	mov.u16 	%rs13988, %rs14062;
	mov.u16 	%rs13989, %rs14063;
	mov.u16 	%rs13990, %rs14064;
	mov.u16 	%rs13991, %rs14065;
	mov.u16 	%rs13992, %rs14066;
	mov.u16 	%rs13993, %rs14067;
	mov.u16 	%rs13994, %rs14068;
	mov.u16 	%rs13995, %rs14069;
	mov.u16 	%rs13996, %rs14070;
	mov.u16 	%rs13997, %rs14071;
	mov.u16 	%rs13998, %rs14072;
	mov.u16 	%rs13999, %rs14073;
	mov.u16 	%rs14000, %rs14024;
	@%p9079 bra 	$L__BB0_7392;
	setp.eq.s16 	%p9080, %rs6205, 0;
	setp.eq.s16 	%p9081, %rs13756, 0;
	xor.pred  	%p9082, %p9080, %p9081;
	not.pred 	%p10729, %p9082;
	selp.u16 	%rs10766, 1, 0, %p10729;
	st.local.u8 	[%rd16], %rs10766;
$L__BB0_7536:
	selp.u16 	%rs14168, 1, 0, %p10729;
	add.s32 	%r2291, %r13305, %r13304;
	st.local.u8 	[%rd23], %rs14168;
	mul.wide.s32 	%rd3815, %r2291, 2;
	add.s64 	%rd3816, %rd16, %rd3815;
	ld.local.u16 	%rs6837, [%rd3816+2];
	st.local.u16 	[%rd23+2], %rs6837;
	ld.local.u16 	%rs6861, [%rd3816+4];
	st.local.u16 	[%rd23+4], %rs6861;
	setp.gt.s32 	%p9471, %r2291, 47;
	mov.b16 	%rs6860, 0;
	@%p9471 bra 	$L__BB0_7538;
	add.s32 	%r11960, %r2291, 2;
	mul.wide.u32 	%rd3817, %r11960, 2;
	add.s64 	%rd3818, %rd16, %rd3817;
	ld.local.u16 	%rs6860, [%rd3818+2];
$L__BB0_7538:
	st.local.u16 	[%rd23+6], %rs6860;
	setp.gt.s32 	%p9472, %r2291, 46;
	mov.b16 	%rs6859, 0;
	@%p9472 bra 	$L__BB0_7540;
	add.s32 	%r11961, %r2291, 3;
	mul.wide.u32 	%rd3819, %r11961, 2;
	add.s64 	%rd3820, %rd16, %rd3819;
	ld.local.u16 	%rs6859, [%rd3820+2];
$L__BB0_7540:
	st.local.u16 	[%rd23+8], %rs6859;
	setp.gt.s32 	%p9473, %r2291, 45;
	mov.b16 	%rs6858, 0;
	@%p9473 bra 	$L__BB0_7542;
	add.s32 	%r11962, %r2291, 4;
	mul.wide.u32 	%rd3821, %r11962, 2;
	add.s64 	%rd3822, %rd16, %rd3821;
	ld.local.u16 	%rs6858, [%rd3822+2];
$L__BB0_7542:
	st.local.u16 	[%rd23+10], %rs6858;
	setp.gt.s32 	%p9474, %r2291, 44;
	mov.b16 	%rs6857, 0;
	@%p9474 bra 	$L__BB0_7544;
	add.s32 	%r11963, %r2291, 5;
	mul.wide.u32 	%rd3823, %r11963, 2;
	add.s64 	%rd3824, %rd16, %rd3823;
	ld.local.u16 	%rs6857, [%rd3824+2];
$L__BB0_7544:
	st.local.u16 	[%rd23+12], %rs6857;
	setp.gt.s32 	%p9475, %r2291, 43;
	mov.b16 	%rs6856, 0;
	@%p9475 bra 	$L__BB0_7546;
	add.s32 	%r11964, %r2291, 6;
	mul.wide.u32 	%rd3825, %r11964, 2;
	add.s64 	%rd3826, %rd16, %rd3825;
	ld.local.u16 	%rs6856, [%rd3826+2];
$L__BB0_7546:
	st.local.u16 	[%rd23+14], %rs6856;
	setp.gt.s32 	%p9476, %r2291, 42;
	mov.b16 	%rs6855, 0;
	@%p9476 bra 	$L__BB0_7548;
	add.s32 	%r11965, %r2291, 7;
	mul.wide.u32 	%rd3827, %r11965, 2;
	add.s64 	%rd3828, %rd16, %rd3827;
	ld.local.u16 	%rs6855, [%rd3828+2];
$L__BB0_7548:
	st.local.u16 	[%rd23+16], %rs6855;
	setp.gt.s32 	%p9477, %r2291, 41;
	mov.b16 	%rs6854, 0;
	@%p9477 bra 	$L__BB0_7550;
	add.s32 	%r11966, %r2291, 8;
	mul.wide.u32 	%rd3829, %r11966, 2;
	add.s64 	%rd3830, %rd16, %rd3829;
	ld.local.u16 	%rs6854, [%rd3830+2];
$L__BB0_7550:
	st.local.u16 	[%rd23+18], %rs6854;
	setp.gt.s32 	%p9478, %r2291, 40;
	mov.b16 	%rs6853, 0;
	@%p9478 bra 	$L__BB0_7552;
	add.s32 	%r11967, %r2291, 9;
	mul.wide.u32 	%rd3831, %r11967, 2;
	add.s64 	%rd3832, %rd16, %rd3831;
	ld.local.u16 	%rs6853, [%rd3832+2];
$L__BB0_7552:
	st.local.u16 	[%rd23+20], %rs6853;
	setp.gt.s32 	%p9479, %r2291, 39;
	mov.b16 	%rs6852, 0;
	@%p9479 bra 	$L__BB0_7554;
	add.s32 	%r11968, %r2291, 10;
	mul.wide.u32 	%rd3833, %r11968, 2;
	add.s64 	%rd3834, %rd16, %rd3833;
	ld.local.u16 	%rs6852, [%rd3834+2];
$L__BB0_7554:
	st.local.u16 	[%rd23+22], %rs6852;
	setp.gt.s32 	%p9480, %r2291, 38;
	mov.b16 	%rs6851, 0;
	@%p9480 bra 	$L__BB0_7556;
	add.s32 	%r11969, %r2291, 11;
	mul.wide.u32 	%rd3835, %r11969, 2;
	add.s64 	%rd3836, %rd16, %rd3835;
	ld.local.u16 	%rs6851, [%rd3836+2];
$L__BB0_7556:
	st.local.u16 	[%rd23+24], %rs6851;
	setp.gt.s32 	%p9481, %r2291, 37;
	mov.b16 	%rs6850, 0;
	@%p9481 bra 	$L__BB0_7558;
	add.s32 	%r11970, %r2291, 12;
	mul.wide.u32 	%rd3837, %r11970, 2;
	add.s64 	%rd3838, %rd16, %rd3837;
	ld.local.u16 	%rs6850, [%rd3838+2];
$L__BB0_7558:
	st.local.u16 	[%rd23+26], %rs6850;
	setp.gt.s32 	%p9482, %r2291, 36;
	mov.b16 	%rs6849, 0;
	@%p9482 bra 	$L__BB0_7560;
	add.s32 	%r11971, %r2291, 13;
	mul.wide.u32 	%rd3839, %r11971, 2;
	add.s64 	%rd3840, %rd16, %rd3839;
	ld.local.u16 	%rs6849, [%rd3840+2];
$L__BB0_7560:
	st.local.u16 	[%rd23+28], %rs6849;
	setp.gt.s32 	%p9483, %r2291, 35;
	mov.b16 	%rs6848, 0;
	@%p9483 bra 	$L__BB0_7562;
	add.s32 	%r11972, %r2291, 14;
	mul.wide.u32 	%rd3841, %r11972, 2;
	add.s64 	%rd3842, %rd16, %rd3841;
	ld.local.u16 	%rs6848, [%rd3842+2];
$L__BB0_7562:
	st.local.u16 	[%rd23+30], %rs6848;
	setp.gt.s32 	%p9484, %r2291, 34;
	mov.b16 	%rs6847, 0;
	@%p9484 bra 	$L__BB0_7564;
	add.s32 	%r11973, %r2291, 15;
	mul.wide.u32 	%rd3843, %r11973, 2;
	add.s64 	%rd3844, %rd16, %rd3843;
	ld.local.u16 	%rs6847, [%rd3844+2];
$L__BB0_7564:
	st.local.u16 	[%rd23+32], %rs6847;
	setp.gt.s32 	%p9485, %r2291, 33;
	mov.b16 	%rs6846, 0;
	@%p9485 bra 	$L__BB0_7566;
	add.s32 	%r11974, %r2291, 16;
	mul.wide.u32 	%rd3845, %r11974, 2;
	add.s64 	%rd3846, %rd16, %rd3845;
	ld.local.u16 	%rs6846, [%rd3846+2];
$L__BB0_7566:
	st.local.u16 	[%rd23+34], %rs6846;
	setp.gt.s32 	%p9486, %r2291, 32;
	mov.b16 	%rs6845, 0;
	@%p9486 bra 	$L__BB0_7568;
	add.s32 	%r11975, %r2291, 17;
	mul.wide.u32 	%rd3847, %r11975, 2;
	add.s64 	%rd3848, %rd16, %rd3847;
	ld.local.u16 	%rs6845, [%rd3848+2];
$L__BB0_7568:
	st.local.u16 	[%rd23+36], %rs6845;
	setp.gt.s32 	%p9487, %r2291, 31;
	mov.b16 	%rs6844, 0;
	@%p9487 bra 	$L__BB0_7570;
	add.s32 	%r11976, %r2291, 18;
	mul.wide.u32 	%rd3849, %r11976, 2;
	add.s64 	%rd3850, %rd16, %rd3849;
	ld.local.u16 	%rs6844, [%rd3850+2];
$L__BB0_7570:
	st.local.u16 	[%rd23+38], %rs6844;
	setp.gt.s32 	%p9488, %r2291, 30;
	mov.b16 	%rs6843, 0;
	@%p9488 bra 	$L__BB0_7572;
	add.s32 	%r11977, %r2291, 19;
	mul.wide.u32 	%rd3851, %r11977, 2;
	add.s64 	%rd3852, %rd16, %rd3851;
	ld.local.u16 	%rs6843, [%rd3852+2];
$L__BB0_7572:
	st.local.u16 	[%rd23+40], %rs6843;
	setp.gt.s32 	%p9489, %r2291, 29;
	mov.b16 	%rs6842, 0;
	@%p9489 bra 	$L__BB0_7574;
	add.s32 	%r11978, %r2291, 20;
	mul.wide.u32 	%rd3853, %r11978, 2;
	add.s64 	%rd3854, %rd16, %rd3853;
	ld.local.u16 	%rs6842, [%rd3854+2];
$L__BB0_7574:
	st.local.u16 	[%rd23+42], %rs6842;
	setp.gt.s32 	%p9490, %r2291, 28;
	mov.b16 	%rs6841, 0;
	@%p9490 bra 	$L__BB0_7576;
	add.s32 	%r11979, %r2291, 21;
	mul.wide.u32 	%rd3855, %r11979, 2;
	add.s64 	%rd3856, %rd16, %rd3855;
	ld.local.u16 	%rs6841, [%rd3856+2];
$L__BB0_7576:
	st.local.u16 	[%rd23+44], %rs6841;
	setp.gt.s32 	%p9491, %r2291, 27;
	mov.b16 	%rs6840, 0;
	@%p9491 bra 	$L__BB0_7578;
	add.s32 	%r11980, %r2291, 22;
	mul.wide.u32 	%rd3857, %r11980, 2;
	add.s64 	%rd3858, %rd16, %rd3857;
	ld.local.u16 	%rs6840, [%rd3858+2];
$L__BB0_7578:
	st.local.u16 	[%rd23+46], %rs6840;
	setp.gt.s32 	%p9492, %r2291, 26;
	mov.b16 	%rs6839, 0;
	@%p9492 bra 	$L__BB0_7580;
	add.s32 	%r11981, %r2291, 23;
	mul.wide.u32 	%rd3859, %r11981, 2;
	add.s64 	%rd3860, %rd16, %rd3859;
	ld.local.u16 	%rs6839, [%rd3860+2];
$L__BB0_7580:
	st.local.u16 	[%rd23+48], %rs6839;
	setp.gt.s32 	%p9493, %r2291, 25;
	mov.b16 	%rs6838, 0;
	@%p9493 bra 	$L__BB0_7582;
	add.s32 	%r11982, %r2291, 24;
	mul.wide.u32 	%rd3861, %r11982, 2;
	add.s64 	%rd3862, %rd16, %rd3861;
	ld.local.u16 	%rs6838, [%rd3862+2];
$L__BB0_7582:
	st.local.u16 	[%rd23+50], %rs6838;
	ld.local.u32 	%r11984, [%rd22+52];
	ld.local.u32 	%r11985, [%rd13+52];
	add.s32 	%r2292, %r11985, %r11984;
	st.local.u32 	[%rd23+52], %r2292;
	setp.ne.s16 	%p9494, %rs6837, 0;
	mov.b32 	%r13338, 0;
	@%p9494 bra 	$L__BB0_7607;
	setp.ne.s16 	%p9495, %rs6861, 0;
	mov.b32 	%r13338, 1;
	@%p9495 bra 	$L__BB0_7607;
	setp.ne.s16 	%p9496, %rs6860, 0;
	mov.b32 	%r13338, 2;
	@%p9496 bra 	$L__BB0_7607;
	setp.ne.s16 	%p9497, %rs6859, 0;
	mov.b32 	%r13338, 3;
	@%p9497 bra 	$L__BB0_7607;
	setp.ne.s16 	%p9498, %rs6858, 0;
	mov.b32 	%r13338, 4;
	@%p9498 bra 	$L__BB0_7607;
	setp.ne.s16 	%p9499, %rs6857, 0;
	mov.b32 	%r13338, 5;
	@%p9499 bra 	$L__BB0_7607;
	setp.ne.s16 	%p9500, %rs6856, 0;
	mov.b32 	%r13338, 6;
	@%p9500 bra 	$L__BB0_7607;
	setp.ne.s16 	%p9501, %rs6855, 0;
	mov.b32 	%r13338, 7;
	@%p9501 bra 	$L__BB0_7607;
	setp.ne.s16 	%p9502, %rs6854, 0;
	mov.b32 	%r13338, 8;
	@%p9502 bra 	$L__BB0_7607;
	setp.ne.s16 	%p9503, %rs6853, 0;
	mov.b32 	%r13338, 9;
	@%p9503 bra 	$L__BB0_7607;
	setp.ne.s16 	%p9504, %rs6852, 0;
	mov.b32 	%r13338, 10;
	@%p9504 bra 	$L__BB0_7607;
	setp.ne.s16 	%p9505, %rs6851, 0;
	mov.b32 	%r13338, 11;
	@%p9505 bra 	$L__BB0_7607;
	setp.ne.s16 	%p9506, %rs6850, 0;
	mov.b32 	%r13338, 12;
	@%p9506 bra 	$L__BB0_7607;
	setp.ne.s16 	%p9507, %rs6849, 0;
	mov.b32 	%r13338, 13;
	@%p9507 bra 	$L__BB0_7607;
	setp.ne.s16 	%p9508, %rs6848, 0;
	mov.b32 	%r13338, 14;
	@%p9508 bra 	$L__BB0_7607;
	setp.ne.s16 	%p9509, %rs6847, 0;
	mov.b32 	%r13338, 15;
	@%p9509 bra 	$L__BB0_7607;
	setp.ne.s16 	%p9510, %rs6846, 0;
	mov.b32 	%r13338, 16;
	@%p9510 bra 	$L__BB0_7607;
	setp.ne.s16 	%p9511, %rs6845, 0;
	mov.b32 	%r13338, 17;
	@%p9511 bra 	$L__BB0_7607;
	setp.ne.s16 	%p9512, %rs6844, 0;
	mov.b32 	%r13338, 18;
	@%p9512 bra 	$L__BB0_7607;
	setp.ne.s16 	%p9513, %rs6843, 0;
	mov.b32 	%r13338, 19;
	@%p9513 bra 	$L__BB0_7607;
	setp.ne.s16 	%p9514, %rs6842, 0;
	mov.b32 	%r13338, 20;
	@%p9514 bra 	$L__BB0_7607;
	setp.ne.s16 	%p9515, %rs6841, 0;
	mov.b32 	%r13338, 21;
	@%p9515 bra 	$L__BB0_7607;
	setp.ne.s16 	%p9516, %rs6840, 0;
	mov.b32 	%r13338, 22;
	@%p9516 bra 	$L__BB0_7607;
	setp.ne.s16 	%p9517, %rs6839, 0;
	mov.b32 	%r13338, 23;
	@%p9517 bra 	$L__BB0_7607;
	mov.b32 	%r12011, 0;
	st.local.u32 	[%rd23+52], %r12011;
	mov.b16 	%rs14168, 1;
	st.local.u8 	[%rd23], %rs14168;
	mov.b16 	%rs6837, 0;
	mov.u16 	%rs6839, %rs6837;
	mov.u16 	%rs6840, %rs6837;
	mov.u16 	%rs6841, %rs6837;
	mov.u16 	%rs6842, %rs6837;
	mov.u16 	%rs6843, %rs6837;
	mov.u16 	%rs6844, %rs6837;
	mov.u16 	%rs6845, %rs6837;
	mov.u16 	%rs6846, %rs6837;
	mov.u16 	%rs6847, %rs6837;
	mov.u16 	%rs6848, %rs6837;
	mov.u16 	%rs6849, %rs6837;
	mov.u16 	%rs6850, %rs6837;
	mov.u16 	%rs6851, %rs6837;
	mov.u16 	%rs6852, %rs6837;
	mov.u16 	%rs6853, %rs6837;
	mov.u16 	%rs6854, %rs6837;
	mov.u16 	%rs6855, %rs6837;
	mov.u16 	%rs6856, %rs6837;
	mov.u16 	%rs6857, %rs6837;
	mov.u16 	%rs6858, %rs6837;
	mov.u16 	%rs6859, %rs6837;
	mov.u16 	%rs6860, %rs6837;
	mov.u16 	%rs6861, %rs6837;
	bra.uni 	$L__BB0_7651;
$L__BB0_7607:
	min.s32 	%r2294, %r13338, %r2292;
	setp.lt.s32 	%p9518, %r2294, 1;
	@%p9518 bra 	$L__BB0_7651;
	mul.wide.u32 	%rd3863, %r2294, 2;
	add.s64 	%rd797, %rd23, %rd3863;
	ld.local.u16 	%rs6837, [%rd797+2];
	st.local.u16 	[%rd23+2], %rs6837;
	ld.local.u16 	%rs6861, [%rd797+4];
	st.local.u16 	[%rd23+4], %rs6861;
	setp.gt.u32 	%p9519, %r2294, 22;
	mov.b16 	%rs6860, 0;
	@%p9519 bra 	$L__BB0_7610;
	ld.local.u16 	%rs6860, [%rd797+6];
$L__BB0_7610:
	st.local.u16 	[%rd23+6], %rs6860;
	setp.gt.u32 	%p9520, %r2294, 21;
	mov.b16 	%rs6859, 0;
	@%p9520 bra 	$L__BB0_7612;
	ld.local.u16 	%rs6859, [%rd797+8];
$L__BB0_7612:
	st.local.u16 	[%rd23+8], %rs6859;
	setp.gt.u32 	%p9521, %r2294, 20;
	mov.b16 	%rs6858, 0;
	@%p9521 bra 	$L__BB0_7614;
	ld.local.u16 	%rs6858, [%rd797+10];
$L__BB0_7614:
	st.local.u16 	[%rd23+10], %rs6858;
	setp.gt.u32 	%p9522, %r2294, 19;
	mov.b16 	%rs6857, 0;
	@%p9522 bra 	$L__BB0_7616;
	ld.local.u16 	%rs6857, [%rd797+12];
$L__BB0_7616:
	st.local.u16 	[%rd23+12], %rs6857;
	setp.gt.u32 	%p9523, %r2294, 18;
	mov.b16 	%rs6856, 0;
	@%p9523 bra 	$L__BB0_7618;
	ld.local.u16 	%rs6856, [%rd797+14];
$L__BB0_7618:
	st.local.u16 	[%rd23+14], %rs6856;
	setp.gt.u32 	%p9524, %r2294, 17;
	mov.b16 	%rs6855, 0;
	@%p9524 bra 	$L__BB0_7620;
	ld.local.u16 	%rs6855, [%rd797+16];
$L__BB0_7620:
	st.local.u16 	[%rd23+16], %rs6855;
	setp.gt.u32 	%p9525, %r2294, 16;
	mov.b16 	%rs6854, 0;
	@%p9525 bra 	$L__BB0_7622;
	ld.local.u16 	%rs6854, [%rd797+18];
$L__BB0_7622:
	st.local.u16 	[%rd23+18], %rs6854;
	setp.gt.u32 	%p9526, %r2294, 15;
	mov.b16 	%rs6853, 0;
	@%p9526 bra 	$L__BB0_7624;
	ld.local.u16 	%rs6853, [%rd797+20];
$L__BB0_7624:
	st.local.u16 	[%rd23+20], %rs6853;
	setp.gt.u32 	%p9527, %r2294, 14;
	mov.b16 	%rs6852, 0;
	@%p9527 bra 	$L__BB0_7626;
	ld.local.u16 	%rs6852, [%rd797+22];
$L__BB0_7626:
	st.local.u16 	[%rd23+22], %rs6852;
	setp.gt.u32 	%p9528, %r2294, 13;
	mov.b16 	%rs6851, 0;
	@%p9528 bra 	$L__BB0_7628;
	ld.local.u16 	%rs6851, [%rd797+24];
$L__BB0_7628:
	st.local.u16 	[%rd23+24], %rs6851;
	setp.gt.u32 	%p9529, %r2294, 12;
	mov.b16 	%rs6850, 0;
	@%p9529 bra 	$L__BB0_7630;
	ld.local.u16 	%rs6850, [%rd797+26];
$L__BB0_7630:
	st.local.u16 	[%rd23+26], %rs6850;
	setp.gt.u32 	%p9530, %r2294, 11;
	mov.b16 	%rs6849, 0;
	@%p9530 bra 	$L__BB0_7632;
	ld.local.u16 	%rs6849, [%rd797+28];
$L__BB0_7632:
	st.local.u16 	[%rd23+28], %rs6849;
	setp.gt.u32 	%p9531, %r2294, 10;
	mov.b16 	%rs6848, 0;
	@%p9531 bra 	$L__BB0_7634;
	ld.local.u16 	%rs6848, [%rd797+30];
$L__BB0_7634:
	st.local.u16 	[%rd23+30], %rs6848;
	setp.gt.u32 	%p9532, %r2294, 9;
	mov.b16 	%rs6847, 0;
	@%p9532 bra 	$L__BB0_7636;
	ld.local.u16 	%rs6847, [%rd797+32];
$L__BB0_7636:
	st.local.u16 	[%rd23+32], %rs6847;
	setp.gt.u32 	%p9533, %r2294, 8;
	mov.b16 	%rs6846, 0;
	@%p9533 bra 	$L__BB0_7638;
	ld.local.u16 	%rs6846, [%rd797+34];
$L__BB0_7638:
	st.local.u16 	[%rd23+34], %rs6846;
	setp.gt.u32 	%p9534, %r2294, 7;
	mov.b16 	%rs6845, 0;
	@%p9534 bra 	$L__BB0_7640;
	ld.local.u16 	%rs6845, [%rd797+36];
$L__BB0_7640:
	st.local.u16 	[%rd23+36], %rs6845;
	setp.gt.u32 	%p9535, %r2294, 6;
	mov.b16 	%rs6844, 0;
	@%p9535 bra 	$L__BB0_7642;
	ld.local.u16 	%rs6844, [%rd797+38];
$L__BB0_7642:
	st.local.u16 	[%rd23+38], %rs6844;
	setp.gt.u32 	%p9536, %r2294, 5;
	mov.b16 	%rs6843, 0;
	@%p9536 bra 	$L__BB0_7644;
	ld.local.u16 	%rs6843, [%rd797+40];
$L__BB0_7644:
	st.local.u16 	[%rd23+40], %rs6843;
	setp.gt.u32 	%p9537, %r2294, 4;
	mov.b16 	%rs6842, 0;
	@%p9537 bra 	$L__BB0_7646;
	ld.local.u16 	%rs6842, [%rd797+42];
$L__BB0_7646:
	st.local.u16 	[%rd23+42], %rs6842;
	setp.gt.u32 	%p9538, %r2294, 3;
	mov.b16 	%rs6841, 0;
	@%p9538 bra 	$L__BB0_7648;
	ld.local.u16 	%rs6841, [%rd797+44];
$L__BB0_7648:
	st.local.u16 	[%rd23+44], %rs6841;
	setp.gt.u32 	%p9539, %r2294, 2;
	mov.b16 	%rs6840, 0;
	@%p9539 bra 	$L__BB0_7650;
	ld.local.u16 	%rs6840, [%rd797+46];
$L__BB0_7650:
	st.local.u16 	[%rd23+46], %rs6840;
	setp.eq.s32 	%p9540, %r2294, 1;
	selp.b16 	%rs6839, %rs6838, 0, %p9540;
	st.local.u16 	[%rd23+48], %rs6839;
	sub.s32 	%r12009, %r2292, %r2294;
	max.s32 	%r12010, %r12009, 0;
	st.local.u32 	[%rd23+52], %r12010;
$L__BB0_7651:
	ld.local.u8 	%rs6835, [%rd22];
	ld.local.u8 	%rs10929, [%rd13];
	or.b16  	%rs10930, %rs6835, %rs10929;
	and.b16  	%rs10931, %rs10930, 255;
	setp.ne.s16 	%p9541, %rs10931, 0;
	@%p9541 bra 	$L__BB0_7653;
	mov.b16 	%rs14168, 1;
	st.local.u8 	[%rd23], %rs14168;
	bra.uni 	$L__BB0_7655;
$L__BB0_7653:
	setp.ne.s16 	%p9542, %rs10929, 0;
	setp.ne.s16 	%p9543, %rs6835, 0;
	and.pred  	%p9544, %p9543, %p9542;
	@%p9544 bra 	$L__BB0_7655;
	mov.b16 	%rs14168, 0;
	st.local.u8 	[%rd23], %rs14168;
$L__BB0_7655:
	setp.ne.s16 	%p9545, %rs14168, 0;
	ld.local.u8 	%rs10936, [%rd10];
	setp.ne.s16 	%p9546, %rs10936, 1;
	or.pred  	%p9547, %p9545, %p9546;
	@%p9547 bra 	$L__BB0_7814;
	mov.b16 	%rs11131, 0;
	st.local.u16 	[%rd13+2], %rs11131;
	ld.local.u16 	%rs6864, [%rd10+2];
	or.b16  	%rs11132, %rs6864, %rs6837;
	ld.local.u32 	%r12498, [%rd10+4];
	mov.b32 	{%rs6865, %rs6866}, %r12498;
	or.b16  	%rs11133, %rs11132, %rs6865;
	or.b16  	%rs11134, %rs11133, %rs6861;
	or.b16  	%rs11135, %rs11134, %rs6866;
	mov.b32 	%r12500, 0;
	st.local.u32 	[%rd13+4], %r12500;
	or.b16  	%rs11136, %rs11135, %rs6860;
	ld.local.u32 	%r12501, [%rd10+8];
	mov.b32 	{%rs6867, %rs6868}, %r12501;
	or.b16  	%rs11137, %rs11136, %rs6867;
	or.b16  	%rs11138, %rs11137, %rs6859;
	or.b16  	%rs11139, %rs11138, %rs6868;
	st.local.u32 	[%rd13+8], %r12500;
	or.b16  	%rs11140, %rs11139, %rs6858;
	ld.local.u32 	%r12503, [%rd10+12];
	mov.b32 	{%rs6869, %rs6870}, %r12503;
	or.b16  	%rs11141, %rs11140, %rs6869;
	or.b16  	%rs11142, %rs11141, %rs6857;
	or.b16  	%rs11143, %rs11142, %rs6870;
	st.local.u32 	[%rd13+12], %r12500;
	or.b16  	%rs11144, %rs11143, %rs6856;
	ld.local.u32 	%r12505, [%rd10+16];
	mov.b32 	{%rs6871, %rs6872}, %r12505;
	or.b16  	%rs11145, %rs11144, %rs6871;
	or.b16  	%rs11146, %rs11145, %rs6855;
	or.b16  	%rs11147, %rs11146, %rs6872;
	st.local.u32 	[%rd13+16], %r12500;
	or.b16  	%rs11148, %rs11147, %rs6854;
	ld.local.u32 	%r12507, [%rd10+20];
	mov.b32 	{%rs6873, %rs6874}, %r12507;
	or.b16  	%rs11149, %rs11148, %rs6873;
	or.b16  	%rs11150, %rs11149, %rs6853;
	or.b16  	%rs11151, %rs11150, %rs6874;
	st.local.u32 	[%rd13+20], %r12500;
	or.b16  	%rs11152, %rs11151, %rs6852;
	ld.local.u32 	%r12509, [%rd10+24];
	mov.b32 	{%rs6875, %rs6876}, %r12509;
	or.b16  	%rs11153, %rs11152, %rs6875;
	or.b16  	%rs11154, %rs11153, %rs6851;
	or.b16  	%rs11155, %rs11154, %rs6876;
	st.local.u32 	[%rd13+24], %r12500;
	or.b16  	%rs11156, %rs11155, %rs6850;
	ld.local.u32 	%r12511, [%rd10+28];
	mov.b32 	{%rs6877, %rs6878}, %r12511;
	or.b16  	%rs11157, %rs11156, %rs6877;
	or.b16  	%rs11158, %rs11157, %rs6849;
	or.b16  	%rs11159, %rs11158, %rs6878;
	st.local.u32 	[%rd13+28], %r12500;
	or.b16  	%rs11160, %rs11159, %rs6848;
	ld.local.u32 	%r12513, [%rd10+32];
	mov.b32 	{%rs6879, %rs6880}, %r12513;
	or.b16  	%rs11161, %rs11160, %rs6879;
	or.b16  	%rs11162, %rs11161, %rs6847;
	or.b16  	%rs11163, %rs11162, %rs6880;
	st.local.u32 	[%rd13+32], %r12500;
	or.b16  	%rs11164, %rs11163, %rs6846;
	ld.local.u32 	%r12515, [%rd10+36];
	mov.b32 	{%rs6881, %rs6882}, %r12515;
	or.b16  	%rs11165, %rs11164, %rs6881;
	or.b16  	%rs11166, %rs11165, %rs6845;
	or.b16  	%rs11167, %rs11166, %rs6882;
	st.local.u32 	[%rd13+36], %r12500;
	or.b16  	%rs11168, %rs11167, %rs6844;
	ld.local.u32 	%r12517, [%rd10+40];
	mov.b32 	{%rs6883, %rs6884}, %r12517;
	or.b16  	%rs11169, %rs11168, %rs6883;
	or.b16  	%rs11170, %rs11169, %rs6843;
	or.b16  	%rs11171, %rs11170, %rs6884;
	st.local.u32 	[%rd13+40], %r12500;
	or.b16  	%rs11172, %rs11171, %rs6842;
	ld.local.u32 	%r12519, [%rd10+44];
	mov.b32 	{%rs6885, %rs6886}, %r12519;
	or.b16  	%rs11173, %rs11172, %rs6885;
	or.b16  	%rs11174, %rs11173, %rs6841;
	or.b16  	%rs11175, %rs11174, %rs6886;
	st.local.u32 	[%rd13+44], %r12500;
	or.b16  	%rs11176, %rs11175, %rs6840;
	ld.local.u32 	%r12521, [%rd10+48];
	mov.b32 	{%rs6887, %rs6888}, %r12521;
	or.b16  	%rs11177, %rs11176, %rs6887;
	or.b16  	%rs11178, %rs11177, %rs6839;
	or.b16  	%rs11179, %rs11178, %rs6888;
	st.local.u32 	[%rd13+48], %r12500;
	or.b16  	%rs11180, %rs11179, %rs6838;
	setp.ne.s16 	%p9892, %rs11180, 0;
	@%p9892 bra 	$L__BB0_7684;
	mov.b16 	%rs11181, 1;
	st.local.u8 	[%rd13], %rs11181;
	mov.b32 	%r12523, 0;
	st.local.u32 	[%rd13+52], %r12523;
	bra.uni 	$L__BB0_8332;
$L__BB0_7658:
	add.s64 	%rd4313, %rd10, 4;
	add.s64 	%rd4314, %rd23, 4;
	setp.ne.s16 	%p9897, %rs6865, %rs6861;
	@%p9897 bra 	$L__BB0_7683;
	add.s64 	%rd4313, %rd10, 6;
	add.s64 	%rd4314, %rd23, 6;
	setp.ne.s16 	%p9898, %rs6866, %rs6860;
	@%p9898 bra 	$L__BB0_7683;
	add.s64 	%rd4313, %rd10, 8;
	add.s64 	%rd4314, %rd23, 8;
	setp.ne.s16 	%p9899, %rs6867, %rs6859;
	@%p9899 bra 	$L__BB0_7683;
	add.s64 	%rd4313, %rd10, 10;
	add.s64 	%rd4314, %rd23, 10;
	setp.ne.s16 	%p9900, %rs6868, %rs6858;
	@%p9900 bra 	$L__BB0_7683;
	add.s64 	%rd4313, %rd10, 12;
	add.s64 	%rd4314, %rd23, 12;
	setp.ne.s16 	%p9901, %rs6869, %rs6857;
	@%p9901 bra 	$L__BB0_7683;
	add.s64 	%rd4313, %rd10, 14;
	add.s64 	%rd4314, %rd23, 14;
	setp.ne.s16 	%p9902, %rs6870, %rs6856;
	@%p9902 bra 	$L__BB0_7683;
	add.s64 	%rd4313, %rd10, 16;
	add.s64 	%rd4314, %rd23, 16;
	setp.ne.s16 	%p9903, %rs6871, %rs6855;
	@%p9903 bra 	$L__BB0_7683;
	add.s64 	%rd4313, %rd10, 18;
	add.s64 	%rd4314, %rd23, 18;
	setp.ne.s16 	%p9904, %rs6872, %rs6854;
	@%p9904 bra 	$L__BB0_7683;
	add.s64 	%rd4313, %rd10, 20;
	add.s64 	%rd4314, %rd23, 20;
	setp.ne.s16 	%p9905, %rs6873, %rs6853;
	@%p9905 bra 	$L__BB0_7683;
	add.s64 	%rd4313, %rd10, 22;
	add.s64 	%rd4314, %rd23, 22;
	setp.ne.s16 	%p9906, %rs6874, %rs6852;
	@%p9906 bra 	$L__BB0_7683;
	add.s64 	%rd4313, %rd10, 24;
	add.s64 	%rd4314, %rd23, 24;
	setp.ne.s16 	%p9907, %rs6875, %rs6851;
	@%p9907 bra 	$L__BB0_7683;
	add.s64 	%rd4313, %rd10, 26;
	add.s64 	%rd4314, %rd23, 26;
	setp.ne.s16 	%p9908, %rs6876, %rs6850;
	@%p9908 bra 	$L__BB0_7683;
	add.s64 	%rd4313, %rd10, 28;
	add.s64 	%rd4314, %rd23, 28;
	setp.ne.s16 	%p9909, %rs6877, %rs6849;
	@%p9909 bra 	$L__BB0_7683;
	add.s64 	%rd4313, %rd10, 30;
	add.s64 	%rd4314, %rd23, 30;
	setp.ne.s16 	%p9910, %rs6878, %rs6848;
	@%p9910 bra 	$L__BB0_7683;
	add.s64 	%rd4313, %rd10, 32;
	add.s64 	%rd4314, %rd23, 32;
	setp.ne.s16 	%p9911, %rs6879, %rs6847;
	@%p9911 bra 	$L__BB0_7683;
	add.s64 	%rd4313, %rd10, 34;
	add.s64 	%rd4314, %rd23, 34;
	setp.ne.s16 	%p9912, %rs6880, %rs6846;
	@%p9912 bra 	$L__BB0_7683;
	add.s64 	%rd4313, %rd10, 36;
	add.s64 	%rd4314, %rd23, 36;
	setp.ne.s16 	%p9913, %rs6881, %rs6845;
	@%p9913 bra 	$L__BB0_7683;
	add.s64 	%rd4313, %rd10, 38;
	add.s64 	%rd4314, %rd23, 38;
	setp.ne.s16 	%p9914, %rs6882, %rs6844;
	@%p9914 bra 	$L__BB0_7683;
	add.s64 	%rd4313, %rd10, 40;
	add.s64 	%rd4314, %rd23, 40;
	setp.ne.s16 	%p9915, %rs6883, %rs6843;
	@%p9915 bra 	$L__BB0_7683;
	add.s64 	%rd4313, %rd10, 42;
	add.s64 	%rd4314, %rd23, 42;
	setp.ne.s16 	%p9916, %rs6884, %rs6842;
	@%p9916 bra 	$L__BB0_7683;
	add.s64 	%rd4313, %rd10, 44;
	add.s64 	%rd4314, %rd23, 44;
	setp.ne.s16 	%p9917, %rs6885, %rs6841;
	@%p9917 bra 	$L__BB0_7683;
	add.s64 	%rd4313, %rd10, 46;
	add.s64 	%rd4314, %rd23, 46;
	setp.ne.s16 	%p9918, %rs6886, %rs6840;
	@%p9918 bra 	$L__BB0_7683;
	add.s64 	%rd4313, %rd10, 48;
	add.s64 	%rd4314, %rd23, 48;
	setp.ne.s16 	%p9919, %rs6887, %rs6839;
	@%p9919 bra 	$L__BB0_7683;
	add.s64 	%rd4313, %rd10, 50;
	add.s64 	%rd4314, %rd23, 50;
	setp.eq.s16 	%p9920, %rs6888, %rs6838;
	@%p9920 bra 	$L__BB0_7686;
	bra.uni 	$L__BB0_7683;
$L__BB0_7682:
	add.s64 	%rd4313, %rd10, 2;
	add.s64 	%rd4314, %rd23, 2;
	setp.eq.s16 	%p9896, %rs6864, %rs6837;
	@%p9896 bra 	$L__BB0_7658;
$L__BB0_7683:
	ld.local.u16 	%rs11183, [%rd4313];
	ld.local.u16 	%rs11184, [%rd4314];
	setp.gt.u16 	%p9922, %rs11183, %rs11184;
	mov.pred 	%p10730, -1;
	@%p9922 bra 	$L__BB0_7687;
	bra.uni 	$L__BB0_7686;
$L__BB0_7684:
	mov.b16 	%rs11182, 1;
	st.local.u8 	[%rd13], %rs11182;
	ld.local.u32 	%r2295, [%rd10+52];
	ld.local.u32 	%r2296, [%rd23+52];
	max.s32 	%r2297, %r2295, %r2296;
	st.local.u32 	[%rd13+52], %r2297;
	sub.s32 	%r2298, %r2295, %r2296;
	setp.eq.s32 	%p9893, %r2295, %r2296;
	@%p9893 bra 	$L__BB0_7682;
	setp.gt.s32 	%p9895, %r2295, %r2296;
	mov.pred 	%p10730, -1;
	@%p9895 bra 	$L__BB0_7687;
$L__BB0_7686:
	mov.b16 	%rs11185, 0;
	st.local.u8 	[%rd13], %rs11185;
	mov.pred 	%p10730, 0;
$L__BB0_7687:
	abs.s32 	%r2299, %r2298;
	sub.s32 	%r2300, 24, %r2299;
	selp.b16 	%rs6889, %rs6888, %rs6838, %p10730;
	setp.gt.u32 	%p9924, %r2299, 24;
	mov.b32 	%r13339, 0;
	@%p9924 bra 	$L__BB0_7692;
	not.pred 	%p9925, %p10730;
	@%p9925 bra 	$L__BB0_7690;
	mul.wide.u32 	%rd4166, %r2300, 2;
	add.s64 	%rd4167, %rd23, %rd4166;
	ld.local.u16 	%rs14169, [%rd4167+2];
	bra.uni 	$L__BB0_7691;
$L__BB0_7690:
	mul.wide.u32 	%rd4164, %r2300, 2;
	add.s64 	%rd4165, %rd10, %rd4164;
	ld.local.u16 	%rs14169, [%rd4165+2];
$L__BB0_7691:
	cvt.u32.u16 	%r13339, %rs14169;
$L__BB0_7692:
	cvt.u32.u16 	%r12526, %rs6889;
	sub.s32 	%r2303, %r12526, %r13339;
	setp.lt.s32 	%p9926, %r2303, 0;
	add.s32 	%r12527, %r2303, 10000;
	selp.b32 	%r12528, %r12527, %r2303, %p9926;
	st.local.u16 	[%rd13+50], %r12528;
	sub.s32 	%r2304, 23, %r2299;
	selp.b16 	%rs6893, %rs6887, %rs6839, %p10730;
	setp.gt.u32 	%p9927, %r2299, 23;
	mov.b32 	%r13340, 0;
	@%p9927 bra 	$L__BB0_7697;
	@%p10730 bra 	$L__BB0_7695;
	mul.wide.u32 	%rd4168, %r2304, 2;
	add.s64 	%rd4169, %rd10, %rd4168;
	ld.local.u16 	%rs14170, [%rd4169+2];
	bra.uni 	$L__BB0_7696;
$L__BB0_7695:
	mul.wide.u32 	%rd4170, %r2304, 2;
	add.s64 	%rd4171, %rd23, %rd4170;
	ld.local.u16 	%rs14170, [%rd4171+2];
$L__BB0_7696:
	cvt.u32.u16 	%r13340, %rs14170;
$L__BB0_7697:
	shr.u32 	%r12530, %r2303, 31;
	add.s32 	%r12531, %r12530, %r13340;
	cvt.u32.u16 	%r12532, %rs6893;
	sub.s32 	%r2307, %r12532, %r12531;
	setp.lt.s32 	%p9928, %r2307, 0;
	add.s32 	%r12533, %r2307, 10000;
	selp.b32 	%r12534, %r12533, %r2307, %p9928;
	cvt.u16.u32 	%rs6897, %r12534;
	st.local.u16 	[%rd13+48], %rs6897;
	sub.s32 	%r2308, 22, %r2299;
	selp.b16 	%rs6898, %rs6886, %rs6840, %p10730;
	setp.gt.u32 	%p9929, %r2299, 22;
	mov.b32 	%r13341, 0;
	@%p9929 bra 	$L__BB0_7702;
	@%p10730 bra 	$L__BB0_7700;
	mul.wide.u32 	%rd4172, %r2308, 2;
	add.s64 	%rd4173, %rd10, %rd4172;
	ld.local.u16 	%rs14171, [%rd4173+2];
	bra.uni 	$L__BB0_7701;
$L__BB0_7700:
	mul.wide.u32 	%rd4174, %r2308, 2;
	add.s64 	%rd4175, %rd23, %rd4174;
	ld.local.u16 	%rs14171, [%rd4175+2];
$L__BB0_7701:
	cvt.u32.u16 	%r13341, %rs14171;
$L__BB0_7702:
	shr.u32 	%r12536, %r2307, 31;
	add.s32 	%r12537, %r12536, %r13341;
	cvt.u32.u16 	%r12538, %rs6898;
	sub.s32 	%r2311, %r12538, %r12537;
	setp.lt.s32 	%p9930, %r2311, 0;
	add.s32 	%r12539, %r2311, 10000;
	selp.b32 	%r12540, %r12539, %r2311, %p9930;
	cvt.u16.u32 	%rs6902, %r12540;
	st.local.u16 	[%rd13+46], %rs6902;
	sub.s32 	%r2312, 21, %r2299;
	selp.b16 	%rs6903, %rs6885, %rs6841, %p10730;
	setp.gt.u32 	%p9931, %r2299, 21;
	mov.b32 	%r13342, 0;
	@%p9931 bra 	$L__BB0_7707;
	@%p10730 bra 	$L__BB0_7705;
	mul.wide.u32 	%rd4176, %r2312, 2;
	add.s64 	%rd4177, %rd10, %rd4176;
	ld.local.u16 	%rs14172, [%rd4177+2];
	bra.uni 	$L__BB0_7706;
$L__BB0_7705:
	mul.wide.u32 	%rd4178, %r2312, 2;
	add.s64 	%rd4179, %rd23, %rd4178;
	ld.local.u16 	%rs14172, [%rd4179+2];
$L__BB0_7706:
	cvt.u32.u16 	%r13342, %rs14172;
$L__BB0_7707:
	shr.u32 	%r12542, %r2311, 31;
	add.s32 	%r12543, %r12542, %r13342;
	cvt.u32.u16 	%r12544, %rs6903;
	sub.s32 	%r2315, %r12544, %r12543;
	setp.lt.s32 	%p9932, %r2315, 0;
	add.s32 	%r12545, %r2315, 10000;
	selp.b32 	%r12546, %r12545, %r2315, %p9932;
	cvt.u16.u32 	%rs6907, %r12546;
	st.local.u16 	[%rd13+44], %rs6907;
	sub.s32 	%r2316, 20, %r2299;
	selp.b16 	%rs6908, %rs6884, %rs6842, %p10730;
	setp.gt.u32 	%p9933, %r2299, 20;
	mov.b32 	%r13343, 0;
	@%p9933 bra 	$L__BB0_7712;
	@%p10730 bra 	$L__BB0_7710;
	mul.wide.u32 	%rd4180, %r2316, 2;
	add.s64 	%rd4181, %rd10, %rd4180;
	ld.local.u16 	%rs14173, [%rd4181+2];
	bra.uni 	$L__BB0_7711;
$L__BB0_7710:
	mul.wide.u32 	%rd4182, %r2316, 2;
	add.s64 	%rd4183, %rd23, %rd4182;
	ld.local.u16 	%rs14173, [%rd4183+2];
$L__BB0_7711:
	cvt.u32.u16 	%r13343, %rs14173;
$L__BB0_7712:
	shr.u32 	%r12548, %r2315, 31;
	add.s32 	%r12549, %r12548, %r13343;
	cvt.u32.u16 	%r12550, %rs6908;
	sub.s32 	%r2319, %r12550, %r12549;
	setp.lt.s32 	%p9934, %r2319, 0;
	add.s32 	%r12551, %r2319, 10000;
	selp.b32 	%r12552, %r12551, %r2319, %p9934;
	cvt.u16.u32 	%rs6912, %r12552;
	st.local.u16 	[%rd13+42], %rs6912;
	sub.s32 	%r2320, 19, %r2299;
	selp.b16 	%rs6913, %rs6883, %rs6843, %p10730;
	setp.gt.u32 	%p9935, %r2299, 19;
	mov.b32 	%r13344, 0;
	@%p9935 bra 	$L__BB0_7717;
	@%p10730 bra 	$L__BB0_7715;
	mul.wide.u32 	%rd4184, %r2320, 2;
	add.s64 	%rd4185, %rd10, %rd4184;
	ld.local.u16 	%rs14174, [%rd4185+2];
	bra.uni 	$L__BB0_7716;
$L__BB0_7715:
	mul.wide.u32 	%rd4186, %r2320, 2;
	add.s64 	%rd4187, %rd23, %rd4186;
	ld.local.u16 	%rs14174, [%rd4187+2];
$L__BB0_7716:
	cvt.u32.u16 	%r13344, %rs14174;
$L__BB0_7717:
	shr.u32 	%r12554, %r2319, 31;
	add.s32 	%r12555, %r12554, %r13344;
	cvt.u32.u16 	%r12556, %rs6913;
	sub.s32 	%r2323, %r12556, %r12555;
	setp.lt.s32 	%p9936, %r2323, 0;
	add.s32 	%r12557, %r2323, 10000;
	selp.b32 	%r12558, %r12557, %r2323, %p9936;
	cvt.u16.u32 	%rs6917, %r12558;
	st.local.u16 	[%rd13+40], %rs6917;
	sub.s32 	%r2324, 18, %r2299;
	selp.b16 	%rs6918, %rs6882, %rs6844, %p10730;
	setp.gt.u32 	%p9937, %r2299, 18;
	mov.b32 	%r13345, 0;
	@%p9937 bra 	$L__BB0_7722;
	@%p10730 bra 	$L__BB0_7720;
	mul.wide.u32 	%rd4188, %r2324, 2;
	add.s64 	%rd4189, %rd10, %rd4188;
	ld.local.u16 	%rs14175, [%rd4189+2];
	bra.uni 	$L__BB0_7721;
$L__BB0_7720:
	mul.wide.u32 	%rd4190, %r2324, 2;
	add.s64 	%rd4191, %rd23, %rd4190;
	ld.local.u16 	%rs14175, [%rd4191+2];
$L__BB0_7721:
	cvt.u32.u16 	%r13345, %rs14175;
$L__BB0_7722:
	shr.u32 	%r12560, %r2323, 31;
	add.s32 	%r12561, %r12560, %r13345;
	cvt.u32.u16 	%r12562, %rs6918;
	sub.s32 	%r2327, %r12562, %r12561;
	setp.lt.s32 	%p9938, %r2327, 0;
	add.s32 	%r12563, %r2327, 10000;
	selp.b32 	%r12564, %r12563, %r2327, %p9938;
	cvt.u16.u32 	%rs6922, %r12564;
	st.local.u16 	[%rd13+38], %rs6922;
	sub.s32 	%r2328, 17, %r2299;
	selp.b16 	%rs6923, %rs6881, %rs6845, %p10730;
	setp.gt.u32 	%p9939, %r2299, 17;
	mov.b32 	%r13346, 0;
	@%p9939 bra 	$L__BB0_7727;
	@%p10730 bra 	$L__BB0_7725;
	mul.wide.u32 	%rd4192, %r2328, 2;
	add.s64 	%rd4193, %rd10, %rd4192;
	ld.local.u16 	%rs14176, [%rd4193+2];
	bra.uni 	$L__BB0_7726;
$L__BB0_7725:
	mul.wide.u32 	%rd4194, %r2328, 2;
	add.s64 	%rd4195, %rd23, %rd4194;
	ld.local.u16 	%rs14176, [%rd4195+2];
$L__BB0_7726:
	cvt.u32.u16 	%r13346, %rs14176;
$L__BB0_7727:
	shr.u32 	%r12566, %r2327, 31;
	add.s32 	%r12567, %r12566, %r13346;
	cvt.u32.u16 	%r12568, %rs6923;
	sub.s32 	%r2331, %r12568, %r12567;
	setp.lt.s32 	%p9940, %r2331, 0;
	add.s32 	%r12569, %r2331, 10000;
	selp.b32 	%r12570, %r12569, %r2331, %p9940;
	cvt.u16.u32 	%rs6927, %r12570;
	st.local.u16 	[%rd13+36], %rs6927;
	sub.s32 	%r2332, 16, %r2299;
	selp.b16 	%rs6928, %rs6880, %rs6846, %p10730;
	setp.gt.u32 	%p9941, %r2299, 16;
	mov.b32 	%r13347, 0;
	@%p9941 bra 	$L__BB0_7732;
	@%p10730 bra 	$L__BB0_7730;
	mul.wide.u32 	%rd4196, %r2332, 2;
	add.s64 	%rd4197, %rd10, %rd4196;
	ld.local.u16 	%rs14177, [%rd4197+2];
	bra.uni 	$L__BB0_7731;
$L__BB0_7730:
	mul.wide.u32 	%rd4198, %r2332, 2;
	add.s64 	%rd4199, %rd23, %rd4198;
	ld.local.u16 	%rs14177, [%rd4199+2];
$L__BB0_7731:
	cvt.u32.u16 	%r13347, %rs14177;
$L__BB0_7732:
	shr.u32 	%r12572, %r2331, 31;
	add.s32 	%r12573, %r12572, %r13347;
	cvt.u32.u16 	%r12574, %rs6928;
	sub.s32 	%r2335, %r12574, %r12573;
	setp.lt.s32 	%p9942, %r2335, 0;
	add.s32 	%r12575, %r2335, 10000;
	selp.b32 	%r12576, %r12575, %r2335, %p9942;
	cvt.u16.u32 	%rs6932, %r12576;
	st.local.u16 	[%rd13+34], %rs6932;
	sub.s32 	%r2336, 15, %r2299;
	selp.b16 	%rs6933, %rs6879, %rs6847, %p10730;
	setp.gt.u32 	%p9943, %r2299, 15;
	mov.b32 	%r13348, 0;
	@%p9943 bra 	$L__BB0_7737;
	@%p10730 bra 	$L__BB0_7735;
	mul.wide.u32 	%rd4200, %r2336, 2;
	add.s64 	%rd4201, %rd10, %rd4200;
	ld.local.u16 	%rs14178, [%rd4201+2];
	bra.uni 	$L__BB0_7736;
$L__BB0_7735:
	mul.wide.u32 	%rd4202, %r2336, 2;
	add.s64 	%rd4203, %rd23, %rd4202;
	ld.local.u16 	%rs14178, [%rd4203+2];
$L__BB0_7736:
	cvt.u32.u16 	%r13348, %rs14178;
$L__BB0_7737:
	shr.u32 	%r12578, %r2335, 31;
	add.s32 	%r12579, %r12578, %r13348;
	cvt.u32.u16 	%r12580, %rs6933;
	sub.s32 	%r2339, %r12580, %r12579;
	setp.lt.s32 	%p9944, %r2339, 0;
	add.s32 	%r12581, %r2339, 10000;
	selp.b32 	%r12582, %r12581, %r2339, %p9944;
	cvt.u16.u32 	%rs6937, %r12582;
	st.local.u16 	[%rd13+32], %rs6937;
	sub.s32 	%r2340, 14, %r2299;
	selp.b16 	%rs6938, %rs6878, %rs6848, %p10730;
	setp.gt.u32 	%p9945, %r2299, 14;
	mov.b32 	%r13349, 0;
	@%p9945 bra 	$L__BB0_7742;
	@%p10730 bra 	$L__BB0_7740;
	mul.wide.u32 	%rd4204, %r2340, 2;
	add.s64 	%rd4205, %rd10, %rd4204;
	ld.local.u16 	%rs14179, [%rd4205+2];
	bra.uni 	$L__BB0_7741;
$L__BB0_7740:
	mul.wide.u32 	%rd4206, %r2340, 2;
	add.s64 	%rd4207, %rd23, %rd4206;
	ld.local.u16 	%rs14179, [%rd4207+2];
$L__BB0_7741:
	cvt.u32.u16 	%r13349, %rs14179;
$L__BB0_7742:
	shr.u32 	%r12584, %r2339, 31;
	add.s32 	%r12585, %r12584, %r13349;
	cvt.u32.u16 	%r12586, %rs6938;
	sub.s32 	%r2343, %r12586, %r12585;
	setp.lt.s32 	%p9946, %r2343, 0;
	add.s32 	%r12587, %r2343, 10000;
	selp.b32 	%r12588, %r12587, %r2343, %p9946;
	cvt.u16.u32 	%rs6942, %r12588;
	st.local.u16 	[%rd13+30], %rs6942;
	sub.s32 	%r2344, 13, %r2299;
	selp.b16 	%rs6943, %rs6877, %rs6849, %p10730;
	setp.gt.u32 	%p9947, %r2299, 13;
	mov.b32 	%r13350, 0;
	@%p9947 bra 	$L__BB0_7747;
	@%p10730 bra 	$L__BB0_7745;
	mul.wide.u32 	%rd4208, %r2344, 2;
	add.s64 	%rd4209, %rd10, %rd4208;
	ld.local.u16 	%rs14180, [%rd4209+2];
	bra.uni 	$L__BB0_7746;
$L__BB0_7745:
	mul.wide.u32 	%rd4210, %r2344, 2;
	add.s64 	%rd4211, %rd23, %rd4210;
	ld.local.u16 	%rs14180, [%rd4211+2];
$L__BB0_7746:
	cvt.u32.u16 	%r13350, %rs14180;
$L__BB0_7747:
	shr.u32 	%r12590, %r2343, 31;
	add.s32 	%r12591, %r12590, %r13350;
	cvt.u32.u16 	%r12592, %rs6943;
	sub.s32 	%r2347, %r12592, %r12591;
	setp.lt.s32 	%p9948, %r2347, 0;
	add.s32 	%r12593, %r2347, 10000;
	selp.b32 	%r12594, %r12593, %r2347, %p9948;
	cvt.u16.u32 	%rs6947, %r12594;
	st.local.u16 	[%rd13+28], %rs6947;
	sub.s32 	%r2348, 12, %r2299;
	selp.b16 	%rs6948, %rs6876, %rs6850, %p10730;
	setp.gt.u32 	%p9949, %r2299, 12;
	mov.b32 	%r13351, 0;
	@%p9949 bra 	$L__BB0_7752;
	@%p10730 bra 	$L__BB0_7750;
	mul.wide.u32 	%rd4212, %r2348, 2;
	add.s64 	%rd4213, %rd10, %rd4212;
	ld.local.u16 	%rs14181, [%rd4213+2];
	bra.uni 	$L__BB0_7751;
$L__BB0_7750:
	mul.wide.u32 	%rd4214, %r2348, 2;
	add.s64 	%rd4215, %rd23, %rd4214;
	ld.local.u16 	%rs14181, [%rd4215+2];
$L__BB0_7751:
	cvt.u32.u16 	%r13351, %rs14181;
$L__BB0_7752:
	shr.u32 	%r12596, %r2347, 31;
	add.s32 	%r12597, %r12596, %r13351;
	cvt.u32.u16 	%r12598, %rs6948;
	sub.s32 	%r2351, %r12598, %r12597;
	setp.lt.s32 	%p9950, %r2351, 0;
	add.s32 	%r12599, %r2351, 10000;
	selp.b32 	%r12600, %r12599, %r2351, %p9950;
	cvt.u16.u32 	%rs6952, %r12600;
	st.local.u16 	[%rd13+26], %rs6952;
	sub.s32 	%r2352, 11, %r2299;
	selp.b16 	%rs6953, %rs6875, %rs6851, %p10730;
	setp.gt.u32 	%p9951, %r2299, 11;
	mov.b32 	%r13352, 0;
	@%p9951 bra 	$L__BB0_7757;
	@%p10730 bra 	$L__BB0_7755;
	mul.wide.u32 	%rd4216, %r2352, 2;
	add.s64 	%rd4217, %rd10, %rd4216;
	ld.local.u16 	%rs14182, [%rd4217+2];
	bra.uni 	$L__BB0_7756;
$L__BB0_7755:
	mul.wide.u32 	%rd4218, %r2352, 2;
	add.s64 	%rd4219, %rd23, %rd4218;
	ld.local.u16 	%rs14182, [%rd4219+2];
$L__BB0_7756:
	cvt.u32.u16 	%r13352, %rs14182;
$L__BB0_7757:
	shr.u32 	%r12602, %r2351, 31;
	add.s32 	%r12603, %r12602, %r13352;
	cvt.u32.u16 	%r12604, %rs6953;
	sub.s32 	%r2355, %r12604, %r12603;
	setp.lt.s32 	%p9952, %r2355, 0;
	add.s32 	%r12605, %r2355, 10000;
	selp.b32 	%r12606, %r12605, %r2355, %p9952;
	cvt.u16.u32 	%rs6957, %r12606;
	st.local.u16 	[%rd13+24], %rs6957;
	sub.s32 	%r2356, 10, %r2299;
	selp.b16 	%rs6958, %rs6874, %rs6852, %p10730;
	setp.gt.u32 	%p9953, %r2299, 10;
	mov.b32 	%r13353, 0;
	@%p9953 bra 	$L__BB0_7762;
	@%p10730 bra 	$L__BB0_7760;
	mul.wide.u32 	%rd4220, %r2356, 2;
	add.s64 	%rd4221, %rd10, %rd4220;
	ld.local.u16 	%rs14183, [%rd4221+2];
	bra.uni 	$L__BB0_7761;
$L__BB0_7760:
	mul.wide.u32 	%rd4222, %r2356, 2;
	add.s64 	%rd4223, %rd23, %rd4222;
	ld.local.u16 	%rs14183, [%rd4223+2];
$L__BB0_7761:
	cvt.u32.u16 	%r13353, %rs14183;
$L__BB0_7762:
	shr.u32 	%r12608, %r2355, 31;
	add.s32 	%r12609, %r12608, %r13353;
	cvt.u32.u16 	%r12610, %rs6958;
	sub.s32 	%r2359, %r12610, %r12609;
	setp.lt.s32 	%p9954, %r2359, 0;
	add.s32 	%r12611, %r2359, 10000;
	selp.b32 	%r12612, %r12611, %r2359, %p9954;
	cvt.u16.u32 	%rs6962, %r12612;
	st.local.u16 	[%rd13+22], %rs6962;
	sub.s32 	%r2360, 9, %r2299;
	selp.b16 	%rs6963, %rs6873, %rs6853, %p10730;
	setp.gt.u32 	%p9955, %r2299, 9;
	mov.b32 	%r13354, 0;
	@%p9955 bra 	$L__BB0_7767;
	@%p10730 bra 	$L__BB0_7765;
	mul.wide.u32 	%rd4224, %r2360, 2;
	add.s64 	%rd4225, %rd10, %rd4224;
	ld.local.u16 	%rs14184, [%rd4225+2];
	bra.uni 	$L__BB0_7766;
$L__BB0_7765:
	mul.wide.u32 	%rd4226, %r2360, 2;
	add.s64 	%rd4227, %rd23, %rd4226;
	ld.local.u16 	%rs14184, [%rd4227+2];
$L__BB0_7766:
	cvt.u32.u16 	%r13354, %rs14184;
$L__BB0_7767:
	shr.u32 	%r12614, %r2359, 31;
	add.s32 	%r12615, %r12614, %r13354;
	cvt.u32.u16 	%r12616, %rs6963;
	sub.s32 	%r2363, %r12616, %r12615;
	setp.lt.s32 	%p9956, %r2363, 0;
	add.s32 	%r12617, %r2363, 10000;
	selp.b32 	%r12618, %r12617, %r2363, %p9956;
	cvt.u16.u32 	%rs6967, %r12618;
	st.local.u16 	[%rd13+20], %rs6967;
	sub.s32 	%r2364, 8, %r2299;
	selp.b16 	%rs6968, %rs6872, %rs6854, %p10730;
	setp.gt.u32 	%p9957, %r2299, 8;
	mov.b32 	%r13355, 0;
	@%p9957 bra 	$L__BB0_7772;
	@%p10730 bra 	$L__BB0_7770;
	mul.wide.u32 	%rd4228, %r2364, 2;
	add.s64 	%rd4229, %rd10, %rd4228;
	ld.local.u16 	%rs14185, [%rd4229+2];
	bra.uni 	$L__BB0_7771;
$L__BB0_7770:
	mul.wide.u32 	%rd4230, %r2364, 2;
	add.s64 	%rd4231, %rd23, %rd4230;
	ld.local.u16 	%rs14185, [%rd4231+2];
$L__BB0_7771:
	cvt.u32.u16 	%r13355, %rs14185;
$L__BB0_7772:
	shr.u32 	%r12620, %r2363, 31;
	add.s32 	%r12621, %r12620, %r13355;
	cvt.u32.u16 	%r12622, %rs6968;
	sub.s32 	%r2367, %r12622, %r12621;
	setp.lt.s32 	%p9958, %r2367, 0;
	add.s32 	%r12623, %r2367, 10000;
	selp.b32 	%r12624, %r12623, %r2367, %p9958;
	cvt.u16.u32 	%rs6972, %r12624;
	st.local.u16 	[%rd13+18], %rs6972;
	sub.s32 	%r2368, 7, %r2299;
	selp.b16 	%rs6973, %rs6871, %rs6855, %p10730;
	setp.gt.u32 	%p9959, %r2299, 7;
	mov.b32 	%r13356, 0;
	@%p9959 bra 	$L__BB0_7777;
	@%p10730 bra 	$L__BB0_7775;
	mul.wide.u32 	%rd4232, %r2368, 2;
	add.s64 	%rd4233, %rd10, %rd4232;
	ld.local.u16 	%rs14186, [%rd4233+2];
	bra.uni 	$L__BB0_7776;
$L__BB0_7775:
	mul.wide.u32 	%rd4234, %r2368, 2;
	add.s64 	%rd4235, %rd23, %rd4234;
	ld.local.u16 	%rs14186, [%rd4235+2];
$L__BB0_7776:
	cvt.u32.u16 	%r13356, %rs14186;
$L__BB0_7777:
	shr.u32 	%r12626, %r2367, 31;
	add.s32 	%r12627, %r12626, %r13356;
	cvt.u32.u16 	%r12628, %rs6973;
	sub.s32 	%r2371, %r12628, %r12627;
	setp.lt.s32 	%p9960, %r2371, 0;
	add.s32 	%r12629, %r2371, 10000;
	selp.b32 	%r12630, %r12629, %r2371, %p9960;
	cvt.u16.u32 	%rs6977, %r12630;
	st.local.u16 	[%rd13+16], %rs6977;
	sub.s32 	%r2372, 6, %r2299;
	selp.b16 	%rs6978, %rs6870, %rs6856, %p10730;
	setp.gt.u32 	%p9961, %r2299, 6;
	mov.b32 	%r13357, 0;
	@%p9961 bra 	$L__BB0_7782;
	@%p10730 bra 	$L__BB0_7780;
	mul.wide.u32 	%rd4236, %r2372, 2;
	add.s64 	%rd4237, %rd10, %rd4236;
	ld.local.u16 	%rs14187, [%rd4237+2];
	bra.uni 	$L__BB0_7781;
$L__BB0_7780:
	mul.wide.u32 	%rd4238, %r2372, 2;
	add.s64 	%rd4239, %rd23, %rd4238;
	ld.local.u16 	%rs14187, [%rd4239+2];
$L__BB0_7781:
	cvt.u32.u16 	%r13357, %rs14187;
$L__BB0_7782:
	shr.u32 	%r12632, %r2371, 31;
	add.s32 	%r12633, %r12632, %r13357;
	cvt.u32.u16 	%r12634, %rs6978;
	sub.s32 	%r2375, %r12634, %r12633;
	setp.lt.s32 	%p9962, %r2375, 0;
	add.s32 	%r12635, %r2375, 10000;
	selp.b32 	%r12636, %r12635, %r2375, %p9962;
	cvt.u16.u32 	%rs6982, %r12636;
	st.local.u16 	[%rd13+14], %rs6982;
	sub.s32 	%r2376, 5, %r2299;
	selp.b16 	%rs6983, %rs6869, %rs6857, %p10730;
	setp.gt.u32 	%p9963, %r2299, 5;
	mov.b32 	%r13358, 0;
	@%p9963 bra 	$L__BB0_7787;
	@%p10730 bra 	$L__BB0_7785;
	mul.wide.u32 	%rd4240, %r2376, 2;
	add.s64 	%rd4241, %rd10, %rd4240;
	ld.local.u16 	%rs14188, [%rd4241+2];
	bra.uni 	$L__BB0_7786;
$L__BB0_7785:
	mul.wide.u32 	%rd4242, %r2376, 2;
	add.s64 	%rd4243, %rd23, %rd4242;
	ld.local.u16 	%rs14188, [%rd4243+2];
$L__BB0_7786:
	cvt.u32.u16 	%r13358, %rs14188;
$L__BB0_7787:
	shr.u32 	%r12638, %r2375, 31;
	add.s32 	%r12639, %r12638, %r13358;
	cvt.u32.u16 	%r12640, %rs6983;
	sub.s32 	%r2379, %r12640, %r12639;
	setp.lt.s32 	%p9964, %r2379, 0;
	add.s32 	%r12641, %r2379, 10000;
	selp.b32 	%r12642, %r12641, %r2379, %p9964;
	cvt.u16.u32 	%rs6987, %r12642;
	st.local.u16 	[%rd13+12], %rs6987;
	sub.s32 	%r2380, 4, %r2299;
	selp.b16 	%rs6988, %rs6868, %rs6858, %p10730;
	setp.gt.u32 	%p9965, %r2299, 4;
	mov.b32 	%r13359, 0;
	@%p9965 bra 	$L__BB0_7792;
	@%p10730 bra 	$L__BB0_7790;
	mul.wide.u32 	%rd4244, %r2380, 2;
	add.s64 	%rd4245, %rd10, %rd4244;
	ld.local.u16 	%rs14189, [%rd4245+2];
	bra.uni 	$L__BB0_7791;
$L__BB0_7790:
	mul.wide.u32 	%rd4246, %r2380, 2;
	add.s64 	%rd4247, %rd23, %rd4246;
	ld.local.u16 	%rs14189, [%rd4247+2];
$L__BB0_7791:
	cvt.u32.u16 	%r13359, %rs14189;
$L__BB0_7792:
	shr.u32 	%r12644, %r2379, 31;
	add.s32 	%r12645, %r12644, %r13359;
	cvt.u32.u16 	%r12646, %rs6988;
	sub.s32 	%r2383, %r12646, %r12645;
	setp.lt.s32 	%p9966, %r2383, 0;
	add.s32 	%r12647, %r2383, 10000;
	selp.b32 	%r12648, %r12647, %r2383, %p9966;
	cvt.u16.u32 	%rs6992, %r12648;
	st.local.u16 	[%rd13+10], %rs6992;
	sub.s32 	%r2384, 3, %r2299;
	selp.b16 	%rs6993, %rs6867, %rs6859, %p10730;
	setp.gt.u32 	%p9967, %r2299, 3;
	mov.b32 	%r13360, 0;
	@%p9967 bra 	$L__BB0_7797;
	@%p10730 bra 	$L__BB0_7795;
	mul.wide.u32 	%rd4248, %r2384, 2;
	add.s64 	%rd4249, %rd10, %rd4248;
	ld.local.u16 	%rs14190, [%rd4249+2];
	bra.uni 	$L__BB0_7796;
$L__BB0_7795:
	mul.wide.u32 	%rd4250, %r2384, 2;
	add.s64 	%rd4251, %rd23, %rd4250;
	ld.local.u16 	%rs14190, [%rd4251+2];
$L__BB0_7796:
	cvt.u32.u16 	%r13360, %rs14190;
$L__BB0_7797:
	shr.u32 	%r12650, %r2383, 31;
	add.s32 	%r12651, %r12650, %r13360;
	cvt.u32.u16 	%r12652, %rs6993;
	sub.s32 	%r2387, %r12652, %r12651;
	setp.lt.s32 	%p9968, %r2387, 0;
	add.s32 	%r12653, %r2387, 10000;
	selp.b32 	%r12654, %r12653, %r2387, %p9968;
	cvt.u16.u32 	%rs6997, %r12654;
	st.local.u16 	[%rd13+8], %rs6997;
	sub.s32 	%r2388, 2, %r2299;
	ld.local.u16 	%rs11186, [%rd23+6];
	selp.b16 	%rs6998, %rs6866, %rs11186, %p10730;
	setp.gt.u32 	%p9969, %r2299, 2;
	mov.b32 	%r13361, 0;
	@%p9969 bra 	$L__BB0_7802;
	@%p10730 bra 	$L__BB0_7800;
	mul.wide.u32 	%rd4252, %r2388, 2;
	add.s64 	%rd4253, %rd10, %rd4252;
	ld.local.u16 	%rs14191, [%rd4253+2];
	bra.uni 	$L__BB0_7801;
$L__BB0_7800:
	mul.wide.u32 	%rd4254, %r2388, 2;
	add.s64 	%rd4255, %rd23, %rd4254;
	ld.local.u16 	%rs14191, [%rd4255+2];
$L__BB0_7801:
	cvt.u32.u16 	%r13361, %rs14191;
$L__BB0_7802:
	shr.u32 	%r12656, %r2387, 31;
	add.s32 	%r12657, %r12656, %r13361;
	cvt.u32.u16 	%r12658, %rs6998;
	sub.s32 	%r2391, %r12658, %r12657;
	setp.lt.s32 	%p9970, %r2391, 0;
	add.s32 	%r12659, %r2391, 10000;
	selp.b32 	%r12660, %r12659, %r2391, %p9970;
	cvt.u16.u32 	%rs7002, %r12660;
	st.local.u16 	[%rd13+6], %rs7002;
	sub.s32 	%r2392, 1, %r2299;
	ld.local.u16 	%rs11187, [%rd23+4];
	selp.b16 	%rs7003, %rs6865, %rs11187, %p10730;
	setp.gt.u32 	%p9971, %r2299, 1;
	mov.b32 	%r13362, 0;
	@%p9971 bra 	$L__BB0_7807;
	@%p10730 bra 	$L__BB0_7805;
	mul.wide.u32 	%rd4256, %r2392, 2;
	add.s64 	%rd4257, %rd10, %rd4256;
	ld.local.u16 	%rs14192, [%rd4257+2];
	bra.uni 	$L__BB0_7806;
$L__BB0_7805:
	mul.wide.u32 	%rd4258, %r2392, 2;
	add.s64 	%rd4259, %rd23, %rd4258;
	ld.local.u16 	%rs14192, [%rd4259+2];
$L__BB0_7806:
	cvt.u32.u16 	%r13362, %rs14192;
$L__BB0_7807:
	shr.u32 	%r12662, %r2391, 31;
	add.s32 	%r12663, %r12662, %r13362;
	cvt.u32.u16 	%r12664, %rs7003;
	sub.s32 	%r2395, %r12664, %r12663;
	setp.lt.s32 	%p9972, %r2395, 0;
	add.s32 	%r12665, %r2395, 10000;
	selp.b32 	%r12666, %r12665, %r2395, %p9972;
	cvt.u16.u32 	%rs7007, %r12666;
	st.local.u16 	[%rd13+4], %rs7007;
	neg.s32 	%r2396, %r2299;
	selp.b16 	%rs7008, %rs6864, %rs6837, %p10730;
	setp.ne.s32 	%p9973, %r2298, 0;
	mov.b32 	%r13363, 0;
	@%p9973 bra 	$L__BB0_7812;
	@%p10730 bra 	$L__BB0_7810;
	mul.wide.u32 	%rd4260, %r2396, 2;
	add.s64 	%rd4261, %rd10, %rd4260;
	ld.local.u16 	%rs14193, [%rd4261+2];
	bra.uni 	$L__BB0_7811;
$L__BB0_7810:
	mul.wide.u32 	%rd4262, %r2396, 2;
	add.s64 	%rd4263, %rd23, %rd4262;
	ld.local.u16 	%rs14193, [%rd4263+2];
$L__BB0_7811:
	cvt.u32.u16 	%r13363, %rs14193;
$L__BB0_7812:
	shr.u32 	%r12667, %r2395, 31;
	add.s32 	%r12668, %r12667, %r13363;
	cvt.u32.u16 	%r12669, %rs7008;
	sub.s32 	%r12670, %r12669, %r12668;
	setp.lt.s32 	%p9974, %r12670, 0;
	add.s32 	%r12671, %r12670, 10000;
	selp.b32 	%r12672, %r12671, %r12670, %p9974;
	cvt.u16.u32 	%rs11188, %r12672;
	st.local.u16 	[%rd13+2], %rs11188;
	setp.ne.s16 	%p9975, %rs11188, 0;
	setp.lt.s32 	%p9976, %r2297, 1;
	or.pred  	%p9977, %p9975, %p9976;
	@%p9977 bra 	$L__BB0_8332;
	st.local.u16 	[%rd13+2], %rs7007;
	mov.b32 	%r12673, {%rs7002, %rs6997};
	st.local.u32 	[%rd13+4], %r12673;
	mov.b32 	%r12674, {%rs6992, %rs6987};
	st.local.u32 	[%rd13+8], %r12674;
	mov.b32 	%r12675, {%rs6982, %rs6977};
	st.local.u32 	[%rd13+12], %r12675;
	mov.b32 	%r12676, {%rs6972, %rs6967};
	st.local.u32 	[%rd13+16], %r12676;
	mov.b32 	%r12677, {%rs6962, %rs6957};
	st.local.u32 	[%rd13+20], %r12677;
	mov.b32 	%r12678, {%rs6952, %rs6947};
	st.local.u32 	[%rd13+24], %r12678;
	mov.b32 	%r12679, {%rs6942, %rs6937};
	st.local.u32 	[%rd13+28], %r12679;
	mov.b32 	%r12680, {%rs6932, %rs6927};
	st.local.u32 	[%rd13+32], %r12680;
	mov.b32 	%r12681, {%rs6922, %rs6917};
	st.local.u32 	[%rd13+36], %r12681;
	mov.b32 	%r12682, {%rs6912, %rs6907};
	st.local.u32 	[%rd13+40], %r12682;
	mov.b32 	%r12683, {%rs6902, %rs6897};
	st.local.u32 	[%rd13+44], %r12683;
	mov.b16 	%rs11189, 0;
	st.local.u16 	[%rd13+50], %rs11189;
	add.s32 	%r12684, %r2297, -1;
	st.local.u32 	[%rd13+52], %r12684;
	bra.uni 	$L__BB0_8332;
$L__BB0_7814:
	add.s64 	%rd850, %rd10, 6;
	add.s64 	%rd851, %rd10, 14;
	setp.eq.s16 	%p9548, %rs14168, 0;
	setp.ne.s16 	%p9549, %rs10936, 0;
	or.pred  	%p9550, %p9548, %p9549;
	@%p9550 bra 	$L__BB0_8019;
	mov.b16 	%rs11049, 0;
	st.local.u16 	[%rd13+2], %rs11049;
	ld.local.u16 	%rs11050, [%rd10+2];
	or.b16  	%rs11051, %rs6837, %rs11050;
	or.b16  	%rs11052, %rs11051, %rs6861;
	st.local.u16 	[%rd13+4], %rs11049;
	mov.pred 	%p10731, 0;
	setp.ne.s16 	%p9714, %rs11052, 0;
	@%p9714 bra 	$L__BB0_7817;
	ld.local.u16 	%rs11053, [%rd10+4];
	setp.eq.s16 	%p10731, %rs11053, 0;
$L__BB0_7817:
	mov.b16 	%rs11054, 0;
	st.local.u16 	[%rd13+6], %rs11054;
	setp.ne.s16 	%p9716, %rs6860, 0;
	not.pred 	%p9717, %p10731;
	mov.pred 	%p10732, 0;
	or.pred  	%p9718, %p9717, %p9716;
	@%p9718 bra 	$L__BB0_7819;
	ld.local.u16 	%rs11055, [%rd850];
	setp.eq.s16 	%p10732, %rs11055, 0;
$L__BB0_7819:
	mov.b16 	%rs11056, 0;
	st.local.u16 	[%rd13+8], %rs11056;
	setp.ne.s16 	%p9720, %rs6859, 0;
	not.pred 	%p9721, %p10732;
	mov.pred 	%p10733, 0;
	or.pred  	%p9722, %p9721, %p9720;
	@%p9722 bra 	$L__BB0_7821;
	ld.local.u16 	%rs11057, [%rd10+8];
	setp.eq.s16 	%p10733, %rs11057, 0;
$L__BB0_7821:
	mov.b16 	%rs11058, 0;
	st.local.u16 	[%rd13+10], %rs11058;
	setp.ne.s16 	%p9724, %rs6858, 0;
	not.pred 	%p9725, %p10733;
	mov.pred 	%p10734, 0;
	or.pred  	%p9726, %p9725, %p9724;
	@%p9726 bra 	$L__BB0_7823;
	ld.local.u16 	%rs11059, [%rd10+10];
	setp.eq.s16 	%p10734, %rs11059, 0;
$L__BB0_7823:
	mov.b16 	%rs11060, 0;
	st.local.u16 	[%rd13+12], %rs11060;
	setp.ne.s16 	%p9728, %rs6857, 0;
	not.pred 	%p9729, %p10734;
	mov.pred 	%p10735, 0;
	or.pred  	%p9730, %p9729, %p9728;
	@%p9730 bra 	$L__BB0_7825;
	ld.local.u16 	%rs11061, [%rd10+12];
	setp.eq.s16 	%p10735, %rs11061, 0;
$L__BB0_7825:
	mov.b16 	%rs11062, 0;
	st.local.u16 	[%rd13+14], %rs11062;
	setp.ne.s16 	%p9732, %rs6856, 0;
	not.pred 	%p9733, %p10735;
	mov.pred 	%p10736, 0;
	or.pred  	%p9734, %p9733, %p9732;
	@%p9734 bra 	$L__BB0_7827;
	ld.local.u16 	%rs11063, [%rd851];
	setp.eq.s16 	%p10736, %rs11063, 0;
$L__BB0_7827:
	mov.b16 	%rs11064, 0;
	st.local.u16 	[%rd13+16], %rs11064;
	setp.ne.s16 	%p9736, %rs6855, 0;
	not.pred 	%p9737, %p10736;
	mov.pred 	%p10737, 0;
	or.pred  	%p9738, %p9737, %p9736;
	@%p9738 bra 	$L__BB0_7829;
	ld.local.u16 	%rs11065, [%rd10+16];
	setp.eq.s16 	%p10737, %rs11065, 0;
$L__BB0_7829:
	mov.b16 	%rs11066, 0;
	st.local.u16 	[%rd13+18], %rs11066;
	setp.ne.s16 	%p9740, %rs6854, 0;
	not.pred 	%p9741, %p10737;
	mov.pred 	%p10738, 0;
	or.pred  	%p9742, %p9741, %p9740;
	@%p9742 bra 	$L__BB0_7831;
	ld.local.u16 	%rs11067, [%rd10+18];
	setp.eq.s16 	%p10738, %rs11067, 0;
$L__BB0_7831:
	mov.b16 	%rs11068, 0;
	st.local.u16 	[%rd13+20], %rs11068;
	setp.ne.s16 	%p9744, %rs6853, 0;
	not.pred 	%p9745, %p10738;
	mov.pred 	%p10739, 0;
	or.pred  	%p9746, %p9745, %p9744;
	@%p9746 bra 	$L__BB0_7833;
	ld.local.u16 	%rs11069, [%rd10+20];
	setp.eq.s16 	%p10739, %rs11069, 0;
$L__BB0_7833:
	mov.b16 	%rs11070, 0;
	st.local.u16 	[%rd13+22], %rs11070;
	setp.ne.s16 	%p9748, %rs6852, 0;
	not.pred 	%p9749, %p10739;
	mov.pred 	%p10740, 0;
	or.pred  	%p9750, %p9749, %p9748;
	@%p9750 bra 	$L__BB0_7835;
	ld.local.u16 	%rs11071, [%rd10+22];
	setp.eq.s16 	%p10740, %rs11071, 0;
$L__BB0_7835:
	mov.b16 	%rs11072, 0;
	st.local.u16 	[%rd13+24], %rs11072;
	setp.ne.s16 	%p9752, %rs6851, 0;
	not.pred 	%p9753, %p10740;
	mov.pred 	%p10741, 0;
	or.pred  	%p9754, %p9753, %p9752;
	@%p9754 bra 	$L__BB0_7837;
	ld.local.u16 	%rs11073, [%rd10+24];
	setp.eq.s16 	%p10741, %rs11073, 0;
$L__BB0_7837:
	mov.b16 	%rs11074, 0;
	st.local.u16 	[%rd13+26], %rs11074;
	setp.ne.s16 	%p9756, %rs6850, 0;
	not.pred 	%p9757, %p10741;
	mov.pred 	%p10742, 0;
	or.pred  	%p9758, %p9757, %p9756;
	@%p9758 bra 	$L__BB0_7839;
	ld.local.u16 	%rs11075, [%rd10+26];
	setp.eq.s16 	%p10742, %rs11075, 0;
$L__BB0_7839:
	mov.b16 	%rs11076, 0;
	st.local.u16 	[%rd13+28], %rs11076;
	setp.ne.s16 	%p9760, %rs6849, 0;
	not.pred 	%p9761, %p10742;
	mov.pred 	%p10743, 0;
	or.pred  	%p9762, %p9761, %p9760;
	@%p9762 bra 	$L__BB0_7841;
	ld.local.u16 	%rs11077, [%rd10+28];
	setp.eq.s16 	%p10743, %rs11077, 0;
$L__BB0_7841:
	mov.b16 	%rs11078, 0;
	st.local.u16 	[%rd13+30], %rs11078;
	setp.ne.s16 	%p9764, %rs6848, 0;
	not.pred 	%p9765, %p10743;
	mov.pred 	%p10744, 0;
	or.pred  	%p9766, %p9765, %p9764;
	@%p9766 bra 	$L__BB0_7843;
	ld.local.u16 	%rs11079, [%rd10+30];
	setp.eq.s16 	%p10744, %rs11079, 0;
$L__BB0_7843:
	mov.b16 	%rs11080, 0;
	st.local.u16 	[%rd13+32], %rs11080;
	setp.ne.s16 	%p9768, %rs6847, 0;
	not.pred 	%p9769, %p10744;
	mov.pred 	%p10745, 0;
	or.pred  	%p9770, %p9769, %p9768;
	@%p9770 bra 	$L__BB0_7845;
	ld.local.u16 	%rs11081, [%rd10+32];
	setp.eq.s16 	%p10745, %rs11081, 0;
$L__BB0_7845:
	mov.b16 	%rs11082, 0;
	st.local.u16 	[%rd13+34], %rs11082;
	setp.ne.s16 	%p9772, %rs6846, 0;
	not.pred 	%p9773, %p10745;
	mov.pred 	%p10746, 0;
	or.pred  	%p9774, %p9773, %p9772;
	@%p9774 bra 	$L__BB0_7847;
	ld.local.u16 	%rs11083, [%rd10+34];
	setp.eq.s16 	%p10746, %rs11083, 0;
$L__BB0_7847:
	mov.b16 	%rs11084, 0;
	st.local.u16 	[%rd13+36], %rs11084;
	setp.ne.s16 	%p9776, %rs6845, 0;
	not.pred 	%p9777, %p10746;
	mov.pred 	%p10747, 0;
	or.pred  	%p9778, %p9777, %p9776;
	@%p9778 bra 	$L__BB0_7849;
	ld.local.u16 	%rs11085, [%rd10+36];
	setp.eq.s16 	%p10747, %rs11085, 0;
$L__BB0_7849:
	mov.b16 	%rs11086, 0;
	st.local.u16 	[%rd13+38], %rs11086;
	setp.ne.s16 	%p9780, %rs6844, 0;
	not.pred 	%p9781, %p10747;
	mov.pred 	%p10748, 0;
	or.pred  	%p9782, %p9781, %p9780;
	@%p9782 bra 	$L__BB0_7851;
	ld.local.u16 	%rs11087, [%rd10+38];
	setp.eq.s16 	%p10748, %rs11087, 0;
$L__BB0_7851:
	mov.b16 	%rs11088, 0;
	st.local.u16 	[%rd13+40], %rs11088;
	setp.ne.s16 	%p9784, %rs6843, 0;
	not.pred 	%p9785, %p10748;
	mov.pred 	%p10749, 0;
	or.pred  	%p9786, %p9785, %p9784;
	@%p9786 bra 	$L__BB0_7853;
	ld.local.u16 	%rs11089, [%rd10+40];
	setp.eq.s16 	%p10749, %rs11089, 0;
$L__BB0_7853:
	mov.b16 	%rs11090, 0;
	st.local.u16 	[%rd13+42], %rs11090;
	setp.ne.s16 	%p9788, %rs6842, 0;
	not.pred 	%p9789, %p10749;
	mov.pred 	%p10750, 0;
	or.pred  	%p9790, %p9789, %p9788;
	@%p9790 bra 	$L__BB0_7855;
	ld.local.u16 	%rs11091, [%rd10+42];
	setp.eq.s16 	%p10750, %rs11091, 0;
$L__BB0_7855:
	mov.b16 	%rs11092, 0;
	st.local.u16 	[%rd13+44], %rs11092;
	setp.ne.s16 	%p9792, %rs6841, 0;
	not.pred 	%p9793, %p10750;
	mov.pred 	%p10751, 0;
	or.pred  	%p9794, %p9793, %p9792;
	@%p9794 bra 	$L__BB0_7857;
	ld.local.u16 	%rs11093, [%rd10+44];
	setp.eq.s16 	%p10751, %rs11093, 0;
$L__BB0_7857:
	mov.b16 	%rs11094, 0;
	st.local.u16 	[%rd13+46], %rs11094;
	setp.ne.s16 	%p9796, %rs6840, 0;
	not.pred 	%p9797, %p10751;
	mov.pred 	%p10752, 0;
	or.pred  	%p9798, %p9797, %p9796;
	@%p9798 bra 	$L__BB0_7859;
	ld.local.u16 	%rs11095, [%rd10+46];
	setp.eq.s16 	%p10752, %rs11095, 0;
$L__BB0_7859:
	mov.b16 	%rs11096, 0;
	st.local.u16 	[%rd13+48], %rs11096;
	setp.ne.s16 	%p9800, %rs6839, 0;
	not.pred 	%p9801, %p10752;
	mov.pred 	%p10753, -1;
	or.pred  	%p9802, %p9801, %p9800;
	@%p9802 bra 	$L__BB0_7861;
	ld.local.u16 	%rs11097, [%rd10+48];
	setp.ne.s16 	%p10753, %rs11097, 0;
$L__BB0_7861:
	mov.b16 	%rs11098, 0;
	st.local.u16 	[%rd13+50], %rs11098;
	setp.ne.s16 	%p9803, %rs6838, 0;
	or.pred  	%p9804, %p10753, %p9803;
	ld.local.u16 	%rs14196, [%rd10+50];
	setp.ne.s16 	%p9805, %rs14196, 0;
	or.pred  	%p9806, %p9804, %p9805;
	@%p9806 bra 	$L__BB0_7889;
	mov.b16 	%rs11100, 1;
	st.local.u8 	[%rd13], %rs11100;
	mov.b32 	%r12336, 0;
	st.local.u32 	[%rd13+52], %r12336;
	bra.uni 	$L__BB0_8332;
$L__BB0_7863:
	add.s64 	%rd4315, %rd23, 4;
	ld.local.u16 	%rs14194, [%rd10+4];
	setp.ne.s16 	%p9811, %rs6861, %rs14194;
	@%p9811 bra 	$L__BB0_7888;
	add.s64 	%rd4315, %rd23, 6;
	ld.local.u16 	%rs14194, [%rd850];
	setp.ne.s16 	%p9812, %rs6860, %rs14194;
	@%p9812 bra 	$L__BB0_7888;
	add.s64 	%rd4315, %rd23, 8;
	ld.local.u16 	%rs14194, [%rd10+8];
	setp.ne.s16 	%p9813, %rs6859, %rs14194;
	@%p9813 bra 	$L__BB0_7888;
	add.s64 	%rd4315, %rd23, 10;
	ld.local.u16 	%rs14194, [%rd10+10];
	setp.ne.s16 	%p9814, %rs6858, %rs14194;
	@%p9814 bra 	$L__BB0_7888;
	add.s64 	%rd4315, %rd23, 12;
	ld.local.u16 	%rs14194, [%rd10+12];
	setp.ne.s16 	%p9815, %rs6857, %rs14194;
	@%p9815 bra 	$L__BB0_7888;
	add.s64 	%rd4315, %rd23, 14;
	ld.local.u16 	%rs14194, [%rd852];
	setp.ne.s16 	%p9816, %rs6856, %rs14194;
	@%p9816 bra 	$L__BB0_7888;
	add.s64 	%rd4315, %rd23, 16;
	ld.local.u16 	%rs14194, [%rd10+16];
	setp.ne.s16 	%p9817, %rs6855, %rs14194;
	@%p9817 bra 	$L__BB0_7888;
	add.s64 	%rd4315, %rd23, 18;
	ld.local.u16 	%rs14194, [%rd10+18];
	setp.ne.s16 	%p9818, %rs6854, %rs14194;
	@%p9818 bra 	$L__BB0_7888;
	add.s64 	%rd4315, %rd23, 20;
	ld.local.u16 	%rs14194, [%rd10+20];
	setp.ne.s16 	%p9819, %rs6853, %rs14194;
	@%p9819 bra 	$L__BB0_7888;
	add.s64 	%rd4315, %rd23, 22;
	ld.local.u16 	%rs14194, [%rd10+22];
	setp.ne.s16 	%p9820, %rs6852, %rs14194;
	@%p9820 bra 	$L__BB0_7888;
	add.s64 	%rd4315, %rd23, 24;
	ld.local.u16 	%rs14194, [%rd10+24];
	setp.ne.s16 	%p9821, %rs6851, %rs14194;
	@%p9821 bra 	$L__BB0_7888;
	add.s64 	%rd4315, %rd23, 26;
	ld.local.u16 	%rs14194, [%rd10+26];
	setp.ne.s16 	%p9822, %rs6850, %rs14194;
	@%p9822 bra 	$L__BB0_7888;
	add.s64 	%rd4315, %rd23, 28;
	ld.local.u16 	%rs14194, [%rd10+28];
	setp.ne.s16 	%p9823, %rs6849, %rs14194;
	@%p9823 bra 	$L__BB0_7888;
	add.s64 	%rd4315, %rd23, 30;
	ld.local.u16 	%rs14194, [%rd10+30];
	setp.ne.s16 	%p9824, %rs6848, %rs14194;
	@%p9824 bra 	$L__BB0_7888;
	add.s64 	%rd4315, %rd23, 32;
	ld.local.u16 	%rs14194, [%rd10+32];
	setp.ne.s16 	%p9825, %rs6847, %rs14194;
	@%p9825 bra 	$L__BB0_7888;
	add.s64 	%rd4315, %rd23, 34;
	ld.local.u16 	%rs14194, [%rd10+34];
	setp.ne.s16 	%p9826, %rs6846, %rs14194;
	@%p9826 bra 	$L__BB0_7888;
	add.s64 	%rd4315, %rd23, 36;
	ld.local.u16 	%rs14194, [%rd10+36];
	setp.ne.s16 	%p9827, %rs6845, %rs14194;
	@%p9827 bra 	$L__BB0_7888;
	add.s64 	%rd4315, %rd23, 38;
	ld.local.u16 	%rs14194, [%rd10+38];
	setp.ne.s16 	%p9828, %rs6844, %rs14194;
	@%p9828 bra 	$L__BB0_7888;
	add.s64 	%rd4315, %rd23, 40;
	ld.local.u16 	%rs14194, [%rd10+40];
	setp.ne.s16 	%p9829, %rs6843, %rs14194;
	@%p9829 bra 	$L__BB0_7888;
	add.s64 	%rd4315, %rd23, 42;
	ld.local.u16 	%rs14194, [%rd10+42];
	setp.ne.s16 	%p9830, %rs6842, %rs14194;
	@%p9830 bra 	$L__BB0_7888;
	add.s64 	%rd4315, %rd23, 44;
	ld.local.u16 	%rs14194, [%rd10+44];
	setp.ne.s16 	%p9831, %rs6841, %rs14194;
	@%p9831 bra 	$L__BB0_7888;
	add.s64 	%rd4315, %rd23, 46;
	ld.local.u16 	%rs14194, [%rd10+46];
	setp.ne.s16 	%p9832, %rs6840, %rs14194;
	@%p9832 bra 	$L__BB0_7888;
	add.s64 	%rd4315, %rd23, 48;
	ld.local.u16 	%rs14194, [%rd10+48];
	setp.ne.s16 	%p9833, %rs6839, %rs14194;
	@%p9833 bra 	$L__BB0_7888;
	add.s64 	%rd4315, %rd23, 50;
	setp.eq.s16 	%p9834, %rs6838, %rs14196;
	mov.u16 	%rs14194, %rs14196;
	mov.u16 	%rs14195, %rs6838;
	@%p9834 bra 	$L__BB0_7891;
	bra.uni 	$L__BB0_7888;
$L__BB0_7887:
	add.s64 	%rd4315, %rd23, 2;
	setp.eq.s16 	%p9810, %rs6837, %rs11050;
	mov.u16 	%rs14194, %rs11050;
	@%p9810 bra 	$L__BB0_7863;
$L__BB0_7888:
	ld.local.u16 	%rs11102, [%rd4315];
	setp.gt.u16 	%p9836, %rs11102, %rs14194;
	mov.pred 	%p10754, -1;
	mov.u16 	%rs14195, %rs14196;
	@%p9836 bra 	$L__BB0_7892;
	bra.uni 	$L__BB0_7891;
$L__BB0_7889:
	add.s64 	%rd852, %rd10, 14;
	mov.b16 	%rs11101, 1;
	st.local.u8 	[%rd13], %rs11101;
	ld.local.u32 	%r2399, [%rd23+52];
	ld.local.u32 	%r2400, [%rd10+52];
	max.s32 	%r2401, %r2399, %r2400;
	st.local.u32 	[%rd13+52], %r2401;
	sub.s32 	%r2402, %r2399, %r2400;
	setp.eq.s32 	%p9807, %r2399, %r2400;
	@%p9807 bra 	$L__BB0_7887;
	setp.gt.s32 	%p9809, %r2399, %r2400;
	mov.pred 	%p10754, -1;
	mov.u16 	%rs14195, %rs14196;
	@%p9809 bra 	$L__BB0_7892;
$L__BB0_7891:
	mov.b16 	%rs11103, 0;
	st.local.u8 	[%rd13], %rs11103;
	mov.pred 	%p10754, 0;
	mov.u16 	%rs14196, %rs14195;
$L__BB0_7892:
	abs.s32 	%r2403, %r2402;
	sub.s32 	%r2404, 24, %r2403;
	selp.b16 	%rs7040, %rs6838, %rs14196, %p10754;
	setp.gt.u32 	%p9838, %r2403, 24;
	mov.b32 	%r13364, 0;
	@%p9838 bra 	$L__BB0_7897;
	not.pred 	%p9839, %p10754;
	@%p9839 bra 	$L__BB0_7895;
	mul.wide.u32 	%rd4066, %r2404, 2;
	add.s64 	%rd4067, %rd10, %rd4066;
	ld.local.u16 	%rs14197, [%rd4067+2];
	bra.uni 	$L__BB0_7896;
$L__BB0_7895:
	mul.wide.u32 	%rd4064, %r2404, 2;
	add.s64 	%rd4065, %rd23, %rd4064;
	ld.local.u16 	%rs14197, [%rd4065+2];
$L__BB0_7896:
	cvt.u32.u16 	%r13364, %rs14197;
$L__BB0_7897:
	cvt.u32.u16 	%r12339, %rs7040;
	sub.s32 	%r2407, %r12339, %r13364;
	setp.lt.s32 	%p9840, %r2407, 0;
	add.s32 	%r12340, %r2407, 10000;
	selp.b32 	%r12341, %r12340, %r2407, %p9840;
	st.local.u16 	[%rd13+50], %r12341;
	sub.s32 	%r2408, 23, %r2403;
	ld.local.u16 	%rs11104, [%rd10+48];
	selp.b16 	%rs7044, %rs6839, %rs11104, %p10754;
	setp.gt.u32 	%p9841, %r2403, 23;
	mov.b32 	%r13365, 0;
	@%p9841 bra 	$L__BB0_7902;
	@%p10754 bra 	$L__BB0_7900;
	mul.wide.u32 	%rd4068, %r2408, 2;
	add.s64 	%rd4069, %rd23, %rd4068;
	ld.local.u16 	%rs14198, [%rd4069+2];
	bra.uni 	$L__BB0_7901;
$L__BB0_7900:
	mul.wide.u32 	%rd4070, %r2408, 2;
	add.s64 	%rd4071, %rd10, %rd4070;
	ld.local.u16 	%rs14198, [%rd4071+2];
$L__BB0_7901:
	cvt.u32.u16 	%r13365, %rs14198;
$L__BB0_7902:
	shr.u32 	%r12343, %r2407, 31;
	add.s32 	%r12344, %r12343, %r13365;
	cvt.u32.u16 	%r12345, %rs7044;
	sub.s32 	%r2411, %r12345, %r12344;
	setp.lt.s32 	%p9842, %r2411, 0;
	add.s32 	%r12346, %r2411, 10000;
	selp.b32 	%r12347, %r12346, %r2411, %p9842;
	cvt.u16.u32 	%rs7048, %r12347;
	st.local.u16 	[%rd13+48], %rs7048;
	sub.s32 	%r2412, 22, %r2403;
	ld.local.u16 	%rs11105, [%rd10+46];
	selp.b16 	%rs7049, %rs6840, %rs11105, %p10754;
	setp.gt.u32 	%p9843, %r2403, 22;
	mov.b32 	%r13366, 0;
	@%p9843 bra 	$L__BB0_7907;
	@%p10754 bra 	$L__BB0_7905;
	mul.wide.u32 	%rd4072, %r2412, 2;
	add.s64 	%rd4073, %rd23, %rd4072;
	ld.local.u16 	%rs14199, [%rd4073+2];
	bra.uni 	$L__BB0_7906;
$L__BB0_7905:
	mul.wide.u32 	%rd4074, %r2412, 2;
	add.s64 	%rd4075, %rd10, %rd4074;
	ld.local.u16 	%rs14199, [%rd4075+2];
$L__BB0_7906:
	cvt.u32.u16 	%r13366, %rs14199;
$L__BB0_7907:
	shr.u32 	%r12349, %r2411, 31;
	add.s32 	%r12350, %r12349, %r13366;
	cvt.u32.u16 	%r12351, %rs7049;
	sub.s32 	%r2415, %r12351, %r12350;
	setp.lt.s32 	%p9844, %r2415, 0;
	add.s32 	%r12352, %r2415, 10000;
	selp.b32 	%r12353, %r12352, %r2415, %p9844;
	cvt.u16.u32 	%rs7053, %r12353;
	st.local.u16 	[%rd13+46], %rs7053;
	sub.s32 	%r2416, 21, %r2403;
	ld.local.u16 	%rs11106, [%rd10+44];
	selp.b16 	%rs7054, %rs6841, %rs11106, %p10754;
	setp.gt.u32 	%p9845, %r2403, 21;
	mov.b32 	%r13367, 0;
	@%p9845 bra 	$L__BB0_7912;
	@%p10754 bra 	$L__BB0_7910;
	mul.wide.u32 	%rd4076, %r2416, 2;
	add.s64 	%rd4077, %rd23, %rd4076;
	ld.local.u16 	%rs14200, [%rd4077+2];
	bra.uni 	$L__BB0_7911;
$L__BB0_7910:
	mul.wide.u32 	%rd4078, %r2416, 2;
	add.s64 	%rd4079, %rd10, %rd4078;
	ld.local.u16 	%rs14200, [%rd4079+2];
$L__BB0_7911:
	cvt.u32.u16 	%r13367, %rs14200;
$L__BB0_7912:
	shr.u32 	%r12355, %r2415, 31;
	add.s32 	%r12356, %r12355, %r13367;
	cvt.u32.u16 	%r12357, %rs7054;
	sub.s32 	%r2419, %r12357, %r12356;
	setp.lt.s32 	%p9846, %r2419, 0;
	add.s32 	%r12358, %r2419, 10000;
	selp.b32 	%r12359, %r12358, %r2419, %p9846;
	cvt.u16.u32 	%rs7058, %r12359;
	st.local.u16 	[%rd13+44], %rs7058;
	sub.s32 	%r2420, 20, %r2403;
	ld.local.u16 	%rs11107, [%rd10+42];
	selp.b16 	%rs7059, %rs6842, %rs11107, %p10754;
	setp.gt.u32 	%p9847, %r2403, 20;
	mov.b32 	%r13368, 0;
	@%p9847 bra 	$L__BB0_7917;
	@%p10754 bra 	$L__BB0_7915;
	mul.wide.u32 	%rd4080, %r2420, 2;
	add.s64 	%rd4081, %rd23, %rd4080;
	ld.local.u16 	%rs14201, [%rd4081+2];
	bra.uni 	$L__BB0_7916;
$L__BB0_7915:
	mul.wide.u32 	%rd4082, %r2420, 2;
	add.s64 	%rd4083, %rd10, %rd4082;
	ld.local.u16 	%rs14201, [%rd4083+2];
$L__BB0_7916:
	cvt.u32.u16 	%r13368, %rs14201;
$L__BB0_7917:
	shr.u32 	%r12361, %r2419, 31;
	add.s32 	%r12362, %r12361, %r13368;
	cvt.u32.u16 	%r12363, %rs7059;
	sub.s32 	%r2423, %r12363, %r12362;
	setp.lt.s32 	%p9848, %r2423, 0;
	add.s32 	%r12364, %r2423, 10000;
	selp.b32 	%r12365, %r12364, %r2423, %p9848;
	cvt.u16.u32 	%rs7063, %r12365;
	st.local.u16 	[%rd13+42], %rs7063;
	sub.s32 	%r2424, 19, %r2403;
	ld.local.u16 	%rs11108, [%rd10+40];
	selp.b16 	%rs7064, %rs6843, %rs11108, %p10754;
	setp.gt.u32 	%p9849, %r2403, 19;
	mov.b32 	%r13369, 0;
	@%p9849 bra 	$L__BB0_7922;
	@%p10754 bra 	$L__BB0_7920;
	mul.wide.u32 	%rd4084, %r2424, 2;
	add.s64 	%rd4085, %rd23, %rd4084;
	ld.local.u16 	%rs14202, [%rd4085+2];
	bra.uni 	$L__BB0_7921;
$L__BB0_7920:
	mul.wide.u32 	%rd4086, %r2424, 2;
	add.s64 	%rd4087, %rd10, %rd4086;
	ld.local.u16 	%rs14202, [%rd4087+2];
$L__BB0_7921:
	cvt.u32.u16 	%r13369, %rs14202;
$L__BB0_7922:
	shr.u32 	%r12367, %r2423, 31;
	add.s32 	%r12368, %r12367, %r13369;
	cvt.u32.u16 	%r12369, %rs7064;
	sub.s32 	%r2427, %r12369, %r12368;
	setp.lt.s32 	%p9850, %r2427, 0;
	add.s32 	%r12370, %r2427, 10000;
	selp.b32 	%r12371, %r12370, %r2427, %p9850;
	cvt.u16.u32 	%rs7068, %r12371;
	st.local.u16 	[%rd13+40], %rs7068;
	sub.s32 	%r2428, 18, %r2403;
	ld.local.u16 	%rs11109, [%rd10+38];
	selp.b16 	%rs7069, %rs6844, %rs11109, %p10754;
	setp.gt.u32 	%p9851, %r2403, 18;
	mov.b32 	%r13370, 0;
	@%p9851 bra 	$L__BB0_7927;
	@%p10754 bra 	$L__BB0_7925;
	mul.wide.u32 	%rd4088, %r2428, 2;
	add.s64 	%rd4089, %rd23, %rd4088;
	ld.local.u16 	%rs14203, [%rd4089+2];
	bra.uni 	$L__BB0_7926;
$L__BB0_7925:
	mul.wide.u32 	%rd4090, %r2428, 2;
	add.s64 	%rd4091, %rd10, %rd4090;
	ld.local.u16 	%rs14203, [%rd4091+2];
$L__BB0_7926:
	cvt.u32.u16 	%r13370, %rs14203;
$L__BB0_7927:
	shr.u32 	%r12373, %r2427, 31;
	add.s32 	%r12374, %r12373, %r13370;
	cvt.u32.u16 	%r12375, %rs7069;
	sub.s32 	%r2431, %r12375, %r12374;
	setp.lt.s32 	%p9852, %r2431, 0;
	add.s32 	%r12376, %r2431, 10000;
	selp.b32 	%r12377, %r12376, %r2431, %p9852;
	cvt.u16.u32 	%rs7073, %r12377;
	st.local.u16 	[%rd13+38], %rs7073;
	sub.s32 	%r2432, 17, %r2403;
	ld.local.u16 	%rs11110, [%rd10+36];
	selp.b16 	%rs7074, %rs6845, %rs11110, %p10754;
	setp.gt.u32 	%p9853, %r2403, 17;
	mov.b32 	%r13371, 0;
	@%p9853 bra 	$L__BB0_7932;
	@%p10754 bra 	$L__BB0_7930;
	mul.wide.u32 	%rd4092, %r2432, 2;
	add.s64 	%rd4093, %rd23, %rd4092;
	ld.local.u16 	%rs14204, [%rd4093+2];
	bra.uni 	$L__BB0_7931;
$L__BB0_7930:
	mul.wide.u32 	%rd4094, %r2432, 2;
	add.s64 	%rd4095, %rd10, %rd4094;
	ld.local.u16 	%rs14204, [%rd4095+2];
$L__BB0_7931:
	cvt.u32.u16 	%r13371, %rs14204;
$L__BB0_7932:
	shr.u32 	%r12379, %r2431, 31;
	add.s32 	%r12380, %r12379, %r13371;
	cvt.u32.u16 	%r12381, %rs7074;
	sub.s32 	%r2435, %r12381, %r12380;
	setp.lt.s32 	%p9854, %r2435, 0;
	add.s32 	%r12382, %r2435, 10000;
	selp.b32 	%r12383, %r12382, %r2435, %p9854;
	cvt.u16.u32 	%rs7078, %r12383;
	st.local.u16 	[%rd13+36], %rs7078;
	sub.s32 	%r2436, 16, %r2403;
	ld.local.u16 	%rs11111, [%rd10+34];
	selp.b16 	%rs7079, %rs6846, %rs11111, %p10754;
	setp.gt.u32 	%p9855, %r2403, 16;
	mov.b32 	%r13372, 0;
	@%p9855 bra 	$L__BB0_7937;
	@%p10754 bra 	$L__BB0_7935;
	mul.wide.u32 	%rd4096, %r2436, 2;
	add.s64 	%rd4097, %rd23, %rd4096;
	ld.local.u16 	%rs14205, [%rd4097+2];
	bra.uni 	$L__BB0_7936;
$L__BB0_7935:
	mul.wide.u32 	%rd4098, %r2436, 2;
	add.s64 	%rd4099, %rd10, %rd4098;
	ld.local.u16 	%rs14205, [%rd4099+2];
$L__BB0_7936:
	cvt.u32.u16 	%r13372, %rs14205;
$L__BB0_7937:
	shr.u32 	%r12385, %r2435, 31;
	add.s32 	%r12386, %r12385, %r13372;
	cvt.u32.u16 	%r12387, %rs7079;
	sub.s32 	%r2439, %r12387, %r12386;
	setp.lt.s32 	%p9856, %r2439, 0;
	add.s32 	%r12388, %r2439, 10000;
	selp.b32 	%r12389, %r12388, %r2439, %p9856;
	cvt.u16.u32 	%rs7083, %r12389;
	st.local.u16 	[%rd13+34], %rs7083;
	sub.s32 	%r2440, 15, %r2403;
	ld.local.u16 	%rs11112, [%rd10+32];
	selp.b16 	%rs7084, %rs6847, %rs11112, %p10754;
	setp.gt.u32 	%p9857, %r2403, 15;
	mov.b32 	%r13373, 0;
	@%p9857 bra 	$L__BB0_7942;
	@%p10754 bra 	$L__BB0_7940;
	mul.wide.u32 	%rd4100, %r2440, 2;
	add.s64 	%rd4101, %rd23, %rd4100;
	ld.local.u16 	%rs14206, [%rd4101+2];
	bra.uni 	$L__BB0_7941;
$L__BB0_7940:
	mul.wide.u32 	%rd4102, %r2440, 2;
	add.s64 	%rd4103, %rd10, %rd4102;
	ld.local.u16 	%rs14206, [%rd4103+2];
$L__BB0_7941:
	cvt.u32.u16 	%r13373, %rs14206;
$L__BB0_7942:
	shr.u32 	%r12391, %r2439, 31;
	add.s32 	%r12392, %r12391, %r13373;
	cvt.u32.u16 	%r12393, %rs7084;
	sub.s32 	%r2443, %r12393, %r12392;
	setp.lt.s32 	%p9858, %r2443, 0;
	add.s32 	%r12394, %r2443, 10000;
	selp.b32 	%r12395, %r12394, %r2443, %p9858;
	cvt.u16.u32 	%rs7088, %r12395;
	st.local.u16 	[%rd13+32], %rs7088;
	sub.s32 	%r2444, 14, %r2403;
	ld.local.u16 	%rs11113, [%rd10+30];
	selp.b16 	%rs7089, %rs6848, %rs11113, %p10754;
	setp.gt.u32 	%p9859, %r2403, 14;
	mov.b32 	%r13374, 0;
	@%p9859 bra 	$L__BB0_7947;
	@%p10754 bra 	$L__BB0_7945;
	mul.wide.u32 	%rd4104, %r2444, 2;
	add.s64 	%rd4105, %rd23, %rd4104;
	ld.local.u16 	%rs14207, [%rd4105+2];
	bra.uni 	$L__BB0_7946;
$L__BB0_7945:
	mul.wide.u32 	%rd4106, %r2444, 2;
	add.s64 	%rd4107, %rd10, %rd4106;
	ld.local.u16 	%rs14207, [%rd4107+2];
$L__BB0_7946:
	cvt.u32.u16 	%r13374, %rs14207;
$L__BB0_7947:
	shr.u32 	%r12397, %r2443, 31;
	add.s32 	%r12398, %r12397, %r13374;
	cvt.u32.u16 	%r12399, %rs7089;
	sub.s32 	%r2447, %r12399, %r12398;
	setp.lt.s32 	%p9860, %r2447, 0;
	add.s32 	%r12400, %r2447, 10000;
	selp.b32 	%r12401, %r12400, %r2447, %p9860;
	cvt.u16.u32 	%rs7093, %r12401;
	st.local.u16 	[%rd13+30], %rs7093;
	sub.s32 	%r2448, 13, %r2403;
	ld.local.u16 	%rs11114, [%rd10+28];
	selp.b16 	%rs7094, %rs6849, %rs11114, %p10754;
	setp.gt.u32 	%p9861, %r2403, 13;
	mov.b32 	%r13375, 0;
	@%p9861 bra 	$L__BB0_7952;
	@%p10754 bra 	$L__BB0_7950;
	mul.wide.u32 	%rd4108, %r2448, 2;
	add.s64 	%rd4109, %rd23, %rd4108;
	ld.local.u16 	%rs14208, [%rd4109+2];
	bra.uni 	$L__BB0_7951;
$L__BB0_7950:
	mul.wide.u32 	%rd4110, %r2448, 2;
	add.s64 	%rd4111, %rd10, %rd4110;
	ld.local.u16 	%rs14208, [%rd4111+2];
$L__BB0_7951:
	cvt.u32.u16 	%r13375, %rs14208;
$L__BB0_7952:
	shr.u32 	%r12403, %r2447, 31;
	add.s32 	%r12404, %r12403, %r13375;
	cvt.u32.u16 	%r12405, %rs7094;
	sub.s32 	%r2451, %r12405, %r12404;
	setp.lt.s32 	%p9862, %r2451, 0;
	add.s32 	%r12406, %r2451, 10000;
	selp.b32 	%r12407, %r12406, %r2451, %p9862;
	cvt.u16.u32 	%rs7098, %r12407;
	st.local.u16 	[%rd13+28], %rs7098;
	sub.s32 	%r2452, 12, %r2403;
	ld.local.u16 	%rs11115, [%rd10+26];
	selp.b16 	%rs7099, %rs6850, %rs11115, %p10754;
	setp.gt.u32 	%p9863, %r2403, 12;
	mov.b32 	%r13376, 0;
	@%p9863 bra 	$L__BB0_7957;
	@%p10754 bra 	$L__BB0_7955;
	mul.wide.u32 	%rd4112, %r2452, 2;
	add.s64 	%rd4113, %rd23, %rd4112;
	ld.local.u16 	%rs14209, [%rd4113+2];
	bra.uni 	$L__BB0_7956;
$L__BB0_7955:
	mul.wide.u32 	%rd4114, %r2452, 2;
	add.s64 	%rd4115, %rd10, %rd4114;
	ld.local.u16 	%rs14209, [%rd4115+2];
$L__BB0_7956:
	cvt.u32.u16 	%r13376, %rs14209;
$L__BB0_7957:
	shr.u32 	%r12409, %r2451, 31;
	add.s32 	%r12410, %r12409, %r13376;
	cvt.u32.u16 	%r12411, %rs7099;
	sub.s32 	%r2455, %r12411, %r12410;
	setp.lt.s32 	%p9864, %r2455, 0;
	add.s32 	%r12412, %r2455, 10000;
	selp.b32 	%r12413, %r12412, %r2455, %p9864;
	cvt.u16.u32 	%rs7103, %r12413;
	st.local.u16 	[%rd13+26], %rs7103;
	sub.s32 	%r2456, 11, %r2403;
	ld.local.u16 	%rs11116, [%rd10+24];
	selp.b16 	%rs7104, %rs6851, %rs11116, %p10754;
	setp.gt.u32 	%p9865, %r2403, 11;
	mov.b32 	%r13377, 0;
	@%p9865 bra 	$L__BB0_7962;
	@%p10754 bra 	$L__BB0_7960;
	mul.wide.u32 	%rd4116, %r2456, 2;
	add.s64 	%rd4117, %rd23, %rd4116;
	ld.local.u16 	%rs14210, [%rd4117+2];
	bra.uni 	$L__BB0_7961;
$L__BB0_7960:
	mul.wide.u32 	%rd4118, %r2456, 2;
	add.s64 	%rd4119, %rd10, %rd4118;
	ld.local.u16 	%rs14210, [%rd4119+2];
$L__BB0_7961:
	cvt.u32.u16 	%r13377, %rs14210;
$L__BB0_7962:
	shr.u32 	%r12415, %r2455, 31;
	add.s32 	%r12416, %r12415, %r13377;
	cvt.u32.u16 	%r12417, %rs7104;
	sub.s32 	%r2459, %r12417, %r12416;
	setp.lt.s32 	%p9866, %r2459, 0;
	add.s32 	%r12418, %r2459, 10000;
	selp.b32 	%r12419, %r12418, %r2459, %p9866;
	cvt.u16.u32 	%rs7108, %r12419;
	st.local.u16 	[%rd13+24], %rs7108;
	sub.s32 	%r2460, 10, %r2403;
	ld.local.u16 	%rs11117, [%rd10+22];
	selp.b16 	%rs7109, %rs6852, %rs11117, %p10754;
	setp.gt.u32 	%p9867, %r2403, 10;
	mov.b32 	%r13378, 0;
	@%p9867 bra 	$L__BB0_7967;
	@%p10754 bra 	$L__BB0_7965;
	mul.wide.u32 	%rd4120, %r2460, 2;
	add.s64 	%rd4121, %rd23, %rd4120;
	ld.local.u16 	%rs14211, [%rd4121+2];
	bra.uni 	$L__BB0_7966;
$L__BB0_7965:
	mul.wide.u32 	%rd4122, %r2460, 2;
	add.s64 	%rd4123, %rd10, %rd4122;
	ld.local.u16 	%rs14211, [%rd4123+2];
$L__BB0_7966:
	cvt.u32.u16 	%r13378, %rs14211;
$L__BB0_7967:
	shr.u32 	%r12421, %r2459, 31;
	add.s32 	%r12422, %r12421, %r13378;
	cvt.u32.u16 	%r12423, %rs7109;
	sub.s32 	%r2463, %r12423, %r12422;
	setp.lt.s32 	%p9868, %r2463, 0;
	add.s32 	%r12424, %r2463, 10000;
	selp.b32 	%r12425, %r12424, %r2463, %p9868;
	cvt.u16.u32 	%rs7113, %r12425;
	st.local.u16 	[%rd13+22], %rs7113;
	sub.s32 	%r2464, 9, %r2403;
	ld.local.u16 	%rs11118, [%rd10+20];
	selp.b16 	%rs7114, %rs6853, %rs11118, %p10754;
	setp.gt.u32 	%p9869, %r2403, 9;
	mov.b32 	%r13379, 0;
	@%p9869 bra 	$L__BB0_7972;
	@%p10754 bra 	$L__BB0_7970;
	mul.wide.u32 	%rd4124, %r2464, 2;
	add.s64 	%rd4125, %rd23, %rd4124;
	ld.local.u16 	%rs14212, [%rd4125+2];
	bra.uni 	$L__BB0_7971;
$L__BB0_7970:
	mul.wide.u32 	%rd4126, %r2464, 2;
	add.s64 	%rd4127, %rd10, %rd4126;
	ld.local.u16 	%rs14212, [%rd4127+2];
$L__BB0_7971:
	cvt.u32.u16 	%r13379, %rs14212;
$L__BB0_7972:
	shr.u32 	%r12427, %r2463, 31;
	add.s32 	%r12428, %r12427, %r13379;
	cvt.u32.u16 	%r12429, %rs7114;
	sub.s32 	%r2467, %r12429, %r12428;
	setp.lt.s32 	%p9870, %r2467, 0;
	add.s32 	%r12430, %r2467, 10000;
	selp.b32 	%r12431, %r12430, %r2467, %p9870;
	cvt.u16.u32 	%rs7118, %r12431;
	st.local.u16 	[%rd13+20], %rs7118;
	sub.s32 	%r2468, 8, %r2403;
	ld.local.u16 	%rs11119, [%rd10+18];
	selp.b16 	%rs7119, %rs6854, %rs11119, %p10754;
	setp.gt.u32 	%p9871, %r2403, 8;
	mov.b32 	%r13380, 0;
	@%p9871 bra 	$L__BB0_7977;
	@%p10754 bra 	$L__BB0_7975;
	mul.wide.u32 	%rd4128, %r2468, 2;
	add.s64 	%rd4129, %rd23, %rd4128;
	ld.local.u16 	%rs14213, [%rd4129+2];
	bra.uni 	$L__BB0_7976;
$L__BB0_7975:
	mul.wide.u32 	%rd4130, %r2468, 2;
	add.s64 	%rd4131, %rd10, %rd4130;
	ld.local.u16 	%rs14213, [%rd4131+2];
$L__BB0_7976:
	cvt.u32.u16 	%r13380, %rs14213;
$L__BB0_7977:
	shr.u32 	%r12433, %r2467, 31;
	add.s32 	%r12434, %r12433, %r13380;
	cvt.u32.u16 	%r12435, %rs7119;
	sub.s32 	%r2471, %r12435, %r12434;
	setp.lt.s32 	%p9872, %r2471, 0;
	add.s32 	%r12436, %r2471, 10000;
	selp.b32 	%r12437, %r12436, %r2471, %p9872;
	cvt.u16.u32 	%rs7123, %r12437;
	st.local.u16 	[%rd13+18], %rs7123;
	sub.s32 	%r2472, 7, %r2403;
	ld.local.u16 	%rs11120, [%rd10+16];
	selp.b16 	%rs7124, %rs6855, %rs11120, %p10754;
	setp.gt.u32 	%p9873, %r2403, 7;
	mov.b32 	%r13381, 0;
	@%p9873 bra 	$L__BB0_7982;
	@%p10754 bra 	$L__BB0_7980;
	mul.wide.u32 	%rd4132, %r2472, 2;
	add.s64 	%rd4133, %rd23, %rd4132;
	ld.local.u16 	%rs14214, [%rd4133+2];
	bra.uni 	$L__BB0_7981;
$L__BB0_7980:
	mul.wide.u32 	%rd4134, %r2472, 2;
	add.s64 	%rd4135, %rd10, %rd4134;
	ld.local.u16 	%rs14214, [%rd4135+2];
$L__BB0_7981:
	cvt.u32.u16 	%r13381, %rs14214;
$L__BB0_7982:
	shr.u32 	%r12439, %r2471, 31;
	add.s32 	%r12440, %r12439, %r13381;
	cvt.u32.u16 	%r12441, %rs7124;
	sub.s32 	%r2475, %r12441, %r12440;
	setp.lt.s32 	%p9874, %r2475, 0;
	add.s32 	%r12442, %r2475, 10000;
	selp.b32 	%r12443, %r12442, %r2475, %p9874;
	cvt.u16.u32 	%rs7128, %r12443;
	st.local.u16 	[%rd13+16], %rs7128;
	sub.s32 	%r2476, 6, %r2403;
	ld.local.u16 	%rs11121, [%rd852];
	selp.b16 	%rs7129, %rs6856, %rs11121, %p10754;
	setp.gt.u32 	%p9875, %r2403, 6;
	mov.b32 	%r13382, 0;
	@%p9875 bra 	$L__BB0_7987;
	@%p10754 bra 	$L__BB0_7985;
	mul.wide.u32 	%rd4136, %r2476, 2;
	add.s64 	%rd4137, %rd23, %rd4136;
	ld.local.u16 	%rs14215, [%rd4137+2];
	bra.uni 	$L__BB0_7986;
$L__BB0_7985:
	mul.wide.u32 	%rd4138, %r2476, 2;
	add.s64 	%rd4139, %rd10, %rd4138;
	ld.local.u16 	%rs14215, [%rd4139+2];
$L__BB0_7986:
	cvt.u32.u16 	%r13382, %rs14215;
$L__BB0_7987:
	shr.u32 	%r12445, %r2475, 31;
	add.s32 	%r12446, %r12445, %r13382;
	cvt.u32.u16 	%r12447, %rs7129;
	sub.s32 	%r2479, %r12447, %r12446;
	setp.lt.s32 	%p9876, %r2479, 0;
	add.s32 	%r12448, %r2479, 10000;
	selp.b32 	%r12449, %r12448, %r2479, %p9876;
	cvt.u16.u32 	%rs7133, %r12449;
	st.local.u16 	[%rd13+14], %rs7133;
	sub.s32 	%r2480, 5, %r2403;
	ld.local.u16 	%rs11122, [%rd10+12];
	selp.b16 	%rs7134, %rs6857, %rs11122, %p10754;
	setp.gt.u32 	%p9877, %r2403, 5;
	mov.b32 	%r13383, 0;
	@%p9877 bra 	$L__BB0_7992;
	@%p10754 bra 	$L__BB0_7990;
	mul.wide.u32 	%rd4140, %r2480, 2;
	add.s64 	%rd4141, %rd23, %rd4140;
	ld.local.u16 	%rs14216, [%rd4141+2];
	bra.uni 	$L__BB0_7991;
$L__BB0_7990:
	mul.wide.u32 	%rd4142, %r2480, 2;
	add.s64 	%rd4143, %rd10, %rd4142;
	ld.local.u16 	%rs14216, [%rd4143+2];
$L__BB0_7991:
	cvt.u32.u16 	%r13383, %rs14216;
$L__BB0_7992:
	shr.u32 	%r12451, %r2479, 31;
	add.s32 	%r12452, %r12451, %r13383;
	cvt.u32.u16 	%r12453, %rs7134;
	sub.s32 	%r2483, %r12453, %r12452;
	setp.lt.s32 	%p9878, %r2483, 0;
	add.s32 	%r12454, %r2483, 10000;
	selp.b32 	%r12455, %r12454, %r2483, %p9878;
	cvt.u16.u32 	%rs7138, %r12455;
	st.local.u16 	[%rd13+12], %rs7138;
	sub.s32 	%r2484, 4, %r2403;
	ld.local.u16 	%rs11123, [%rd10+10];
	selp.b16 	%rs7139, %rs6858, %rs11123, %p10754;
	setp.gt.u32 	%p9879, %r2403, 4;
	mov.b32 	%r13384, 0;
	@%p9879 bra 	$L__BB0_7997;
	@%p10754 bra 	$L__BB0_7995;
	mul.wide.u32 	%rd4144, %r2484, 2;
	add.s64 	%rd4145, %rd23, %rd4144;
	ld.local.u16 	%rs14217, [%rd4145+2];
	bra.uni 	$L__BB0_7996;
$L__BB0_7995:
	mul.wide.u32 	%rd4146, %r2484, 2;
	add.s64 	%rd4147, %rd10, %rd4146;
	ld.local.u16 	%rs14217, [%rd4147+2];
$L__BB0_7996:
	cvt.u32.u16 	%r13384, %rs14217;
$L__BB0_7997:
	shr.u32 	%r12457, %r2483, 31;
	add.s32 	%r12458, %r12457, %r13384;
	cvt.u32.u16 	%r12459, %rs7139;
	sub.s32 	%r2487, %r12459, %r12458;
	setp.lt.s32 	%p9880, %r2487, 0;
	add.s32 	%r12460, %r2487, 10000;
	selp.b32 	%r12461, %r12460, %r2487, %p9880;
	cvt.u16.u32 	%rs7143, %r12461;
	st.local.u16 	[%rd13+10], %rs7143;
	sub.s32 	%r2488, 3, %r2403;
	ld.local.u16 	%rs11124, [%rd10+8];
	selp.b16 	%rs7144, %rs6859, %rs11124, %p10754;
	setp.gt.u32 	%p9881, %r2403, 3;
	mov.b32 	%r13385, 0;
	@%p9881 bra 	$L__BB0_8002;
	@%p10754 bra 	$L__BB0_8000;
	mul.wide.u32 	%rd4148, %r2488, 2;
	add.s64 	%rd4149, %rd23, %rd4148;
	ld.local.u16 	%rs14218, [%rd4149+2];
	bra.uni 	$L__BB0_8001;
$L__BB0_8000:
	mul.wide.u32 	%rd4150, %r2488, 2;
	add.s64 	%rd4151, %rd10, %rd4150;
	ld.local.u16 	%rs14218, [%rd4151+2];
$L__BB0_8001:
	cvt.u32.u16 	%r13385, %rs14218;
$L__BB0_8002:
	shr.u32 	%r12463, %r2487, 31;
	add.s32 	%r12464, %r12463, %r13385;
	cvt.u32.u16 	%r12465, %rs7144;
	sub.s32 	%r2491, %r12465, %r12464;
	setp.lt.s32 	%p9882, %r2491, 0;
	add.s32 	%r12466, %r2491, 10000;
	selp.b32 	%r12467, %r12466, %r2491, %p9882;
	cvt.u16.u32 	%rs7148, %r12467;
	st.local.u16 	[%rd13+8], %rs7148;
	sub.s32 	%r2492, 2, %r2403;
	ld.local.u16 	%rs11125, [%rd23+6];
	ld.local.u16 	%rs11126, [%rd850];
	selp.b16 	%rs7149, %rs11125, %rs11126, %p10754;
	setp.gt.u32 	%p9883, %r2403, 2;
	mov.b32 	%r13386, 0;
	@%p9883 bra 	$L__BB0_8007;
	@%p10754 bra 	$L__BB0_8005;
	mul.wide.u32 	%rd4152, %r2492, 2;
	add.s64 	%rd4153, %rd23, %rd4152;
	ld.local.u16 	%rs14219, [%rd4153+2];
	bra.uni 	$L__BB0_8006;
$L__BB0_8005:
	mul.wide.u32 	%rd4154, %r2492, 2;
	add.s64 	%rd4155, %rd10, %rd4154;
	ld.local.u16 	%rs14219, [%rd4155+2];
$L__BB0_8006:
	cvt.u32.u16 	%r13386, %rs14219;
$L__BB0_8007:
	shr.u32 	%r12469, %r2491, 31;
	add.s32 	%r12470, %r12469, %r13386;
	cvt.u32.u16 	%r12471, %rs7149;
	sub.s32 	%r2495, %r12471, %r12470;
	setp.lt.s32 	%p9884, %r2495, 0;
	add.s32 	%r12472, %r2495, 10000;
	selp.b32 	%r12473, %r12472, %r2495, %p9884;
	cvt.u16.u32 	%rs7153, %r12473;
	st.local.u16 	[%rd13+6], %rs7153;
	sub.s32 	%r2496, 1, %r2403;
	ld.local.u16 	%rs11127, [%rd23+4];
	ld.local.u16 	%rs11128, [%rd10+4];
	selp.b16 	%rs7154, %rs11127, %rs11128, %p10754;
	setp.gt.u32 	%p9885, %r2403, 1;
	mov.b32 	%r13387, 0;
	@%p9885 bra 	$L__BB0_8012;
	@%p10754 bra 	$L__BB0_8010;
	mul.wide.u32 	%rd4156, %r2496, 2;
	add.s64 	%rd4157, %rd23, %rd4156;
	ld.local.u16 	%rs14220, [%rd4157+2];
	bra.uni 	$L__BB0_8011;
$L__BB0_8010:
	mul.wide.u32 	%rd4158, %r2496, 2;
	add.s64 	%rd4159, %rd10, %rd4158;
	ld.local.u16 	%rs14220, [%rd4159+2];
$L__BB0_8011:
	cvt.u32.u16 	%r13387, %rs14220;
$L__BB0_8012:
	shr.u32 	%r12475, %r2495, 31;
	add.s32 	%r12476, %r12475, %r13387;
	cvt.u32.u16 	%r12477, %rs7154;
	sub.s32 	%r2499, %r12477, %r12476;
	setp.lt.s32 	%p9886, %r2499, 0;
	add.s32 	%r12478, %r2499, 10000;
	selp.b32 	%r12479, %r12478, %r2499, %p9886;
	cvt.u16.u32 	%rs7158, %r12479;
	st.local.u16 	[%rd13+4], %rs7158;
	neg.s32 	%r2500, %r2403;
	selp.b16 	%rs7159, %rs6837, %rs11050, %p10754;
	setp.ne.s32 	%p9887, %r2402, 0;
	mov.b32 	%r13388, 0;
	@%p9887 bra 	$L__BB0_8017;
	@%p10754 bra 	$L__BB0_8015;
	mul.wide.u32 	%rd4160, %r2500, 2;
	add.s64 	%rd4161, %rd23, %rd4160;
	ld.local.u16 	%rs14221, [%rd4161+2];
	bra.uni 	$L__BB0_8016;
$L__BB0_8015:
	mul.wide.u32 	%rd4162, %r2500, 2;
	add.s64 	%rd4163, %rd10, %rd4162;
	ld.local.u16 	%rs14221, [%rd4163+2];
$L__BB0_8016:
	cvt.u32.u16 	%r13388, %rs14221;
$L__BB0_8017:
	shr.u32 	%r12480, %r2499, 31;
	add.s32 	%r12481, %r12480, %r13388;
	cvt.u32.u16 	%r12482, %rs7159;
	sub.s32 	%r12483, %r12482, %r12481;
	setp.lt.s32 	%p9888, %r12483, 0;
	add.s32 	%r12484, %r12483, 10000;
	selp.b32 	%r12485, %r12484, %r12483, %p9888;
	cvt.u16.u32 	%rs11129, %r12485;
	st.local.u16 	[%rd13+2], %rs11129;
	setp.ne.s16 	%p9889, %rs11129, 0;
	setp.lt.s32 	%p9890, %r2401, 1;
	or.pred  	%p9891, %p9889, %p9890;
	@%p9891 bra 	$L__BB0_8332;
	st.local.u16 	[%rd13+2], %rs7158;
	mov.b32 	%r12486, {%rs7153, %rs7148};
	st.local.u32 	[%rd13+4], %r12486;
	mov.b32 	%r12487, {%rs7143, %rs7138};
	st.local.u32 	[%rd13+8], %r12487;
	mov.b32 	%r12488, {%rs7133, %rs7128};
	st.local.u32 	[%rd13+12], %r12488;
	mov.b32 	%r12489, {%rs7123, %rs7118};
	st.local.u32 	[%rd13+16], %r12489;
	mov.b32 	%r12490, {%rs7113, %rs7108};
	st.local.u32 	[%rd13+20], %r12490;
	mov.b32 	%r12491, {%rs7103, %rs7098};
	st.local.u32 	[%rd13+24], %r12491;
	mov.b32 	%r12492, {%rs7093, %rs7088};
	st.local.u32 	[%rd13+28], %r12492;
	mov.b32 	%r12493, {%rs7083, %rs7078};
	st.local.u32 	[%rd13+32], %r12493;
	mov.b32 	%r12494, {%rs7073, %rs7068};
	st.local.u32 	[%rd13+36], %r12494;
	mov.b32 	%r12495, {%rs7063, %rs7058};
	st.local.u32 	[%rd13+40], %r12495;
	mov.b32 	%r12496, {%rs7053, %rs7048};
	st.local.u32 	[%rd13+44], %r12496;
	mov.b16 	%rs11130, 0;
	st.local.u16 	[%rd13+50], %rs11130;
	add.s32 	%r12497, %r2401, -1;
	st.local.u32 	[%rd13+52], %r12497;
	bra.uni 	$L__BB0_8332;
$L__BB0_8019:
	or.pred  	%p9553, %p9548, %p9546;
	@%p9553 bra 	$L__BB0_8175;
	mov.b16 	%rs10996, 0;
	st.local.u16 	[%rd13+2], %rs10996;
	mov.b32 	%r12174, 0;
	st.local.u32 	[%rd13+4], %r12174;
	st.local.u32 	[%rd13+8], %r12174;
	st.local.u32 	[%rd13+12], %r12174;
	st.local.u32 	[%rd13+16], %r12174;
	st.local.u32 	[%rd13+20], %r12174;
	st.local.u32 	[%rd13+24], %r12174;
	st.local.u32 	[%rd13+28], %r12174;
	st.local.u32 	[%rd13+32], %r12174;
	mov.b16 	%rs10997, 1;
	st.local.u8 	[%rd13], %rs10997;
	ld.local.u32 	%r2503, [%rd23+52];
	ld.local.u32 	%r2504, [%rd10+52];
	max.s32 	%r2505, %r2503, %r2504;
	st.local.u32 	[%rd13+52], %r2505;
	sub.s32 	%r2506, %r2503, %r2504;
	setp.eq.s32 	%p9634, %r2503, %r2504;
	@%p9634 bra 	$L__BB0_8046;
	setp.gt.s32 	%p10755, %r2503, %r2504;
	bra.uni 	$L__BB0_8048;
$L__BB0_8022:
	add.s64 	%rd4316, %rd23, 4;
	ld.local.u16 	%rs14222, [%rd10+4];
	setp.ne.s16 	%p9636, %rs6861, %rs14222;
	@%p9636 bra 	$L__BB0_8047;
	add.s64 	%rd4316, %rd23, 6;
	ld.local.u16 	%rs14222, [%rd850];
	setp.ne.s16 	%p9637, %rs6860, %rs14222;
	@%p9637 bra 	$L__BB0_8047;
	add.s64 	%rd4316, %rd23, 8;
	ld.local.u16 	%rs14222, [%rd10+8];
	setp.ne.s16 	%p9638, %rs6859, %rs14222;
	@%p9638 bra 	$L__BB0_8047;
	add.s64 	%rd4316, %rd23, 10;
	ld.local.u16 	%rs14222, [%rd10+10];
	setp.ne.s16 	%p9639, %rs6858, %rs14222;
	@%p9639 bra 	$L__BB0_8047;
	add.s64 	%rd4316, %rd23, 12;
	ld.local.u16 	%rs14222, [%rd10+12];
	setp.ne.s16 	%p9640, %rs6857, %rs14222;
	@%p9640 bra 	$L__BB0_8047;
	add.s64 	%rd4316, %rd23, 14;
	ld.local.u16 	%rs14222, [%rd851];
	setp.ne.s16 	%p9641, %rs6856, %rs14222;
	@%p9641 bra 	$L__BB0_8047;
	add.s64 	%rd4316, %rd23, 16;
	ld.local.u16 	%rs14222, [%rd10+16];
	setp.ne.s16 	%p9642, %rs6855, %rs14222;
	@%p9642 bra 	$L__BB0_8047;
	add.s64 	%rd4316, %rd23, 18;
	ld.local.u16 	%rs14222, [%rd10+18];
	setp.ne.s16 	%p9643, %rs6854, %rs14222;
	@%p9643 bra 	$L__BB0_8047;
	add.s64 	%rd4316, %rd23, 20;
	ld.local.u16 	%rs14222, [%rd10+20];
	setp.ne.s16 	%p9644, %rs6853, %rs14222;
	@%p9644 bra 	$L__BB0_8047;
	add.s64 	%rd4316, %rd23, 22;
	ld.local.u16 	%rs14222, [%rd10+22];
	setp.ne.s16 	%p9645, %rs6852, %rs14222;
	@%p9645 bra 	$L__BB0_8047;
	add.s64 	%rd4316, %rd23, 24;
	ld.local.u16 	%rs14222, [%rd10+24];
	setp.ne.s16 	%p9646, %rs6851, %rs14222;
	@%p9646 bra 	$L__BB0_8047;
	add.s64 	%rd4316, %rd23, 26;
	ld.local.u16 	%rs14222, [%rd10+26];
	setp.ne.s16 	%p9647, %rs6850, %rs14222;
	@%p9647 bra 	$L__BB0_8047;
	add.s64 	%rd4316, %rd23, 28;
	ld.local.u16 	%rs14222, [%rd10+28];
	setp.ne.s16 	%p9648, %rs6849, %rs14222;
	@%p9648 bra 	$L__BB0_8047;
	add.s64 	%rd4316, %rd23, 30;
	ld.local.u16 	%rs14222, [%rd10+30];
	setp.ne.s16 	%p9649, %rs6848, %rs14222;
	@%p9649 bra 	$L__BB0_8047;
	add.s64 	%rd4316, %rd23, 32;
	ld.local.u16 	%rs14222, [%rd10+32];
	setp.ne.s16 	%p9650, %rs6847, %rs14222;
	@%p9650 bra 	$L__BB0_8047;
	add.s64 	%rd4316, %rd23, 34;
	ld.local.u16 	%rs14222, [%rd10+34];
	setp.ne.s16 	%p9651, %rs6846, %rs14222;
	@%p9651 bra 	$L__BB0_8047;
	add.s64 	%rd4316, %rd23, 36;
	ld.local.u16 	%rs14222, [%rd10+36];
	setp.ne.s16 	%p9652, %rs6845, %rs14222;
	@%p9652 bra 	$L__BB0_8047;
	add.s64 	%rd4316, %rd23, 38;
	ld.local.u16 	%rs14222, [%rd10+38];
	setp.ne.s16 	%p9653, %rs6844, %rs14222;
	@%p9653 bra 	$L__BB0_8047;
	add.s64 	%rd4316, %rd23, 40;
	ld.local.u16 	%rs14222, [%rd10+40];
	setp.ne.s16 	%p9654, %rs6843, %rs14222;
	@%p9654 bra 	$L__BB0_8047;
	add.s64 	%rd4316, %rd23, 42;
	ld.local.u16 	%rs14222, [%rd10+42];
	setp.ne.s16 	%p9655, %rs6842, %rs14222;
	@%p9655 bra 	$L__BB0_8047;
	add.s64 	%rd4316, %rd23, 44;
	ld.local.u16 	%rs14222, [%rd10+44];
	setp.ne.s16 	%p9656, %rs6841, %rs14222;
	@%p9656 bra 	$L__BB0_8047;
	add.s64 	%rd4316, %rd23, 46;
	ld.local.u16 	%rs14222, [%rd10+46];
	setp.ne.s16 	%p9657, %rs6840, %rs14222;
	@%p9657 bra 	$L__BB0_8047;
	add.s64 	%rd4316, %rd23, 48;
	ld.local.u16 	%rs14222, [%rd10+48];
	setp.ne.s16 	%p9658, %rs6839, %rs14222;
	@%p9658 bra 	$L__BB0_8047;
	add.s64 	%rd4316, %rd23, 50;
	ld.local.u16 	%rs14222, [%rd10+50];
	setp.eq.s16 	%p9660, %rs6838, %rs14222;
	mov.pred 	%p10755, 0;
	@%p9660 bra 	$L__BB0_8048;
	bra.uni 	$L__BB0_8047;
$L__BB0_8046:
	add.s64 	%rd4316, %rd23, 2;
	ld.local.u16 	%rs14222, [%rd10+2];
	setp.eq.s16 	%p9635, %rs6837, %rs14222;
	@%p9635 bra 	$L__BB0_8022;
$L__BB0_8047:
	ld.local.u16 	%rs10998, [%rd4316];
	setp.gt.u16 	%p10755, %rs10998, %rs14222;
$L__BB0_8048:
	abs.s32 	%r2507, %r2506;
	sub.s32 	%r2508, 24, %r2507;
	ld.local.u16 	%rs10999, [%rd10+50];
	selp.b16 	%rs7189, %rs6838, %rs10999, %p10755;
	setp.gt.u32 	%p9661, %r2507, 24;
	mov.b32 	%r13389, 0;
	@%p9661 bra 	$L__BB0_8053;
	not.pred 	%p9662, %p10755;
	@%p9662 bra 	$L__BB0_8051;
	mul.wide.u32 	%rd3966, %r2508, 2;
	add.s64 	%rd3967, %rd10, %rd3966;
	ld.local.u16 	%rs14223, [%rd3967+2];
	bra.uni 	$L__BB0_8052;
$L__BB0_8051:
	mul.wide.u32 	%rd3964, %r2508, 2;
	add.s64 	%rd3965, %rd23, %rd3964;
	ld.local.u16 	%rs14223, [%rd3965+2];
$L__BB0_8052:
	cvt.u32.u16 	%r13389, %rs14223;
$L__BB0_8053:
	cvt.u32.u16 	%r12177, %rs7189;
	add.s32 	%r12178, %r13389, %r12177;
	setp.gt.u32 	%p9663, %r12178, 9999;
	add.s32 	%r12179, %r12178, 55536;
	selp.b32 	%r12180, %r12179, %r12178, %p9663;
	st.local.u16 	[%rd13+50], %r12180;
	sub.s32 	%r2511, 23, %r2507;
	selp.u32 	%r12181, 1, 0, %p9663;
	ld.local.u16 	%rs11000, [%rd10+48];
	selp.b16 	%rs11001, %rs6839, %rs11000, %p10755;
	cvt.u32.u16 	%r12182, %rs11001;
	add.s32 	%r2512, %r12182, %r12181;
	setp.gt.u32 	%p9664, %r2507, 23;
	mov.b32 	%r13390, 0;
	@%p9664 bra 	$L__BB0_8058;
	@%p10755 bra 	$L__BB0_8056;
	mul.wide.u32 	%rd3968, %r2511, 2;
	add.s64 	%rd3969, %rd23, %rd3968;
	ld.local.u16 	%rs14224, [%rd3969+2];
	bra.uni 	$L__BB0_8057;
$L__BB0_8056:
	mul.wide.u32 	%rd3970, %r2511, 2;
	add.s64 	%rd3971, %rd10, %rd3970;
	ld.local.u16 	%rs14224, [%rd3971+2];
$L__BB0_8057:
	cvt.u32.u16 	%r13390, %rs14224;
$L__BB0_8058:
	add.s32 	%r12184, %r2512, %r13390;
	setp.gt.u32 	%p9665, %r12184, 9999;
	add.s32 	%r12185, %r12184, 55536;
	selp.b32 	%r12186, %r12185, %r12184, %p9665;
	st.local.u16 	[%rd13+48], %r12186;
	sub.s32 	%r2515, 22, %r2507;
	selp.u32 	%r12187, 1, 0, %p9665;
	ld.local.u16 	%rs11002, [%rd10+46];
	selp.b16 	%rs11003, %rs6840, %rs11002, %p10755;
	cvt.u32.u16 	%r12188, %rs11003;
	add.s32 	%r2516, %r12188, %r12187;
	setp.gt.u32 	%p9666, %r2507, 22;
	mov.b32 	%r13391, 0;
	@%p9666 bra 	$L__BB0_8063;
	@%p10755 bra 	$L__BB0_8061;
	mul.wide.u32 	%rd3972, %r2515, 2;
	add.s64 	%rd3973, %rd23, %rd3972;
	ld.local.u16 	%rs14225, [%rd3973+2];
	bra.uni 	$L__BB0_8062;
$L__BB0_8061:
	mul.wide.u32 	%rd3974, %r2515, 2;
	add.s64 	%rd3975, %rd10, %rd3974;
	ld.local.u16 	%rs14225, [%rd3975+2];
$L__BB0_8062:
	cvt.u32.u16 	%r13391, %rs14225;
$L__BB0_8063:
	add.s32 	%r12190, %r2516, %r13391;
	setp.gt.u32 	%p9667, %r12190, 9999;
	add.s32 	%r12191, %r12190, 55536;
	selp.b32 	%r12192, %r12191, %r12190, %p9667;
	cvt.u16.u32 	%rs7199, %r12192;
	st.local.u16 	[%rd13+46], %rs7199;
	sub.s32 	%r2519, 21, %r2507;
	selp.u32 	%r12193, 1, 0, %p9667;
	ld.local.u16 	%rs11004, [%rd10+44];
	selp.b16 	%rs11005, %rs6841, %rs11004, %p10755;
	cvt.u32.u16 	%r12194, %rs11005;
	add.s32 	%r2520, %r12194, %r12193;
	setp.gt.u32 	%p9668, %r2507, 21;
	mov.b32 	%r13392, 0;
	@%p9668 bra 	$L__BB0_8068;
	@%p10755 bra 	$L__BB0_8066;
	mul.wide.u32 	%rd3976, %r2519, 2;
	add.s64 	%rd3977, %rd23, %rd3976;
	ld.local.u16 	%rs14226, [%rd3977+2];
	bra.uni 	$L__BB0_8067;
$L__BB0_8066:
	mul.wide.u32 	%rd3978, %r2519, 2;
	add.s64 	%rd3979, %rd10, %rd3978;
	ld.local.u16 	%rs14226, [%rd3979+2];
$L__BB0_8067:
	cvt.u32.u16 	%r13392, %rs14226;
$L__BB0_8068:
	add.s32 	%r12196, %r2520, %r13392;
	setp.gt.u32 	%p9669, %r12196, 9999;
	add.s32 	%r12197, %r12196, 55536;
	selp.b32 	%r12198, %r12197, %r12196, %p9669;
	cvt.u16.u32 	%rs7203, %r12198;
	st.local.u16 	[%rd13+44], %rs7203;
	sub.s32 	%r2523, 20, %r2507;
	selp.u32 	%r12199, 1, 0, %p9669;
	ld.local.u16 	%rs11006, [%rd10+42];
	selp.b16 	%rs11007, %rs6842, %rs11006, %p10755;
	cvt.u32.u16 	%r12200, %rs11007;
	add.s32 	%r2524, %r12200, %r12199;
	setp.gt.u32 	%p9670, %r2507, 20;
	mov.b32 	%r13393, 0;
	@%p9670 bra 	$L__BB0_8073;
	@%p10755 bra 	$L__BB0_8071;
	mul.wide.u32 	%rd3980, %r2523, 2;
	add.s64 	%rd3981, %rd23, %rd3980;
	ld.local.u16 	%rs14227, [%rd3981+2];
	bra.uni 	$L__BB0_8072;
$L__BB0_8071:
	mul.wide.u32 	%rd3982, %r2523, 2;
	add.s64 	%rd3983, %rd10, %rd3982;
	ld.local.u16 	%rs14227, [%rd3983+2];
$L__BB0_8072:
	cvt.u32.u16 	%r13393, %rs14227;
$L__BB0_8073:
	add.s32 	%r12202, %r2524, %r13393;
	setp.gt.u32 	%p9671, %r12202, 9999;
	add.s32 	%r12203, %r12202, 55536;
	selp.b32 	%r12204, %r12203, %r12202, %p9671;
	cvt.u16.u32 	%rs7207, %r12204;
	st.local.u16 	[%rd13+42], %rs7207;
	sub.s32 	%r2527, 19, %r2507;
	selp.u32 	%r12205, 1, 0, %p9671;
	ld.local.u16 	%rs11008, [%rd10+40];
	selp.b16 	%rs11009, %rs6843, %rs11008, %p10755;
	cvt.u32.u16 	%r12206, %rs11009;
	add.s32 	%r2528, %r12206, %r12205;
	setp.gt.u32 	%p9672, %r2507, 19;
	mov.b32 	%r13394, 0;
	@%p9672 bra 	$L__BB0_8078;
	@%p10755 bra 	$L__BB0_8076;
	mul.wide.u32 	%rd3984, %r2527, 2;
	add.s64 	%rd3985, %rd23, %rd3984;
	ld.local.u16 	%rs14228, [%rd3985+2];
	bra.uni 	$L__BB0_8077;
$L__BB0_8076:
	mul.wide.u32 	%rd3986, %r2527, 2;
	add.s64 	%rd3987, %rd10, %rd3986;
	ld.local.u16 	%rs14228, [%rd3987+2];
$L__BB0_8077:
	cvt.u32.u16 	%r13394, %rs14228;
$L__BB0_8078:
	add.s32 	%r12208, %r2528, %r13394;
	setp.gt.u32 	%p9673, %r12208, 9999;
	add.s32 	%r12209, %r12208, 55536;
	selp.b32 	%r12210, %r12209, %r12208, %p9673;
	cvt.u16.u32 	%rs7211, %r12210;
	st.local.u16 	[%rd13+40], %rs7211;
	sub.s32 	%r2531, 18, %r2507;
	selp.u32 	%r12211, 1, 0, %p9673;
	ld.local.u16 	%rs11010, [%rd10+38];
	selp.b16 	%rs11011, %rs6844, %rs11010, %p10755;
	cvt.u32.u16 	%r12212, %rs11011;
	add.s32 	%r2532, %r12212, %r12211;
	setp.gt.u32 	%p9674, %r2507, 18;
	mov.b32 	%r13395, 0;
	@%p9674 bra 	$L__BB0_8083;
	@%p10755 bra 	$L__BB0_8081;
	mul.wide.u32 	%rd3988, %r2531, 2;
	add.s64 	%rd3989, %rd23, %rd3988;
	ld.local.u16 	%rs14229, [%rd3989+2];
	bra.uni 	$L__BB0_8082;
$L__BB0_8081:
	mul.wide.u32 	%rd3990, %r2531, 2;
	add.s64 	%rd3991, %rd10, %rd3990;
	ld.local.u16 	%rs14229, [%rd3991+2];
$L__BB0_8082:
	cvt.u32.u16 	%r13395, %rs14229;
$L__BB0_8083:
	add.s32 	%r12214, %r2532, %r13395;
	setp.gt.u32 	%p9675, %r12214, 9999;
	add.s32 	%r12215, %r12214, 55536;
	selp.b32 	%r12216, %r12215, %r12214, %p9675;
	cvt.u16.u32 	%rs7215, %r12216;
	st.local.u16 	[%rd13+38], %rs7215;
	sub.s32 	%r2535, 17, %r2507;
	selp.u32 	%r12217, 1, 0, %p9675;
	ld.local.u16 	%rs11012, [%rd10+36];
	selp.b16 	%rs11013, %rs6845, %rs11012, %p10755;
	cvt.u32.u16 	%r12218, %rs11013;
	add.s32 	%r2536, %r12218, %r12217;
	setp.gt.u32 	%p9676, %r2507, 17;
	mov.b32 	%r13396, 0;
	@%p9676 bra 	$L__BB0_8088;
	@%p10755 bra 	$L__BB0_8086;
	mul.wide.u32 	%rd3992, %r2535, 2;
	add.s64 	%rd3993, %rd23, %rd3992;
	ld.local.u16 	%rs14230, [%rd3993+2];
	bra.uni 	$L__BB0_8087;
$L__BB0_8086:
	mul.wide.u32 	%rd3994, %r2535, 2;
	add.s64 	%rd3995, %rd10, %rd3994;
	ld.local.u16 	%rs14230, [%rd3995+2];
$L__BB0_8087:
	cvt.u32.u16 	%r13396, %rs14230;
$L__BB0_8088:
	add.s32 	%r12220, %r2536, %r13396;
	setp.gt.u32 	%p9677, %r12220, 9999;
	add.s32 	%r12221, %r12220, 55536;
	selp.b32 	%r12222, %r12221, %r12220, %p9677;
	cvt.u16.u32 	%rs7219, %r12222;
	st.local.u16 	[%rd13+36], %rs7219;
	sub.s32 	%r2539, 16, %r2507;
	selp.u32 	%r12223, 1, 0, %p9677;
	ld.local.u16 	%rs11014, [%rd10+34];
	selp.b16 	%rs11015, %rs6846, %rs11014, %p10755;
	cvt.u32.u16 	%r12224, %rs11015;
	add.s32 	%r2540, %r12224, %r12223;
	setp.gt.u32 	%p9678, %r2507, 16;
	mov.b32 	%r13397, 0;
	@%p9678 bra 	$L__BB0_8093;
	@%p10755 bra 	$L__BB0_8091;
	mul.wide.u32 	%rd3996, %r2539, 2;
	add.s64 	%rd3997, %rd23, %rd3996;
	ld.local.u16 	%rs14231, [%rd3997+2];
	bra.uni 	$L__BB0_8092;
$L__BB0_8091:
	mul.wide.u32 	%rd3998, %r2539, 2;
	add.s64 	%rd3999, %rd10, %rd3998;
	ld.local.u16 	%rs14231, [%rd3999+2];
$L__BB0_8092:
	cvt.u32.u16 	%r13397, %rs14231;
$L__BB0_8093:
	add.s32 	%r12226, %r2540, %r13397;
	setp.gt.u32 	%p9679, %r12226, 9999;
	add.s32 	%r12227, %r12226, 55536;
	selp.b32 	%r12228, %r12227, %r12226, %p9679;
	cvt.u16.u32 	%rs7223, %r12228;
	st.local.u16 	[%rd13+34], %rs7223;
	sub.s32 	%r2543, 15, %r2507;
	selp.u32 	%r12229, 1, 0, %p9679;
	ld.local.u16 	%rs11016, [%rd10+32];
	selp.b16 	%rs11017, %rs6847, %rs11016, %p10755;
	cvt.u32.u16 	%r12230, %rs11017;
	add.s32 	%r2544, %r12230, %r12229;
	setp.gt.u32 	%p9680, %r2507, 15;
	mov.b32 	%r13398, 0;
	@%p9680 bra 	$L__BB0_8098;
	@%p10755 bra 	$L__BB0_8096;
	mul.wide.u32 	%rd4000, %r2543, 2;
	add.s64 	%rd4001, %rd23, %rd4000;
	ld.local.u16 	%rs14232, [%rd4001+2];
	bra.uni 	$L__BB0_8097;
$L__BB0_8096:
	mul.wide.u32 	%rd4002, %r2543, 2;
	add.s64 	%rd4003, %rd10, %rd4002;
	ld.local.u16 	%rs14232, [%rd4003+2];
$L__BB0_8097:
	cvt.u32.u16 	%r13398, %rs14232;
$L__BB0_8098:
	add.s32 	%r12232, %r2544, %r13398;
	setp.gt.u32 	%p9681, %r12232, 9999;
	add.s32 	%r12233, %r12232, 55536;
	selp.b32 	%r12234, %r12233, %r12232, %p9681;
	cvt.u16.u32 	%rs7227, %r12234;
	st.local.u16 	[%rd13+32], %rs7227;
	sub.s32 	%r2547, 14, %r2507;
	selp.u32 	%r12235, 1, 0, %p9681;
	ld.local.u16 	%rs11018, [%rd10+30];
	selp.b16 	%rs11019, %rs6848, %rs11018, %p10755;
	cvt.u32.u16 	%r12236, %rs11019;
	add.s32 	%r2548, %r12236, %r12235;
	setp.gt.u32 	%p9682, %r2507, 14;
	mov.b32 	%r13399, 0;
	@%p9682 bra 	$L__BB0_8103;
	@%p10755 bra 	$L__BB0_8101;
	mul.wide.u32 	%rd4004, %r2547, 2;
	add.s64 	%rd4005, %rd23, %rd4004;
	ld.local.u16 	%rs14233, [%rd4005+2];
	bra.uni 	$L__BB0_8102;
$L__BB0_8101:
	mul.wide.u32 	%rd4006, %r2547, 2;
	add.s64 	%rd4007, %rd10, %rd4006;
	ld.local.u16 	%rs14233, [%rd4007+2];
$L__BB0_8102:
	cvt.u32.u16 	%r13399, %rs14233;
$L__BB0_8103:
	add.s32 	%r12238, %r2548, %r13399;
	setp.gt.u32 	%p9683, %r12238, 9999;
	add.s32 	%r12239, %r12238, 55536;
	selp.b32 	%r12240, %r12239, %r12238, %p9683;
	cvt.u16.u32 	%rs7231, %r12240;
	st.local.u16 	[%rd13+30], %rs7231;
	sub.s32 	%r2551, 13, %r2507;
	selp.u32 	%r12241, 1, 0, %p9683;
	ld.local.u16 	%rs11020, [%rd10+28];
	selp.b16 	%rs11021, %rs6849, %rs11020, %p10755;
	cvt.u32.u16 	%r12242, %rs11021;
	add.s32 	%r2552, %r12242, %r12241;
	setp.gt.u32 	%p9684, %r2507, 13;
	mov.b32 	%r13400, 0;
	@%p9684 bra 	$L__BB0_8108;
	@%p10755 bra 	$L__BB0_8106;
	mul.wide.u32 	%rd4008, %r2551, 2;
	add.s64 	%rd4009, %rd23, %rd4008;
	ld.local.u16 	%rs14234, [%rd4009+2];
	bra.uni 	$L__BB0_8107;
$L__BB0_8106:
	mul.wide.u32 	%rd4010, %r2551, 2;
	add.s64 	%rd4011, %rd10, %rd4010;
	ld.local.u16 	%rs14234, [%rd4011+2];
$L__BB0_8107:
	cvt.u32.u16 	%r13400, %rs14234;
$L__BB0_8108:
	add.s32 	%r12244, %r2552, %r13400;
	setp.gt.u32 	%p9685, %r12244, 9999;
	add.s32 	%r12245, %r12244, 55536;
	selp.b32 	%r12246, %r12245, %r12244, %p9685;
	cvt.u16.u32 	%rs7235, %r12246;
	st.local.u16 	[%rd13+28], %rs7235;
	sub.s32 	%r2555, 12, %r2507;
	selp.u32 	%r12247, 1, 0, %p9685;
	ld.local.u16 	%rs11022, [%rd10+26];
	selp.b16 	%rs11023, %rs6850, %rs11022, %p10755;
	cvt.u32.u16 	%r12248, %rs11023;
	add.s32 	%r2556, %r12248, %r12247;
	setp.gt.u32 	%p9686, %r2507, 12;
	mov.b32 	%r13401, 0;
	@%p9686 bra 	$L__BB0_8113;
	@%p10755 bra 	$L__BB0_8111;
	mul.wide.u32 	%rd4012, %r2555, 2;
	add.s64 	%rd4013, %rd23, %rd4012;
	ld.local.u16 	%rs14235, [%rd4013+2];
	bra.uni 	$L__BB0_8112;
$L__BB0_8111:
	mul.wide.u32 	%rd4014, %r2555, 2;
	add.s64 	%rd4015, %rd10, %rd4014;
	ld.local.u16 	%rs14235, [%rd4015+2];
$L__BB0_8112:
	cvt.u32.u16 	%r13401, %rs14235;
$L__BB0_8113:
	add.s32 	%r12250, %r2556, %r13401;
	setp.gt.u32 	%p9687, %r12250, 9999;
	add.s32 	%r12251, %r12250, 55536;
	selp.b32 	%r12252, %r12251, %r12250, %p9687;
	cvt.u16.u32 	%rs7239, %r12252;
	st.local.u16 	[%rd13+26], %rs7239;
	sub.s32 	%r2559, 11, %r2507;
	selp.u32 	%r12253, 1, 0, %p9687;
	ld.local.u16 	%rs11024, [%rd10+24];
	selp.b16 	%rs11025, %rs6851, %rs11024, %p10755;
	cvt.u32.u16 	%r12254, %rs11025;
	add.s32 	%r2560, %r12254, %r12253;
	setp.gt.u32 	%p9688, %r2507, 11;
	mov.b32 	%r13402, 0;
	@%p9688 bra 	$L__BB0_8118;
	@%p10755 bra 	$L__BB0_8116;
	mul.wide.u32 	%rd4016, %r2559, 2;
	add.s64 	%rd4017, %rd23, %rd4016;
	ld.local.u16 	%rs14236, [%rd4017+2];
	bra.uni 	$L__BB0_8117;
$L__BB0_8116:
	mul.wide.u32 	%rd4018, %r2559, 2;
	add.s64 	%rd4019, %rd10, %rd4018;
	ld.local.u16 	%rs14236, [%rd4019+2];
$L__BB0_8117:
	cvt.u32.u16 	%r13402, %rs14236;
$L__BB0_8118:
	add.s32 	%r12256, %r2560, %r13402;
	setp.gt.u32 	%p9689, %r12256, 9999;
	add.s32 	%r12257, %r12256, 55536;
	selp.b32 	%r12258, %r12257, %r12256, %p9689;
	cvt.u16.u32 	%rs7243, %r12258;
	st.local.u16 	[%rd13+24], %rs7243;
	sub.s32 	%r2563, 10, %r2507;
	selp.u32 	%r12259, 1, 0, %p9689;
	ld.local.u16 	%rs11026, [%rd10+22];
	selp.b16 	%rs11027, %rs6852, %rs11026, %p10755;
	cvt.u32.u16 	%r12260, %rs11027;
	add.s32 	%r2564, %r12260, %r12259;
	setp.gt.u32 	%p9690, %r2507, 10;
	mov.b32 	%r13403, 0;
	@%p9690 bra 	$L__BB0_8123;
	@%p10755 bra 	$L__BB0_8121;
	mul.wide.u32 	%rd4020, %r2563, 2;
	add.s64 	%rd4021, %rd23, %rd4020;
	ld.local.u16 	%rs14237, [%rd4021+2];
	bra.uni 	$L__BB0_8122;
$L__BB0_8121:
	mul.wide.u32 	%rd4022, %r2563, 2;
	add.s64 	%rd4023, %rd10, %rd4022;
	ld.local.u16 	%rs14237, [%rd4023+2];
$L__BB0_8122:
	cvt.u32.u16 	%r13403, %rs14237;
$L__BB0_8123:
	add.s32 	%r12262, %r2564, %r13403;
	setp.gt.u32 	%p9691, %r12262, 9999;
	add.s32 	%r12263, %r12262, 55536;
	selp.b32 	%r12264, %r12263, %r12262, %p9691;
	cvt.u16.u32 	%rs7247, %r12264;
	st.local.u16 	[%rd13+22], %rs7247;
	sub.s32 	%r2567, 9, %r2507;
	selp.u32 	%r12265, 1, 0, %p9691;
	ld.local.u16 	%rs11028, [%rd10+20];
	selp.b16 	%rs11029, %rs6853, %rs11028, %p10755;
	cvt.u32.u16 	%r12266, %rs11029;
	add.s32 	%r2568, %r12266, %r12265;
	setp.gt.u32 	%p9692, %r2507, 9;
	mov.b32 	%r13404, 0;
	@%p9692 bra 	$L__BB0_8128;
	@%p10755 bra 	$L__BB0_8126;
	mul.wide.u32 	%rd4024, %r2567, 2;
	add.s64 	%rd4025, %rd23, %rd4024;
	ld.local.u16 	%rs14238, [%rd4025+2];
	bra.uni 	$L__BB0_8127;
$L__BB0_8126:
	mul.wide.u32 	%rd4026, %r2567, 2;
	add.s64 	%rd4027, %rd10, %rd4026;
	ld.local.u16 	%rs14238, [%rd4027+2];
$L__BB0_8127:
	cvt.u32.u16 	%r13404, %rs14238;
$L__BB0_8128:
	add.s32 	%r12268, %r2568, %r13404;
	setp.gt.u32 	%p9693, %r12268, 9999;
	add.s32 	%r12269, %r12268, 55536;
	selp.b32 	%r12270, %r12269, %r12268, %p9693;
	cvt.u16.u32 	%rs7251, %r12270;
	st.local.u16 	[%rd13+20], %rs7251;
	sub.s32 	%r2571, 8, %r2507;
	selp.u32 	%r12271, 1, 0, %p9693;
	ld.local.u16 	%rs11030, [%rd10+18];
	selp.b16 	%rs11031, %rs6854, %rs11030, %p10755;
	cvt.u32.u16 	%r12272, %rs11031;
	add.s32 	%r2572, %r12272, %r12271;
	setp.gt.u32 	%p9694, %r2507, 8;
	mov.b32 	%r13405, 0;
	@%p9694 bra 	$L__BB0_8133;
	@%p10755 bra 	$L__BB0_8131;
	mul.wide.u32 	%rd4028, %r2571, 2;
	add.s64 	%rd4029, %rd23, %rd4028;
	ld.local.u16 	%rs14239, [%rd4029+2];
	bra.uni 	$L__BB0_8132;
$L__BB0_8131:
	mul.wide.u32 	%rd4030, %r2571, 2;
	add.s64 	%rd4031, %rd10, %rd4030;
	ld.local.u16 	%rs14239, [%rd4031+2];
$L__BB0_8132:
	cvt.u32.u16 	%r13405, %rs14239;
$L__BB0_8133:
	add.s32 	%r12274, %r2572, %r13405;
	setp.gt.u32 	%p9695, %r12274, 9999;
	add.s32 	%r12275, %r12274, 55536;
	selp.b32 	%r12276, %r12275, %r12274, %p9695;
	cvt.u16.u32 	%rs7255, %r12276;
	st.local.u16 	[%rd13+18], %rs7255;
	sub.s32 	%r2575, 7, %r2507;
	selp.u32 	%r12277, 1, 0, %p9695;
	ld.local.u16 	%rs11032, [%rd10+16];
	selp.b16 	%rs11033, %rs6855, %rs11032, %p10755;
	cvt.u32.u16 	%r12278, %rs11033;
	add.s32 	%r2576, %r12278, %r12277;
	setp.gt.u32 	%p9696, %r2507, 7;
	mov.b32 	%r13406, 0;
	@%p9696 bra 	$L__BB0_8138;
	@%p10755 bra 	$L__BB0_8136;
	mul.wide.u32 	%rd4032, %r2575, 2;
	add.s64 	%rd4033, %rd23, %rd4032;
	ld.local.u16 	%rs14240, [%rd4033+2];
	bra.uni 	$L__BB0_8137;
$L__BB0_8136:
	mul.wide.u32 	%rd4034, %r2575, 2;
	add.s64 	%rd4035, %rd10, %rd4034;
	ld.local.u16 	%rs14240, [%rd4035+2];
$L__BB0_8137:
	cvt.u32.u16 	%r13406, %rs14240;
$L__BB0_8138:
	add.s32 	%r12280, %r2576, %r13406;
	setp.gt.u32 	%p9697, %r12280, 9999;
	add.s32 	%r12281, %r12280, 55536;
	selp.b32 	%r12282, %r12281, %r12280, %p9697;
	cvt.u16.u32 	%rs7259, %r12282;
	st.local.u16 	[%rd13+16], %rs7259;
	sub.s32 	%r2579, 6, %r2507;
	selp.u32 	%r12283, 1, 0, %p9697;
	ld.local.u16 	%rs11034, [%rd10+14];
	selp.b16 	%rs11035, %rs6856, %rs11034, %p10755;
	cvt.u32.u16 	%r12284, %rs11035;
	add.s32 	%r2580, %r12284, %r12283;
	setp.gt.u32 	%p9698, %r2507, 6;
	mov.b32 	%r13407, 0;
	@%p9698 bra 	$L__BB0_8143;
	@%p10755 bra 	$L__BB0_8141;
	mul.wide.u32 	%rd4036, %r2579, 2;
	add.s64 	%rd4037, %rd23, %rd4036;
	ld.local.u16 	%rs14241, [%rd4037+2];
	bra.uni 	$L__BB0_8142;
$L__BB0_8141:
	mul.wide.u32 	%rd4038, %r2579, 2;
	add.s64 	%rd4039, %rd10, %rd4038;
	ld.local.u16 	%rs14241, [%rd4039+2];
$L__BB0_8142:
	cvt.u32.u16 	%r13407, %rs14241;
$L__BB0_8143:
	add.s32 	%r12286, %r2580, %r13407;
	setp.gt.u32 	%p9699, %r12286, 9999;
	add.s32 	%r12287, %r12286, 55536;
	selp.b32 	%r12288, %r12287, %r12286, %p9699;
	cvt.u16.u32 	%rs7263, %r12288;
	st.local.u16 	[%rd13+14], %rs7263;
	sub.s32 	%r2583, 5, %r2507;
	selp.u32 	%r12289, 1, 0, %p9699;
	ld.local.u16 	%rs11036, [%rd10+12];
	selp.b16 	%rs11037, %rs6857, %rs11036, %p10755;
	cvt.u32.u16 	%r12290, %rs11037;
	add.s32 	%r2584, %r12290, %r12289;
	setp.gt.u32 	%p9700, %r2507, 5;
	mov.b32 	%r13408, 0;
	@%p9700 bra 	$L__BB0_8148;
	@%p10755 bra 	$L__BB0_8146;
	mul.wide.u32 	%rd4040, %r2583, 2;
	add.s64 	%rd4041, %rd23, %rd4040;
	ld.local.u16 	%rs14242, [%rd4041+2];
	bra.uni 	$L__BB0_8147;
$L__BB0_8146:
	mul.wide.u32 	%rd4042, %r2583, 2;
	add.s64 	%rd4043, %rd10, %rd4042;
	ld.local.u16 	%rs14242, [%rd4043+2];
$L__BB0_8147:
	cvt.u32.u16 	%r13408, %rs14242;
$L__BB0_8148:
	add.s32 	%r12292, %r2584, %r13408;
	setp.gt.u32 	%p9701, %r12292, 9999;
	add.s32 	%r12293, %r12292, 55536;
	selp.b32 	%r12294, %r12293, %r12292, %p9701;
	cvt.u16.u32 	%rs7267, %r12294;
	st.local.u16 	[%rd13+12], %rs7267;
	sub.s32 	%r2587, 4, %r2507;
	selp.u32 	%r12295, 1, 0, %p9701;
	ld.local.u16 	%rs11038, [%rd10+10];
	selp.b16 	%rs11039, %rs6858, %rs11038, %p10755;
	cvt.u32.u16 	%r12296, %rs11039;
	add.s32 	%r2588, %r12296, %r12295;
	setp.gt.u32 	%p9702, %r2507, 4;
	mov.b32 	%r13409, 0;
	@%p9702 bra 	$L__BB0_8153;
	@%p10755 bra 	$L__BB0_8151;
	mul.wide.u32 	%rd4044, %r2587, 2;
	add.s64 	%rd4045, %rd23, %rd4044;
	ld.local.u16 	%rs14243, [%rd4045+2];
	bra.uni 	$L__BB0_8152;
$L__BB0_8151:
	mul.wide.u32 	%rd4046, %r2587, 2;
	add.s64 	%rd4047, %rd10, %rd4046;
	ld.local.u16 	%rs14243, [%rd4047+2];
$L__BB0_8152:
	cvt.u32.u16 	%r13409, %rs14243;
$L__BB0_8153:
	add.s32 	%r12298, %r2588, %r13409;
	setp.gt.u32 	%p9703, %r12298, 9999;
	add.s32 	%r12299, %r12298, 55536;
	selp.b32 	%r12300, %r12299, %r12298, %p9703;
	cvt.u16.u32 	%rs7271, %r12300;
	st.local.u16 	[%rd13+10], %rs7271;
	sub.s32 	%r2591, 3, %r2507;
	selp.u32 	%r12301, 1, 0, %p9703;
	ld.local.u16 	%rs11040, [%rd10+8];
	selp.b16 	%rs11041, %rs6859, %rs11040, %p10755;
	cvt.u32.u16 	%r12302, %rs11041;
	add.s32 	%r2592, %r12302, %r12301;
	setp.gt.u32 	%p9704, %r2507, 3;
	mov.b32 	%r13410, 0;
	@%p9704 bra 	$L__BB0_8158;
	@%p10755 bra 	$L__BB0_8156;
	mul.wide.u32 	%rd4048, %r2591, 2;
	add.s64 	%rd4049, %rd23, %rd4048;
	ld.local.u16 	%rs14244, [%rd4049+2];
	bra.uni 	$L__BB0_8157;
$L__BB0_8156:
	mul.wide.u32 	%rd4050, %r2591, 2;
	add.s64 	%rd4051, %rd10, %rd4050;
	ld.local.u16 	%rs14244, [%rd4051+2];
$L__BB0_8157:
	cvt.u32.u16 	%r13410, %rs14244;
$L__BB0_8158:
	add.s32 	%r12304, %r2592, %r13410;
	setp.gt.u32 	%p9705, %r12304, 9999;
	add.s32 	%r12305, %r12304, 55536;
	selp.b32 	%r12306, %r12305, %r12304, %p9705;
	cvt.u16.u32 	%rs7275, %r12306;
	st.local.u16 	[%rd13+8], %rs7275;
	sub.s32 	%r2595, 2, %r2507;
	selp.u32 	%r12307, 1, 0, %p9705;
	ld.local.u16 	%rs11042, [%rd850];
	selp.b16 	%rs11043, %rs6860, %rs11042, %p10755;
	cvt.u32.u16 	%r12308, %rs11043;
	add.s32 	%r2596, %r12308, %r12307;
	setp.gt.u32 	%p9706, %r2507, 2;
	mov.b32 	%r13411, 0;
	@%p9706 bra 	$L__BB0_8163;
	@%p10755 bra 	$L__BB0_8161;
	mul.wide.u32 	%rd4052, %r2595, 2;
	add.s64 	%rd4053, %rd23, %rd4052;
	ld.local.u16 	%rs14245, [%rd4053+2];
	bra.uni 	$L__BB0_8162;
$L__BB0_8161:
	mul.wide.u32 	%rd4054, %r2595, 2;
	add.s64 	%rd4055, %rd10, %rd4054;
	ld.local.u16 	%rs14245, [%rd4055+2];
$L__BB0_8162:
	cvt.u32.u16 	%r13411, %rs14245;
$L__BB0_8163:
	add.s32 	%r12310, %r2596, %r13411;
	setp.gt.u32 	%p9707, %r12310, 9999;
	add.s32 	%r12311, %r12310, 55536;
	selp.b32 	%r12312, %r12311, %r12310, %p9707;
	cvt.u16.u32 	%rs7279, %r12312;
	st.local.u16 	[%rd13+6], %rs7279;
	sub.s32 	%r2599, 1, %r2507;
	selp.u32 	%r12313, 1, 0, %p9707;
	ld.local.u16 	%rs11044, [%rd10+4];
	selp.b16 	%rs11045, %rs6861, %rs11044, %p10755;
	cvt.u32.u16 	%r12314, %rs11045;
	add.s32 	%r2600, %r12314, %r12313;
	setp.gt.u32 	%p9708, %r2507, 1;
	mov.b32 	%r13412, 0;
	@%p9708 bra 	$L__BB0_8168;
	@%p10755 bra 	$L__BB0_8166;
	mul.wide.u32 	%rd4056, %r2599, 2;
	add.s64 	%rd4057, %rd23, %rd4056;
	ld.local.u16 	%rs14246, [%rd4057+2];
	bra.uni 	$L__BB0_8167;
$L__BB0_8166:
	mul.wide.u32 	%rd4058, %r2599, 2;
	add.s64 	%rd4059, %rd10, %rd4058;
	ld.local.u16 	%rs14246, [%rd4059+2];
$L__BB0_8167:
	cvt.u32.u16 	%r13412, %rs14246;
$L__BB0_8168:
	add.s32 	%r12316, %r2600, %r13412;
	setp.gt.u32 	%p9709, %r12316, 9999;
	add.s32 	%r12317, %r12316, 55536;
	selp.b32 	%r12318, %r12317, %r12316, %p9709;
	cvt.u16.u32 	%rs7283, %r12318;
	st.local.u16 	[%rd13+4], %rs7283;
	neg.s32 	%r2603, %r2507;
	selp.u32 	%r12319, 1, 0, %p9709;
	ld.local.u16 	%rs11046, [%rd10+2];
	selp.b16 	%rs11047, %rs6837, %rs11046, %p10755;
	cvt.u32.u16 	%r12320, %rs11047;
	add.s32 	%r2604, %r12320, %r12319;
	setp.ne.s32 	%p9710, %r2506, 0;
	mov.b32 	%r13413, 0;
	@%p9710 bra 	$L__BB0_8173;
	@%p10755 bra 	$L__BB0_8171;
	mul.wide.u32 	%rd4060, %r2603, 2;
	add.s64 	%rd4061, %rd23, %rd4060;
	ld.local.u16 	%rs14247, [%rd4061+2];
	bra.uni 	$L__BB0_8172;
$L__BB0_8171:
	mul.wide.u32 	%rd4062, %r2603, 2;
	add.s64 	%rd4063, %rd10, %rd4062;
	ld.local.u16 	%rs14247, [%rd4063+2];
$L__BB0_8172:
	cvt.u32.u16 	%r13413, %rs14247;
$L__BB0_8173:
	add.s32 	%r12321, %r2604, %r13413;
	setp.lt.u32 	%p9711, %r12321, 10000;
	setp.gt.u32 	%p9712, %r12321, 9999;
	add.s32 	%r12322, %r12321, 55536;
	selp.b32 	%r12323, %r12322, %r12321, %p9712;
	cvt.u16.u32 	%rs7287, %r12323;
	st.local.u16 	[%rd13+2], %rs7287;
	@%p9711 bra 	$L__BB0_8332;
	st.local.u16 	[%rd13+48], %rs7199;
	mov.b32 	%r12324, {%rs7207, %rs7203};
	st.local.u32 	[%rd13+44], %r12324;
	mov.b32 	%r12325, {%rs7215, %rs7211};
	st.local.u32 	[%rd13+40], %r12325;
	mov.b32 	%r12326, {%rs7223, %rs7219};
	st.local.u32 	[%rd13+36], %r12326;
	mov.b32 	%r12327, {%rs7231, %rs7227};
	st.local.u32 	[%rd13+32], %r12327;
	mov.b32 	%r12328, {%rs7239, %rs7235};
	st.local.u32 	[%rd13+28], %r12328;
	mov.b32 	%r12329, {%rs7247, %rs7243};
	st.local.u32 	[%rd13+24], %r12329;
	mov.b32 	%r12330, {%rs7255, %rs7251};
	st.local.u32 	[%rd13+20], %r12330;
	mov.b32 	%r12331, {%rs7263, %rs7259};
	st.local.u32 	[%rd13+16], %r12331;
	mov.b32 	%r12332, {%rs7271, %rs7267};
	st.local.u32 	[%rd13+12], %r12332;
	mov.b32 	%r12333, {%rs7279, %rs7275};
	st.local.u32 	[%rd13+8], %r12333;
	mov.b32 	%r12334, {%rs7287, %rs7283};
	st.local.u32 	[%rd13+4], %r12334;
	mov.b16 	%rs11048, 1;
	st.local.u16 	[%rd13+2], %rs11048;
	add.s32 	%r12335, %r2505, 1;
	st.local.u32 	[%rd13+52], %r12335;
	bra.uni 	$L__BB0_8332;
$L__BB0_8175:
	or.b16  	%rs10940, %rs14168, %rs10936;
	and.b16  	%rs10941, %rs10940, 255;
	setp.ne.s16 	%p9554, %rs10941, 0;
	@%p9554 bra 	$L__BB0_8332;
	mov.b16 	%rs10942, 0;
	st.local.u16 	[%rd13+2], %rs10942;
	mov.b32 	%r12012, 0;
	st.local.u32 	[%rd13+4], %r12012;
	st.local.u32 	[%rd13+8], %r12012;
	st.local.u32 	[%rd13+12], %r12012;
	st.local.u32 	[%rd13+16], %r12012;
	st.local.u32 	[%rd13+20], %r12012;
	st.local.u32 	[%rd13+24], %r12012;
	st.local.u32 	[%rd13+28], %r12012;
	st.local.u32 	[%rd13+32], %r12012;
	mov.b16 	%rs10943, 1;
	st.local.u8 	[%rd13], %rs10943;
	ld.local.u32 	%r2607, [%rd23+52];
	ld.local.u32 	%r2608, [%rd10+52];
	max.s32 	%r2609, %r2607, %r2608;
	st.local.u32 	[%rd13+52], %r2609;
	sub.s32 	%r2610, %r2607, %r2608;
	setp.eq.s32 	%p9555, %r2607, %r2608;
	@%p9555 bra 	$L__BB0_8202;
	setp.gt.s32 	%p10756, %r2607, %r2608;
	bra.uni 	$L__BB0_8204;
$L__BB0_8178:
	add.s64 	%rd4317, %rd23, 4;
	ld.local.u16 	%rs14248, [%rd10+4];
	setp.ne.s16 	%p9557, %rs6861, %rs14248;
	@%p9557 bra 	$L__BB0_8203;
	add.s64 	%rd4317, %rd23, 6;
	ld.local.u16 	%rs14248, [%rd850];
	setp.ne.s16 	%p9558, %rs6860, %rs14248;
	@%p9558 bra 	$L__BB0_8203;
	add.s64 	%rd4317, %rd23, 8;
	ld.local.u16 	%rs14248, [%rd10+8];
	setp.ne.s16 	%p9559, %rs6859, %rs14248;
	@%p9559 bra 	$L__BB0_8203;
	add.s64 	%rd4317, %rd23, 10;
	ld.local.u16 	%rs14248, [%rd10+10];
	setp.ne.s16 	%p9560, %rs6858, %rs14248;
	@%p9560 bra 	$L__BB0_8203;
	add.s64 	%rd4317, %rd23, 12;
	ld.local.u16 	%rs14248, [%rd10+12];
	setp.ne.s16 	%p9561, %rs6857, %rs14248;
	@%p9561 bra 	$L__BB0_8203;
	add.s64 	%rd4317, %rd23, 14;
	ld.local.u16 	%rs14248, [%rd851];
	setp.ne.s16 	%p9562, %rs6856, %rs14248;
	@%p9562 bra 	$L__BB0_8203;
	add.s64 	%rd4317, %rd23, 16;
	ld.local.u16 	%rs14248, [%rd10+16];
	setp.ne.s16 	%p9563, %rs6855, %rs14248;
	@%p9563 bra 	$L__BB0_8203;
	add.s64 	%rd4317, %rd23, 18;
	ld.local.u16 	%rs14248, [%rd10+18];
	setp.ne.s16 	%p9564, %rs6854, %rs14248;
	@%p9564 bra 	$L__BB0_8203;
	add.s64 	%rd4317, %rd23, 20;
	ld.local.u16 	%rs14248, [%rd10+20];
	setp.ne.s16 	%p9565, %rs6853, %rs14248;
	@%p9565 bra 	$L__BB0_8203;
	add.s64 	%rd4317, %rd23, 22;
	ld.local.u16 	%rs14248, [%rd10+22];
	setp.ne.s16 	%p9566, %rs6852, %rs14248;
	@%p9566 bra 	$L__BB0_8203;
	add.s64 	%rd4317, %rd23, 24;
	ld.local.u16 	%rs14248, [%rd10+24];
	setp.ne.s16 	%p9567, %rs6851, %rs14248;
	@%p9567 bra 	$L__BB0_8203;
	add.s64 	%rd4317, %rd23, 26;
	ld.local.u16 	%rs14248, [%rd10+26];
	setp.ne.s16 	%p9568, %rs6850, %rs14248;
	@%p9568 bra 	$L__BB0_8203;
	add.s64 	%rd4317, %rd23, 28;
	ld.local.u16 	%rs14248, [%rd10+28];
	setp.ne.s16 	%p9569, %rs6849, %rs14248;
	@%p9569 bra 	$L__BB0_8203;
	add.s64 	%rd4317, %rd23, 30;
	ld.local.u16 	%rs14248, [%rd10+30];
	setp.ne.s16 	%p9570, %rs6848, %rs14248;
	@%p9570 bra 	$L__BB0_8203;
	add.s64 	%rd4317, %rd23, 32;
	ld.local.u16 	%rs14248, [%rd10+32];
	setp.ne.s16 	%p9571, %rs6847, %rs14248;
	@%p9571 bra 	$L__BB0_8203;
	add.s64 	%rd4317, %rd23, 34;
	ld.local.u16 	%rs14248, [%rd10+34];
	setp.ne.s16 	%p9572, %rs6846, %rs14248;
	@%p9572 bra 	$L__BB0_8203;
	add.s64 	%rd4317, %rd23, 36;
	ld.local.u16 	%rs14248, [%rd10+36];
	setp.ne.s16 	%p9573, %rs6845, %rs14248;
	@%p9573 bra 	$L__BB0_8203;
	add.s64 	%rd4317, %rd23, 38;
	ld.local.u16 	%rs14248, [%rd10+38];
	setp.ne.s16 	%p9574, %rs6844, %rs14248;
	@%p9574 bra 	$L__BB0_8203;
	add.s64 	%rd4317, %rd23, 40;
	ld.local.u16 	%rs14248, [%rd10+40];
	setp.ne.s16 	%p9575, %rs6843, %rs14248;
	@%p9575 bra 	$L__BB0_8203;
	add.s64 	%rd4317, %rd23, 42;
	ld.local.u16 	%rs14248, [%rd10+42];
	setp.ne.s16 	%p9576, %rs6842, %rs14248;
	@%p9576 bra 	$L__BB0_8203;
	add.s64 	%rd4317, %rd23, 44;
	ld.local.u16 	%rs14248, [%rd10+44];
	setp.ne.s16 	%p9577, %rs6841, %rs14248;
	@%p9577 bra 	$L__BB0_8203;
	add.s64 	%rd4317, %rd23, 46;
	ld.local.u16 	%rs14248, [%rd10+46];
	setp.ne.s16 	%p9578, %rs6840, %rs14248;
	@%p9578 bra 	$L__BB0_8203;
	add.s64 	%rd4317, %rd23, 48;
	ld.local.u16 	%rs14248, [%rd10+48];
	setp.ne.s16 	%p9579, %rs6839, %rs14248;
	@%p9579 bra 	$L__BB0_8203;
	add.s64 	%rd4317, %rd23, 50;
	ld.local.u16 	%rs14248, [%rd10+50];
	setp.eq.s16 	%p9581, %rs6838, %rs14248;
	mov.pred 	%p10756, 0;
	@%p9581 bra 	$L__BB0_8204;
	bra.uni 	$L__BB0_8203;
$L__BB0_8202:
	add.s64 	%rd4317, %rd23, 2;
	ld.local.u16 	%rs14248, [%rd10+2];
	setp.eq.s16 	%p9556, %rs6837, %rs14248;
	@%p9556 bra 	$L__BB0_8178;
$L__BB0_8203:
	ld.local.u16 	%rs10944, [%rd4317];
	setp.gt.u16 	%p10756, %rs10944, %rs14248;
$L__BB0_8204:
	abs.s32 	%r2611, %r2610;
	sub.s32 	%r2612, 24, %r2611;
	ld.local.u16 	%rs10945, [%rd10+50];
	selp.b16 	%rs7314, %rs6838, %rs10945, %p10756;
	setp.gt.u32 	%p9582, %r2611, 24;
	mov.b32 	%r13414, 0;
	@%p9582 bra 	$L__BB0_8209;
	not.pred 	%p9583, %p10756;
	@%p9583 bra 	$L__BB0_8207;
	mul.wide.u32 	%rd3866, %r2612, 2;
	add.s64 	%rd3867, %rd10, %rd3866;
	ld.local.u16 	%rs14249, [%rd3867+2];
	bra.uni 	$L__BB0_8208;
$L__BB0_8207:
	mul.wide.u32 	%rd3864, %r2612, 2;
	add.s64 	%rd3865, %rd23, %rd3864;
	ld.local.u16 	%rs14249, [%rd3865+2];
$L__BB0_8208:
	cvt.u32.u16 	%r13414, %rs14249;
$L__BB0_8209:
	cvt.u32.u16 	%r12015, %rs7314;
	add.s32 	%r12016, %r13414, %r12015;
	setp.gt.u32 	%p9584, %r12016, 9999;
	add.s32 	%r12017, %r12016, 55536;
	selp.b32 	%r12018, %r12017, %r12016, %p9584;
	st.local.u16 	[%rd13+50], %r12018;
	sub.s32 	%r2615, 23, %r2611;
	selp.u32 	%r12019, 1, 0, %p9584;
	ld.local.u16 	%rs10946, [%rd10+48];
	selp.b16 	%rs10947, %rs6839, %rs10946, %p10756;
	cvt.u32.u16 	%r12020, %rs10947;
	add.s32 	%r2616, %r12020, %r12019;
	setp.gt.u32 	%p9585, %r2611, 23;
	mov.b32 	%r13415, 0;
	@%p9585 bra 	$L__BB0_8214;
	@%p10756 bra 	$L__BB0_8212;
	mul.wide.u32 	%rd3868, %r2615, 2;
	add.s64 	%rd3869, %rd23, %rd3868;
	ld.local.u16 	%rs14250, [%rd3869+2];
	bra.uni 	$L__BB0_8213;
$L__BB0_8212:
	mul.wide.u32 	%rd3870, %r2615, 2;
	add.s64 	%rd3871, %rd10, %rd3870;
	ld.local.u16 	%rs14250, [%rd3871+2];
$L__BB0_8213:
	cvt.u32.u16 	%r13415, %rs14250;
$L__BB0_8214:
	add.s32 	%r12022, %r2616, %r13415;
	setp.gt.u32 	%p9586, %r12022, 9999;
	add.s32 	%r12023, %r12022, 55536;
	selp.b32 	%r12024, %r12023, %r12022, %p9586;
	st.local.u16 	[%rd13+48], %r12024;
	sub.s32 	%r2619, 22, %r2611;
	selp.u32 	%r12025, 1, 0, %p9586;
	ld.local.u16 	%rs10948, [%rd10+46];
	selp.b16 	%rs10949, %rs6840, %rs10948, %p10756;
	cvt.u32.u16 	%r12026, %rs10949;
	add.s32 	%r2620, %r12026, %r12025;
	setp.gt.u32 	%p9587, %r2611, 22;
	mov.b32 	%r13416, 0;
	@%p9587 bra 	$L__BB0_8219;
	@%p10756 bra 	$L__BB0_8217;
	mul.wide.u32 	%rd3872, %r2619, 2;
	add.s64 	%rd3873, %rd23, %rd3872;
	ld.local.u16 	%rs14251, [%rd3873+2];
	bra.uni 	$L__BB0_8218;
$L__BB0_8217:
	mul.wide.u32 	%rd3874, %r2619, 2;
	add.s64 	%rd3875, %rd10, %rd3874;
	ld.local.u16 	%rs14251, [%rd3875+2];
$L__BB0_8218:
	cvt.u32.u16 	%r13416, %rs14251;
$L__BB0_8219:
	add.s32 	%r12028, %r2620, %r13416;
	setp.gt.u32 	%p9588, %r12028, 9999;
	add.s32 	%r12029, %r12028, 55536;
	selp.b32 	%r12030, %r12029, %r12028, %p9588;
	cvt.u16.u32 	%rs7324, %r12030;
	st.local.u16 	[%rd13+46], %rs7324;
	sub.s32 	%r2623, 21, %r2611;
	selp.u32 	%r12031, 1, 0, %p9588;
	ld.local.u16 	%rs10950, [%rd10+44];
	selp.b16 	%rs10951, %rs6841, %rs10950, %p10756;
	cvt.u32.u16 	%r12032, %rs10951;
	add.s32 	%r2624, %r12032, %r12031;
	setp.gt.u32 	%p9589, %r2611, 21;
	mov.b32 	%r13417, 0;
	@%p9589 bra 	$L__BB0_8224;
	@%p10756 bra 	$L__BB0_8222;
	mul.wide.u32 	%rd3876, %r2623, 2;
	add.s64 	%rd3877, %rd23, %rd3876;
	ld.local.u16 	%rs14252, [%rd3877+2];
	bra.uni 	$L__BB0_8223;
$L__BB0_8222:
	mul.wide.u32 	%rd3878, %r2623, 2;
	add.s64 	%rd3879, %rd10, %rd3878;
	ld.local.u16 	%rs14252, [%rd3879+2];
$L__BB0_8223:
	cvt.u32.u16 	%r13417, %rs14252;
$L__BB0_8224:
	add.s32 	%r12034, %r2624, %r13417;
	setp.gt.u32 	%p9590, %r12034, 9999;
	add.s32 	%r12035, %r12034, 55536;
	selp.b32 	%r12036, %r12035, %r12034, %p9590;
	cvt.u16.u32 	%rs7328, %r12036;
	st.local.u16 	[%rd13+44], %rs7328;
	sub.s32 	%r2627, 20, %r2611;
	selp.u32 	%r12037, 1, 0, %p9590;
	ld.local.u16 	%rs10952, [%rd10+42];
	selp.b16 	%rs10953, %rs6842, %rs10952, %p10756;
	cvt.u32.u16 	%r12038, %rs10953;
	add.s32 	%r2628, %r12038, %r12037;
	setp.gt.u32 	%p9591, %r2611, 20;
	mov.b32 	%r13418, 0;
	@%p9591 bra 	$L__BB0_8229;
	@%p10756 bra 	$L__BB0_8227;
	mul.wide.u32 	%rd3880, %r2627, 2;
	add.s64 	%rd3881, %rd23, %rd3880;
	ld.local.u16 	%rs14253, [%rd3881+2];
	bra.uni 	$L__BB0_8228;
$L__BB0_8227:
	mul.wide.u32 	%rd3882, %r2627, 2;
	add.s64 	%rd3883, %rd10, %rd3882;
	ld.local.u16 	%rs14253, [%rd3883+2];
$L__BB0_8228:
	cvt.u32.u16 	%r13418, %rs14253;
$L__BB0_8229:
	add.s32 	%r12040, %r2628, %r13418;
	setp.gt.u32 	%p9592, %r12040, 9999;
	add.s32 	%r12041, %r12040, 55536;
	selp.b32 	%r12042, %r12041, %r12040, %p9592;
	cvt.u16.u32 	%rs7332, %r12042;
	st.local.u16 	[%rd13+42], %rs7332;
	sub.s32 	%r2631, 19, %r2611;
	selp.u32 	%r12043, 1, 0, %p9592;
	ld.local.u16 	%rs10954, [%rd10+40];
	selp.b16 	%rs10955, %rs6843, %rs10954, %p10756;
	cvt.u32.u16 	%r12044, %rs10955;
	add.s32 	%r2632, %r12044, %r12043;
	setp.gt.u32 	%p9593, %r2611, 19;
	mov.b32 	%r13419, 0;
	@%p9593 bra 	$L__BB0_8234;
	@%p10756 bra 	$L__BB0_8232;
	mul.wide.u32 	%rd3884, %r2631, 2;
	add.s64 	%rd3885, %rd23, %rd3884;
	ld.local.u16 	%rs14254, [%rd3885+2];
	bra.uni 	$L__BB0_8233;
$L__BB0_8232:
	mul.wide.u32 	%rd3886, %r2631, 2;
	add.s64 	%rd3887, %rd10, %rd3886;
	ld.local.u16 	%rs14254, [%rd3887+2];
$L__BB0_8233:
	cvt.u32.u16 	%r13419, %rs14254;
$L__BB0_8234:
	add.s32 	%r12046, %r2632, %r13419;
	setp.gt.u32 	%p9594, %r12046, 9999;
	add.s32 	%r12047, %r12046, 55536;
	selp.b32 	%r12048, %r12047, %r12046, %p9594;
	cvt.u16.u32 	%rs7336, %r12048;
	st.local.u16 	[%rd13+40], %rs7336;
	sub.s32 	%r2635, 18, %r2611;
	selp.u32 	%r12049, 1, 0, %p9594;
	ld.local.u16 	%rs10956, [%rd10+38];
	selp.b16 	%rs10957, %rs6844, %rs10956, %p10756;
	cvt.u32.u16 	%r12050, %rs10957;
	add.s32 	%r2636, %r12050, %r12049;
	setp.gt.u32 	%p9595, %r2611, 18;
	mov.b32 	%r13420, 0;
	@%p9595 bra 	$L__BB0_8239;
	@%p10756 bra 	$L__BB0_8237;
	mul.wide.u32 	%rd3888, %r2635, 2;
	add.s64 	%rd3889, %rd23, %rd3888;
	ld.local.u16 	%rs14255, [%rd3889+2];
	bra.uni 	$L__BB0_8238;
$L__BB0_8237:
	mul.wide.u32 	%rd3890, %r2635, 2;
	add.s64 	%rd3891, %rd10, %rd3890;
	ld.local.u16 	%rs14255, [%rd3891+2];
$L__BB0_8238:
	cvt.u32.u16 	%r13420, %rs14255;
$L__BB0_8239:
	add.s32 	%r12052, %r2636, %r13420;
	setp.gt.u32 	%p9596, %r12052, 9999;
	add.s32 	%r12053, %r12052, 55536;
	selp.b32 	%r12054, %r12053, %r12052, %p9596;
	cvt.u16.u32 	%rs7340, %r12054;
	st.local.u16 	[%rd13+38], %rs7340;
	sub.s32 	%r2639, 17, %r2611;
	selp.u32 	%r12055, 1, 0, %p9596;
	ld.local.u16 	%rs10958, [%rd10+36];
	selp.b16 	%rs10959, %rs6845, %rs10958, %p10756;
	cvt.u32.u16 	%r12056, %rs10959;
	add.s32 	%r2640, %r12056, %r12055;
	setp.gt.u32 	%p9597, %r2611, 17;
	mov.b32 	%r13421, 0;
	@%p9597 bra 	$L__BB0_8244;
	@%p10756 bra 	$L__BB0_8242;
	mul.wide.u32 	%rd3892, %r2639, 2;
	add.s64 	%rd3893, %rd23, %rd3892;
	ld.local.u16 	%rs14256, [%rd3893+2];
	bra.uni 	$L__BB0_8243;
$L__BB0_8242:
	mul.wide.u32 	%rd3894, %r2639, 2;
	add.s64 	%rd3895, %rd10, %rd3894;
	ld.local.u16 	%rs14256, [%rd3895+2];
$L__BB0_8243:
	cvt.u32.u16 	%r13421, %rs14256;
$L__BB0_8244:
	add.s32 	%r12058, %r2640, %r13421;
	setp.gt.u32 	%p9598, %r12058, 9999;
	add.s32 	%r12059, %r12058, 55536;
	selp.b32 	%r12060, %r12059, %r12058, %p9598;
	cvt.u16.u32 	%rs7344, %r12060;
	st.local.u16 	[%rd13+36], %rs7344;
	sub.s32 	%r2643, 16, %r2611;
	selp.u32 	%r12061, 1, 0, %p9598;
	ld.local.u16 	%rs10960, [%rd10+34];
	selp.b16 	%rs10961, %rs6846, %rs10960, %p10756;
	cvt.u32.u16 	%r12062, %rs10961;
	add.s32 	%r2644, %r12062, %r12061;
	setp.gt.u32 	%p9599, %r2611, 16;
	mov.b32 	%r13422, 0;
	@%p9599 bra 	$L__BB0_8249;
	@%p10756 bra 	$L__BB0_8247;
	mul.wide.u32 	%rd3896, %r2643, 2;
	add.s64 	%rd3897, %rd23, %rd3896;
	ld.local.u16 	%rs14257, [%rd3897+2];
	bra.uni 	$L__BB0_8248;
$L__BB0_8247:
	mul.wide.u32 	%rd3898, %r2643, 2;
	add.s64 	%rd3899, %rd10, %rd3898;
	ld.local.u16 	%rs14257, [%rd3899+2];
$L__BB0_8248:
	cvt.u32.u16 	%r13422, %rs14257;
$L__BB0_8249:
	add.s32 	%r12064, %r2644, %r13422;
	setp.gt.u32 	%p9600, %r12064, 9999;
	add.s32 	%r12065, %r12064, 55536;
	selp.b32 	%r12066, %r12065, %r12064, %p9600;
	cvt.u16.u32 	%rs7348, %r12066;
	st.local.u16 	[%rd13+34], %rs7348;
	sub.s32 	%r2647, 15, %r2611;
	selp.u32 	%r12067, 1, 0, %p9600;
	ld.local.u16 	%rs10962, [%rd10+32];
	selp.b16 	%rs10963, %rs6847, %rs10962, %p10756;
	cvt.u32.u16 	%r12068, %rs10963;
	add.s32 	%r2648, %r12068, %r12067;
	setp.gt.u32 	%p9601, %r2611, 15;
	mov.b32 	%r13423, 0;
	@%p9601 bra 	$L__BB0_8254;
	@%p10756 bra 	$L__BB0_8252;
	mul.wide.u32 	%rd3900, %r2647, 2;
	add.s64 	%rd3901, %rd23, %rd3900;
	ld.local.u16 	%rs14258, [%rd3901+2];
	bra.uni 	$L__BB0_8253;
$L__BB0_8252:
	mul.wide.u32 	%rd3902, %r2647, 2;
	add.s64 	%rd3903, %rd10, %rd3902;
	ld.local.u16 	%rs14258, [%rd3903+2];
$L__BB0_8253:
	cvt.u32.u16 	%r13423, %rs14258;
$L__BB0_8254:
	add.s32 	%r12070, %r2648, %r13423;
	setp.gt.u32 	%p9602, %r12070, 9999;
	add.s32 	%r12071, %r12070, 55536;
	selp.b32 	%r12072, %r12071, %r12070, %p9602;
	cvt.u16.u32 	%rs7352, %r12072;
	st.local.u16 	[%rd13+32], %rs7352;
	sub.s32 	%r2651, 14, %r2611;
	selp.u32 	%r12073, 1, 0, %p9602;
	ld.local.u16 	%rs10964, [%rd10+30];
	selp.b16 	%rs10965, %rs6848, %rs10964, %p10756;
	cvt.u32.u16 	%r12074, %rs10965;
	add.s32 	%r2652, %r12074, %r12073;
	setp.gt.u32 	%p9603, %r2611, 14;
	mov.b32 	%r13424, 0;
	@%p9603 bra 	$L__BB0_8259;
	@%p10756 bra 	$L__BB0_8257;
	mul.wide.u32 	%rd3904, %r2651, 2;
	add.s64 	%rd3905, %rd23, %rd3904;
	ld.local.u16 	%rs14259, [%rd3905+2];
	bra.uni 	$L__BB0_8258;
$L__BB0_8257:
	mul.wide.u32 	%rd3906, %r2651, 2;
	add.s64 	%rd3907, %rd10, %rd3906;
	ld.local.u16 	%rs14259, [%rd3907+2];
$L__BB0_8258:
	cvt.u32.u16 	%r13424, %rs14259;
$L__BB0_8259:
	add.s32 	%r12076, %r2652, %r13424;
	setp.gt.u32 	%p9604, %r12076, 9999;
	add.s32 	%r12077, %r12076, 55536;
	selp.b32 	%r12078, %r12077, %r12076, %p9604;
	cvt.u16.u32 	%rs7356, %r12078;
	st.local.u16 	[%rd13+30], %rs7356;
	sub.s32 	%r2655, 13, %r2611;
	selp.u32 	%r12079, 1, 0, %p9604;
	ld.local.u16 	%rs10966, [%rd10+28];
	selp.b16 	%rs10967, %rs6849, %rs10966, %p10756;
	cvt.u32.u16 	%r12080, %rs10967;
	add.s32 	%r2656, %r12080, %r12079;
	setp.gt.u32 	%p9605, %r2611, 13;
	mov.b32 	%r13425, 0;
	@%p9605 bra 	$L__BB0_8264;
	@%p10756 bra 	$L__BB0_8262;
	mul.wide.u32 	%rd3908, %r2655, 2;
	add.s64 	%rd3909, %rd23, %rd3908;
	ld.local.u16 	%rs14260, [%rd3909+2];
	bra.uni 	$L__BB0_8263;
$L__BB0_8262:
	mul.wide.u32 	%rd3910, %r2655, 2;
	add.s64 	%rd3911, %rd10, %rd3910;
	ld.local.u16 	%rs14260, [%rd3911+2];
$L__BB0_8263:
	cvt.u32.u16 	%r13425, %rs14260;
$L__BB0_8264:
	add.s32 	%r12082, %r2656, %r13425;
	setp.gt.u32 	%p9606, %r12082, 9999;
	add.s32 	%r12083, %r12082, 55536;
	selp.b32 	%r12084, %r12083, %r12082, %p9606;
	cvt.u16.u32 	%rs7360, %r12084;
	st.local.u16 	[%rd13+28], %rs7360;
	sub.s32 	%r2659, 12, %r2611;
	selp.u32 	%r12085, 1, 0, %p9606;
	ld.local.u16 	%rs10968, [%rd10+26];
	selp.b16 	%rs10969, %rs6850, %rs10968, %p10756;
	cvt.u32.u16 	%r12086, %rs10969;
	add.s32 	%r2660, %r12086, %r12085;
	setp.gt.u32 	%p9607, %r2611, 12;
	mov.b32 	%r13426, 0;
	@%p9607 bra 	$L__BB0_8269;
	@%p10756 bra 	$L__BB0_8267;
	mul.wide.u32 	%rd3912, %r2659, 2;
	add.s64 	%rd3913, %rd23, %rd3912;
	ld.local.u16 	%rs14261, [%rd3913+2];
	bra.uni 	$L__BB0_8268;
$L__BB0_8267:
	mul.wide.u32 	%rd3914, %r2659, 2;
	add.s64 	%rd3915, %rd10, %rd3914;
	ld.local.u16 	%rs14261, [%rd3915+2];
$L__BB0_8268:
	cvt.u32.u16 	%r13426, %rs14261;
$L__BB0_8269:
	add.s32 	%r12088, %r2660, %r13426;
	setp.gt.u32 	%p9608, %r12088, 9999;
	add.s32 	%r12089, %r12088, 55536;
	selp.b32 	%r12090, %r12089, %r12088, %p9608;
	cvt.u16.u32 	%rs7364, %r12090;
	st.local.u16 	[%rd13+26], %rs7364;
	sub.s32 	%r2663, 11, %r2611;
	selp.u32 	%r12091, 1, 0, %p9608;
	ld.local.u16 	%rs10970, [%rd10+24];
	selp.b16 	%rs10971, %rs6851, %rs10970, %p10756;
	cvt.u32.u16 	%r12092, %rs10971;
	add.s32 	%r2664, %r12092, %r12091;
	setp.gt.u32 	%p9609, %r2611, 11;
	mov.b32 	%r13427, 0;
	@%p9609 bra 	$L__BB0_8274;
	@%p10756 bra 	$L__BB0_8272;
	mul.wide.u32 	%rd3916, %r2663, 2;
	add.s64 	%rd3917, %rd23, %rd3916;
	ld.local.u16 	%rs14262, [%rd3917+2];
	bra.uni 	$L__BB0_8273;
$L__BB0_8272:
	mul.wide.u32 	%rd3918, %r2663, 2;
	add.s64 	%rd3919, %rd10, %rd3918;
	ld.local.u16 	%rs14262, [%rd3919+2];
$L__BB0_8273:
	cvt.u32.u16 	%r13427, %rs14262;
$L__BB0_8274:
	add.s32 	%r12094, %r2664, %r13427;
	setp.gt.u32 	%p9610, %r12094, 9999;
	add.s32 	%r12095, %r12094, 55536;
	selp.b32 	%r12096, %r12095, %r12094, %p9610;
	cvt.u16.u32 	%rs7368, %r12096;
	st.local.u16 	[%rd13+24], %rs7368;
	sub.s32 	%r2667, 10, %r2611;
	selp.u32 	%r12097, 1, 0, %p9610;
	ld.local.u16 	%rs10972, [%rd10+22];
	selp.b16 	%rs10973, %rs6852, %rs10972, %p10756;
	cvt.u32.u16 	%r12098, %rs10973;
	add.s32 	%r2668, %r12098, %r12097;
	setp.gt.u32 	%p9611, %r2611, 10;
	mov.b32 	%r13428, 0;
	@%p9611 bra 	$L__BB0_8279;
	@%p10756 bra 	$L__BB0_8277;
	mul.wide.u32 	%rd3920, %r2667, 2;
	add.s64 	%rd3921, %rd23, %rd3920;
	ld.local.u16 	%rs14263, [%rd3921+2];
	bra.uni 	$L__BB0_8278;
$L__BB0_8277:
	mul.wide.u32 	%rd3922, %r2667, 2;
	add.s64 	%rd3923, %rd10, %rd3922;
	ld.local.u16 	%rs14263, [%rd3923+2];
$L__BB0_8278:
	cvt.u32.u16 	%r13428, %rs14263;
$L__BB0_8279:
	add.s32 	%r12100, %r2668, %r13428;
	setp.gt.u32 	%p9612, %r12100, 9999;
	add.s32 	%r12101, %r12100, 55536;
	selp.b32 	%r12102, %r12101, %r12100, %p9612;
	cvt.u16.u32 	%rs7372, %r12102;
	st.local.u16 	[%rd13+22], %rs7372;
	sub.s32 	%r2671, 9, %r2611;
	selp.u32 	%r12103, 1, 0, %p9612;
	ld.local.u16 	%rs10974, [%rd10+20];
	selp.b16 	%rs10975, %rs6853, %rs10974, %p10756;
	cvt.u32.u16 	%r12104, %rs10975;
	add.s32 	%r2672, %r12104, %r12103;
	setp.gt.u32 	%p9613, %r2611, 9;
	mov.b32 	%r13429, 0;
	@%p9613 bra 	$L__BB0_8284;
	@%p10756 bra 	$L__BB0_8282;
	mul.wide.u32 	%rd3924, %r2671, 2;
	add.s64 	%rd3925, %rd23, %rd3924;
	ld.local.u16 	%rs14264, [%rd3925+2];
	bra.uni 	$L__BB0_8283;
$L__BB0_8282:
	mul.wide.u32 	%rd3926, %r2671, 2;
	add.s64 	%rd3927, %rd10, %rd3926;
	ld.local.u16 	%rs14264, [%rd3927+2];
$L__BB0_8283:
	cvt.u32.u16 	%r13429, %rs14264;
$L__BB0_8284:
	add.s32 	%r12106, %r2672, %r13429;
	setp.gt.u32 	%p9614, %r12106, 9999;
	add.s32 	%r12107, %r12106, 55536;
	selp.b32 	%r12108, %r12107, %r12106, %p9614;
	cvt.u16.u32 	%rs7376, %r12108;
	st.local.u16 	[%rd13+20], %rs7376;
	sub.s32 	%r2675, 8, %r2611;
	selp.u32 	%r12109, 1, 0, %p9614;
	ld.local.u16 	%rs10976, [%rd10+18];
	selp.b16 	%rs10977, %rs6854, %rs10976, %p10756;
	cvt.u32.u16 	%r12110, %rs10977;
	add.s32 	%r2676, %r12110, %r12109;
	setp.gt.u32 	%p9615, %r2611, 8;
	mov.b32 	%r13430, 0;
	@%p9615 bra 	$L__BB0_8289;
	@%p10756 bra 	$L__BB0_8287;
	mul.wide.u32 	%rd3928, %r2675, 2;
	add.s64 	%rd3929, %rd23, %rd3928;
	ld.local.u16 	%rs14265, [%rd3929+2];
	bra.uni 	$L__BB0_8288;
$L__BB0_8287:
	mul.wide.u32 	%rd3930, %r2675, 2;
	add.s64 	%rd3931, %rd10, %rd3930;
	ld.local.u16 	%rs14265, [%rd3931+2];
$L__BB0_8288:
	cvt.u32.u16 	%r13430, %rs14265;
$L__BB0_8289:
	add.s32 	%r12112, %r2676, %r13430;
	setp.gt.u32 	%p9616, %r12112, 9999;
	add.s32 	%r12113, %r12112, 55536;
	selp.b32 	%r12114, %r12113, %r12112, %p9616;
	cvt.u16.u32 	%rs7380, %r12114;
	st.local.u16 	[%rd13+18], %rs7380;
	sub.s32 	%r2679, 7, %r2611;
	selp.u32 	%r12115, 1, 0, %p9616;
	ld.local.u16 	%rs10978, [%rd10+16];
	selp.b16 	%rs10979, %rs6855, %rs10978, %p10756;
	cvt.u32.u16 	%r12116, %rs10979;
	add.s32 	%r2680, %r12116, %r12115;
	setp.gt.u32 	%p9617, %r2611, 7;
	mov.b32 	%r13431, 0;
	@%p9617 bra 	$L__BB0_8294;
	@%p10756 bra 	$L__BB0_8292;
	mul.wide.u32 	%rd3932, %r2679, 2;
	add.s64 	%rd3933, %rd23, %rd3932;
	ld.local.u16 	%rs14266, [%rd3933+2];
	bra.uni 	$L__BB0_8293;
$L__BB0_8292:
	mul.wide.u32 	%rd3934, %r2679, 2;
	add.s64 	%rd3935, %rd10, %rd3934;
	ld.local.u16 	%rs14266, [%rd3935+2];
$L__BB0_8293:
	cvt.u32.u16 	%r13431, %rs14266;
$L__BB0_8294:
	add.s32 	%r12118, %r2680, %r13431;
	setp.gt.u32 	%p9618, %r12118, 9999;
	add.s32 	%r12119, %r12118, 55536;
	selp.b32 	%r12120, %r12119, %r12118, %p9618;
	cvt.u16.u32 	%rs7384, %r12120;
	st.local.u16 	[%rd13+16], %rs7384;
	sub.s32 	%r2683, 6, %r2611;
	selp.u32 	%r12121, 1, 0, %p9618;
	ld.local.u16 	%rs10980, [%rd10+14];
	selp.b16 	%rs10981, %rs6856, %rs10980, %p10756;
	cvt.u32.u16 	%r12122, %rs10981;
	add.s32 	%r2684, %r12122, %r12121;
	setp.gt.u32 	%p9619, %r2611, 6;
	mov.b32 	%r13432, 0;
	@%p9619 bra 	$L__BB0_8299;
	@%p10756 bra 	$L__BB0_8297;
	mul.wide.u32 	%rd3936, %r2683, 2;
	add.s64 	%rd3937, %rd23, %rd3936;
	ld.local.u16 	%rs14267, [%rd3937+2];
	bra.uni 	$L__BB0_8298;
$L__BB0_8297:
	mul.wide.u32 	%rd3938, %r2683, 2;
	add.s64 	%rd3939, %rd10, %rd3938;
	ld.local.u16 	%rs14267, [%rd3939+2];
$L__BB0_8298:
	cvt.u32.u16 	%r13432, %rs14267;
$L__BB0_8299:
	add.s32 	%r12124, %r2684, %r13432;
	setp.gt.u32 	%p9620, %r12124, 9999;
	add.s32 	%r12125, %r12124, 55536;
	selp.b32 	%r12126, %r12125, %r12124, %p9620;
	cvt.u16.u32 	%rs7388, %r12126;
	st.local.u16 	[%rd13+14], %rs7388;
	sub.s32 	%r2687, 5, %r2611;
	selp.u32 	%r12127, 1, 0, %p9620;
	ld.local.u16 	%rs10982, [%rd10+12];
	selp.b16 	%rs10983, %rs6857, %rs10982, %p10756;
	cvt.u32.u16 	%r12128, %rs10983;
	add.s32 	%r2688, %r12128, %r12127;
	setp.gt.u32 	%p9621, %r2611, 5;
	mov.b32 	%r13433, 0;
	@%p9621 bra 	$L__BB0_8304;
	@%p10756 bra 	$L__BB0_8302;
	mul.wide.u32 	%rd3940, %r2687, 2;
	add.s64 	%rd3941, %rd23, %rd3940;
	ld.local.u16 	%rs14268, [%rd3941+2];
	bra.uni 	$L__BB0_8303;
$L__BB0_8302:
	mul.wide.u32 	%rd3942, %r2687, 2;
	add.s64 	%rd3943, %rd10, %rd3942;
	ld.local.u16 	%rs14268, [%rd3943+2];
$L__BB0_8303:
	cvt.u32.u16 	%r13433, %rs14268;
$L__BB0_8304:
	add.s32 	%r12130, %r2688, %r13433;
	setp.gt.u32 	%p9622, %r12130, 9999;
	add.s32 	%r12131, %r12130, 55536;
	selp.b32 	%r12132, %r12131, %r12130, %p9622;
	cvt.u16.u32 	%rs7392, %r12132;
	st.local.u16 	[%rd13+12], %rs7392;
	sub.s32 	%r2691, 4, %r2611;
	selp.u32 	%r12133, 1, 0, %p9622;
	ld.local.u16 	%rs10984, [%rd10+10];
	selp.b16 	%rs10985, %rs6858, %rs10984, %p10756;
	cvt.u32.u16 	%r12134, %rs10985;
	add.s32 	%r2692, %r12134, %r12133;
	setp.gt.u32 	%p9623, %r2611, 4;
	mov.b32 	%r13434, 0;
	@%p9623 bra 	$L__BB0_8309;
	@%p10756 bra 	$L__BB0_8307;
	mul.wide.u32 	%rd3944, %r2691, 2;
	add.s64 	%rd3945, %rd23, %rd3944;
	ld.local.u16 	%rs14269, [%rd3945+2];
	bra.uni 	$L__BB0_8308;
$L__BB0_8307:
	mul.wide.u32 	%rd3946, %r2691, 2;
	add.s64 	%rd3947, %rd10, %rd3946;
	ld.local.u16 	%rs14269, [%rd3947+2];
$L__BB0_8308:
	cvt.u32.u16 	%r13434, %rs14269;
$L__BB0_8309:
	add.s32 	%r12136, %r2692, %r13434;
	setp.gt.u32 	%p9624, %r12136, 9999;
	add.s32 	%r12137, %r12136, 55536;
	selp.b32 	%r12138, %r12137, %r12136, %p9624;
	cvt.u16.u32 	%rs7396, %r12138;
	st.local.u16 	[%rd13+10], %rs7396;
	sub.s32 	%r2695, 3, %r2611;
	selp.u32 	%r12139, 1, 0, %p9624;
	ld.local.u16 	%rs10986, [%rd10+8];
	selp.b16 	%rs10987, %rs6859, %rs10986, %p10756;
	cvt.u32.u16 	%r12140, %rs10987;
	add.s32 	%r2696, %r12140, %r12139;
	setp.gt.u32 	%p9625, %r2611, 3;
	mov.b32 	%r13435, 0;
	@%p9625 bra 	$L__BB0_8314;
	@%p10756 bra 	$L__BB0_8312;
	mul.wide.u32 	%rd3948, %r2695, 2;
	add.s64 	%rd3949, %rd23, %rd3948;
	ld.local.u16 	%rs14270, [%rd3949+2];
	bra.uni 	$L__BB0_8313;
$L__BB0_8312:
	mul.wide.u32 	%rd3950, %r2695, 2;
	add.s64 	%rd3951, %rd10, %rd3950;
	ld.local.u16 	%rs14270, [%rd3951+2];
$L__BB0_8313:
	cvt.u32.u16 	%r13435, %rs14270;
$L__BB0_8314:
	add.s32 	%r12142, %r2696, %r13435;
	setp.gt.u32 	%p9626, %r12142, 9999;
	add.s32 	%r12143, %r12142, 55536;
	selp.b32 	%r12144, %r12143, %r12142, %p9626;
	cvt.u16.u32 	%rs7400, %r12144;
	st.local.u16 	[%rd13+8], %rs7400;
	sub.s32 	%r2699, 2, %r2611;
	selp.u32 	%r12145, 1, 0, %p9626;
	ld.local.u16 	%rs10988, [%rd850];
	selp.b16 	%rs10989, %rs6860, %rs10988, %p10756;
	cvt.u32.u16 	%r12146, %rs10989;
	add.s32 	%r2700, %r12146, %r12145;
	setp.gt.u32 	%p9627, %r2611, 2;
	mov.b32 	%r13436, 0;
	@%p9627 bra 	$L__BB0_8319;
	@%p10756 bra 	$L__BB0_8317;
	mul.wide.u32 	%rd3952, %r2699, 2;
	add.s64 	%rd3953, %rd23, %rd3952;
	ld.local.u16 	%rs14271, [%rd3953+2];
	bra.uni 	$L__BB0_8318;
$L__BB0_8317:
	mul.wide.u32 	%rd3954, %r2699, 2;
	add.s64 	%rd3955, %rd10, %rd3954;
	ld.local.u16 	%rs14271, [%rd3955+2];
$L__BB0_8318:
	cvt.u32.u16 	%r13436, %rs14271;
$L__BB0_8319:
	add.s32 	%r12148, %r2700, %r13436;
	setp.gt.u32 	%p9628, %r12148, 9999;
	add.s32 	%r12149, %r12148, 55536;
	selp.b32 	%r12150, %r12149, %r12148, %p9628;
	cvt.u16.u32 	%rs7404, %r12150;
	st.local.u16 	[%rd13+6], %rs7404;
	sub.s32 	%r2703, 1, %r2611;
	selp.u32 	%r12151, 1, 0, %p9628;
	ld.local.u16 	%rs10990, [%rd10+4];
	selp.b16 	%rs10991, %rs6861, %rs10990, %p10756;
	cvt.u32.u16 	%r12152, %rs10991;
	add.s32 	%r2704, %r12152, %r12151;
	setp.gt.u32 	%p9629, %r2611, 1;
	mov.b32 	%r13437, 0;
	@%p9629 bra 	$L__BB0_8324;
	@%p10756 bra 	$L__BB0_8322;
	mul.wide.u32 	%rd3956, %r2703, 2;
	add.s64 	%rd3957, %rd23, %rd3956;
	ld.local.u16 	%rs14272, [%rd3957+2];
	bra.uni 	$L__BB0_8323;
$L__BB0_8322:
	mul.wide.u32 	%rd3958, %r2703, 2;
	add.s64 	%rd3959, %rd10, %rd3958;
	ld.local.u16 	%rs14272, [%rd3959+2];
$L__BB0_8323:
	cvt.u32.u16 	%r13437, %rs14272;
$L__BB0_8324:
	add.s32 	%r12154, %r2704, %r13437;
	setp.gt.u32 	%p9630, %r12154, 9999;
	add.s32 	%r12155, %r12154, 55536;
	selp.b32 	%r12156, %r12155, %r12154, %p9630;
	cvt.u16.u32 	%rs7408, %r12156;
	st.local.u16 	[%rd13+4], %rs7408;
	neg.s32 	%r2707, %r2611;
	selp.u32 	%r12157, 1, 0, %p9630;
	ld.local.u16 	%rs10992, [%rd10+2];
	selp.b16 	%rs10993, %rs6837, %rs10992, %p10756;
	cvt.u32.u16 	%r12158, %rs10993;
	add.s32 	%r2708, %r12158, %r12157;
	setp.ne.s32 	%p9631, %r2610, 0;
	mov.b32 	%r13438, 0;
	@%p9631 bra 	$L__BB0_8329;
	@%p10756 bra 	$L__BB0_8327;
	mul.wide.u32 	%rd3960, %r2707, 2;
	add.s64 	%rd3961, %rd23, %rd3960;
	ld.local.u16 	%rs14273, [%rd3961+2];
	bra.uni 	$L__BB0_8328;
$L__BB0_8327:
	mul.wide.u32 	%rd3962, %r2707, 2;
	add.s64 	%rd3963, %rd10, %rd3962;
	ld.local.u16 	%rs14273, [%rd3963+2];
$L__BB0_8328:
	cvt.u32.u16 	%r13438, %rs14273;
$L__BB0_8329:
	add.s32 	%r12159, %r2708, %r13438;
	setp.lt.u32 	%p9632, %r12159, 10000;
	setp.gt.u32 	%p9633, %r12159, 9999;
	add.s32 	%r12160, %r12159, 55536;
	selp.b32 	%r12161, %r12160, %r12159, %p9633;
	cvt.u16.u32 	%rs7412, %r12161;
	st.local.u16 	[%rd13+2], %rs7412;
	@%p9632 bra 	$L__BB0_8331;
	st.local.u16 	[%rd13+48], %rs7324;
	mov.b32 	%r12162, {%rs7332, %rs7328};
	st.local.u32 	[%rd13+44], %r12162;
	mov.b32 	%r12163, {%rs7340, %rs7336};
	st.local.u32 	[%rd13+40], %r12163;
	mov.b32 	%r12164, {%rs7348, %rs7344};
	st.local.u32 	[%rd13+36], %r12164;
	mov.b32 	%r12165, {%rs7356, %rs7352};
	st.local.u32 	[%rd13+32], %r12165;
	mov.b32 	%r12166, {%rs7364, %rs7360};
	st.local.u32 	[%rd13+28], %r12166;
	mov.b32 	%r12167, {%rs7372, %rs7368};
	st.local.u32 	[%rd13+24], %r12167;
	mov.b32 	%r12168, {%rs7380, %rs7376};
	st.local.u32 	[%rd13+20], %r12168;
	mov.b32 	%r12169, {%rs7388, %rs7384};
	st.local.u32 	[%rd13+16], %r12169;
	mov.b32 	%r12170, {%rs7396, %rs7392};
	st.local.u32 	[%rd13+12], %r12170;
	mov.b32 	%r12171, {%rs7404, %rs7400};
	st.local.u32 	[%rd13+8], %r12171;
	mov.b32 	%r12172, {%rs7412, %rs7408};
	st.local.u32 	[%rd13+4], %r12172;
	mov.b16 	%rs10994, 1;
	st.local.u16 	[%rd13+2], %rs10994;
	add.s32 	%r12173, %r2609, 1;
	st.local.u32 	[%rd13+52], %r12173;
$L__BB0_8331:
	mov.b16 	%rs10995, 0;
	st.local.u8 	[%rd13], %rs10995;
$L__BB0_8332:
	st.local.u16 	[%rd12+2], %rs13391;
	mov.b32 	%r12685, {%rs13390, %rs13389};
	st.local.u32 	[%rd12+4], %r12685;
	mov.b32 	%r12686, {%rs13388, %rs13387};
	st.local.u32 	[%rd12+8], %r12686;
	mov.b32 	%r12687, {%rs13386, %rs13385};
	st.local.u32 	[%rd12+12], %r12687;
	mov.b32 	%r12688, {%rs13384, %rs13383};
	st.local.u32 	[%rd12+16], %r12688;
	mov.b32 	%r12689, {%rs13382, %rs13381};
	st.local.u32 	[%rd12+20], %r12689;
	mov.b32 	%r12690, {%rs13380, %rs13379};
	st.local.u32 	[%rd12+24], %r12690;
	mov.b32 	%r12691, {%rs13378, %rs13377};
	st.local.u32 	[%rd12+28], %r12691;
	mov.b32 	%r12692, {%rs13376, %rs13375};
	st.local.u32 	[%rd12+32], %r12692;
	mov.b32 	%r12693, {%rs13374, %rs13373};
	st.local.u32 	[%rd12+36], %r12693;
	mov.b32 	%r12694, {%rs13372, %rs13371};
	st.local.u32 	[%rd12+40], %r12694;
	mov.b32 	%r12695, {%rs13370, %rs13369};
	st.local.u32 	[%rd12+44], %r12695;
	mov.b32 	%r12696, {%rs13368, %rs13367};
	st.local.u32 	[%rd12+48], %r12696;
	add.s32 	%r12989, %r12989, 1;
	mov.u16 	%rs2524, %rs13367;
	bra.uni 	$L__BB0_2847;
$L__BB0_8333:
	ld.param.u64 	%rd4264, [_Z6kernelPPdPiiiiPtiiS2_iiS2_iiS2_i_param_1];
	cvta.to.global.u64 	%rd2639, %rd4264;
	mul.wide.s32 	%rd2640, %r2, 4;
	add.s64 	%rd2641, %rd2639, %rd2640;
	st.global.u32 	[%rd2641], %r12989;
	ret;

}


// ===== COMPILED SASS (sm_100) =====

	.target	sm_100

	.elftype	@"ET_EXEC"


//--------------------- .note.nv.tkinfo           --------------------------
	.section	.note.nv.tkinfo,"",@"SHT_NOTE"
	.sectionflags	@"SHF_NOTE_NV_TKINFO"
	.tkinfo
        /*0018*/ 	.word	0x00000002
        /*0030*/ 	.string	""
        /*0030*/ 	.string	"ptxas"
        /*0030*/ 	.string	"Cuda compilation tools, release 13.0, V13.0.88"
        /*0030*/ 	.string	"Build cuda_13.0.r13.0/compiler.36424714_0"
        /*0030*/ 	.string	"-arch sm_100 -m 64 "



//--------------------- .note.nv.cuinfo           --------------------------
	.section	.note.nv.cuinfo,"",@"SHT_NOTE"
	.sectionflags	@"SHF_NOTE_NV_CUINFO"
        /*0018*/ 	.short	0x0002
        /*001a*/ 	.short	0x0064
        /*001c*/ 	.short	0x0082
	.zero		2


//--------------------- .nv.info                  --------------------------
	.section	.nv.info,"",@"SHT_CUDA_INFO"
	.align	4


	//----- nvinfo : EIATTR_REGCOUNT
	.align		4
        /*0000*/ 	.byte	0x04, 0x2f
        /*0002*/ 	.short	(.L_1 - .L_0)
	.align		4
.L_0:
        /*0004*/ 	.word	index@(_Z6kernelPPdPiiiiPtiiS2_iiS2_iiS2_i)
        /*0008*/ 	.word	0x0000007f


	//----- nvinfo : EIATTR_FRAME_SIZE
	.align		4
.L_1:
        /*000c*/ 	.byte	0x04, 0x11
        /*000e*/ 	.short	(.L_3 - .L_2)
	.align		4
.L_2:
        /*0010*/ 	.word	index@(_Z6kernelPPdPiiiiPtiiS2_iiS2_iiS2_i)
        /*0014*/ 	.word	0x000005c8


	//----- nvinfo : EIATTR_MIN_STACK_SIZE
	.align		4
.L_3:
        /*0018*/ 	.byte	0x04, 0x12
        /*001a*/ 	.short	(.L_5 - .L_4)
	.align		4
.L_4:
        /*001c*/ 	.word	index@(_Z6kernelPPdPiiiiPtiiS2_iiS2_iiS2_i)
        /*0020*/ 	.word	0x000005c8
.L_5:


//--------------------- .nv.compat                --------------------------
	.section	.nv.compat,"",@"SHT_CUDA_COMPAT_INFO"
	.align	4
        /*0000*/ 	.byte	0x02, 0x09, 0x00, 0x00, 0x02, 0x02, 0x01, 0x00, 0x02, 0x05, 0x05, 0x00, 0x03, 0x07, 0x01, 0x01
        /*0010*/ 	.byte	0x02, 0x03, 0x00, 0x00, 0x02, 0x06, 0x01, 0x00, 0x04, 0x0b, 0x08, 0x00, 0x01, 0x00, 0x00, 0x00
        /*0020*/ 	.byte	0x00, 0x00, 0x00, 0x00


//--------------------- .nv.info._Z6kernelPPdPiiiiPtiiS2_iiS2_iiS2_i --------------------------
	.section	.nv.info._Z6kernelPPdPiiiiPtiiS2_iiS2_iiS2_i,"",@"SHT_CUDA_INFO"
	.sectionflags	@""
	.align	4


	//----- nvinfo : EIATTR_CUDA_API_VERSION
	.align		4
        /*0000*/ 	.byte	0x04, 0x37
        /*0002*/ 	.short	(.L_7 - .L_6)
.L_6:
        /*0004*/ 	.word	0x00000082


	//----- nvinfo : EIATTR_KPARAM_INFO
	.align		4
.L_7:
        /*0008*/ 	.byte	0x04, 0x17
        /*000a*/ 	.short	(.L_9 - .L_8)
.L_8:
        /*000c*/ 	.word	0x00000000
        /*0010*/ 	.short	0x000f
        /*0012*/ 	.short	0x0058
        /*0014*/ 	.byte	0x00, 0xf0, 0x11, 0x00


	//----- nvinfo : EIATTR_KPARAM_INFO
	.align		4
.L_9:
        /*0018*/ 	.byte	0x04, 0x17
        /*001a*/ 	.short	(.L_11 - .L_10)
.L_10:
        /*001c*/ 	.word	0x00000000
        /*0020*/ 	.short	0x000e
        /*0022*/ 	.short	0x0050
        /*0024*/ 	.byte	0x00, 0xf5, 0x21, 0x00


	//----- nvinfo : EIATTR_KPARAM_INFO
	.align		4
.L_11:
        /*0028*/ 	.byte	0x04, 0x17
        /*002a*/ 	.short	(.L_13 - .L_12)
.L_12:
        /*002c*/ 	.word	0x00000000
        /*0030*/ 	.short	0x000d
        /*0032*/ 	.short	0x004c
        /*0034*/ 	.byte	0x00, 0xf0, 0x11, 0x00


	//----- nvinfo : EIATTR_KPARAM_INFO
	.align		4
.L_13:
        /*0038*/ 	.byte	0x04, 0x17
        /*003a*/ 	.short	(.L_15 - .L_14)
.L_14:
        /*003c*/ 	.word	0x00000000
        /*0040*/ 	.short	0x000c
        /*0042*/ 	.short	0x0048
        /*0044*/ 	.byte	0x00, 0xf0, 0x11, 0x00


	//----- nvinfo : EIATTR_KPARAM_INFO
	.align		4
.L_15:
        /*0048*/ 	.byte	0x04, 0x17
        /*004a*/ 	.short	(.L_17 - .L_16)
.L_16:
        /*004c*/ 	.word	0x00000000
        /*0050*/ 	.short	0x000b
        /*0052*/ 	.short	0x0040
        /*0054*/ 	.byte	0x00, 0xf5, 0x21, 0x00


	//----- nvinfo : EIATTR_KPARAM_INFO
	.align		4
.L_17:
        /*0058*/ 	.byte	0x04, 0x17
        /*005a*/ 	.short	(.L_19 - .L_18)
.L_18:
        /*005c*/ 	.word	0x00000000
        /*0060*/ 	.short	0x000a
        /*0062*/ 	.short	0x003c
        /*0064*/ 	.byte	0x00, 0xf0, 0x11, 0x00


	//----- nvinfo : EIATTR_KPARAM_INFO
	.align		4
.L_19:
        /*0068*/ 	.byte	0x04, 0x17
        /*006a*/ 	.short	(.L_21 - .L_20)
.L_20:
        /*006c*/ 	.word	0x00000000
        /*0070*/ 	.short	0x0009
        /*0072*/ 	.short	0x0038
        /*0074*/ 	.byte	0x00, 0xf0, 0x11, 0x00


	//----- nvinfo : EIATTR_KPARAM_INFO
	.align		4
.L_21:
        /*0078*/ 	.byte	0x04, 0x17
        /*007a*/ 	.short	(.L_23 - .L_22)
.L_22:
        /*007c*/ 	.word	0x00000000
        /*0080*/ 	.short	0x0008
        /*0082*/ 	.short	0x0030
        /*0084*/ 	.byte	0x00, 0xf5, 0x21, 0x00


	//----- nvinfo : EIATTR_KPARAM_INFO
	.align		4
.L_23:
        /*0088*/ 	.byte	0x04, 0x17
        /*008a*/ 	.short	(.L_25 - .L_24)
.L_24:
        /*008c*/ 	.word	0x00000000
        /*0090*/ 	.short	0x0007
        /*0092*/ 	.short	0x002c
        /*0094*/ 	.byte	0x00, 0xf0, 0x11, 0x00


	//----- nvinfo : EIATTR_KPARAM_INFO
	.align		4
.L_25:
        /*0098*/ 	.byte	0x04, 0x17
        /*009a*/ 	.short	(.L_27 - .L_26)
.L_26:
        /*009c*/ 	.word	0x00000000
        /*00a0*/ 	.short	0x0006
        /*00a2*/ 	.short	0x0028
        /*00a4*/ 	.byte	0x00, 0xf0, 0x11, 0x00


	//----- nvinfo : EIATTR_KPARAM_INFO
	.align		4
.L_27:
        /*00a8*/ 	.byte	0x04, 0x17
        /*00aa*/ 	.short	(.L_29 - .L_28)
.L_28:
        /*00ac*/ 	.word	0x00000000
        /*00b0*/ 	.short	0x0005
        /*00b2*/ 	.short	0x0020
        /*00b4*/ 	.byte	0x00, 0xf5, 0x21, 0x00


	//----- nvinfo : EIATTR_KPARAM_INFO
	.align		4
.L_29:
        /*00b8*/ 	.byte	0x04, 0x17
        /*00ba*/ 	.short	(.L_31 - .L_30)
.L_30:
        /*00bc*/ 	.word	0x00000000
        /*00c0*/ 	.short	0x0004
        /*00c2*/ 	.short	0x0018
        /*00c4*/ 	.byte	0x00, 0xf0, 0x11, 0x00


	//----- nvinfo : EIATTR_KPARAM_INFO
	.align		4
.L_31:
        /*00c8*/ 	.byte	0x04, 0x17
        /*00ca*/ 	.short	(.L_33 - .L_32)
.L_32:
        /*00cc*/ 	.word	0x00000000
        /*00d0*/ 	.short	0x0003
        /*00d2*/ 	.short	0x0014
        /*00d4*/ 	.byte	0x00, 0xf0, 0x11, 0x00


	//----- nvinfo : EIATTR_KPARAM_INFO
	.align		4
.L_33:
        /*00d8*/ 	.byte	0x04, 0x17
        /*00da*/ 	.short	(.L_35 - .L_34)
.L_34:
        /*00dc*/ 	.word	0x00000000
        /*00e0*/ 	.short	0x0002
        /*00e2*/ 	.short	0x0010
        /*00e4*/ 	.byte	0x00, 0xf0, 0x11, 0x00


	//----- nvinfo : EIATTR_KPARAM_INFO
	.align		4
.L_35:
        /*00e8*/ 	.byte	0x04, 0x17
        /*00ea*/ 	.short	(.L_37 - .L_36)
.L_36:
        /*00ec*/ 	.word	0x00000000
        /*00f0*/ 	.short	0x0001
        /*00f2*/ 	.short	0x0008
        /*00f4*/ 	.byte	0x00, 0xf5, 0x21, 0x00


	//----- nvinfo : EIATTR_KPARAM_INFO
	.align		4
.L_37:
        /*00f8*/ 	.byte	0x04, 0x17
        /*00fa*/ 	.short	(.L_39 - .L_38)
.L_38:
        /*00fc*/ 	.word	0x00000000
        /*0100*/ 	.short	0x0000
        /*0102*/ 	.short	0x0000
        /*0104*/ 	.byte	0x00, 0xf5, 0x21, 0x00


	//----- nvinfo : EIATTR_SPARSE_MMA_MASK
	.align		4
.L_39:
        /*0108*/ 	.byte	0x03, 0x50
        /*010a*/ 	.short	0x0000


	//----- nvinfo : EIATTR_MAXREG_COUNT
	.align		4
        /*010c*/ 	.byte	0x03, 0x1b
        /*010e*/ 	.short	0x00ff


	//----- nvinfo : EIATTR_MERCURY_ISA_VERSION
	.align		4
        /*0110*/ 	.byte	0x03, 0x5f
        /*0112*/ 	.short	0x0101


	//----- nvinfo : EIATTR_VRC_CTA_INIT_COUNT
	.align		4
        /*0114*/ 	.byte	0x02, 0x4a
	.zero		1
	.zero		1


	//----- nvinfo : EIATTR_EXIT_INSTR_OFFSETS
	.align		4
        /*0118*/ 	.byte	0x04, 0x1c
        /*011a*/ 	.short	(.L_41 - .L_40)


	//   ....[0]....
.L_40:
        /*011c*/ 	.word	0x0009e2d0


	//----- nvinfo : EIATTR_CRS_STACK_SIZE
	.align		4
.L_41:
        /*0120*/ 	.byte	0x04, 0x1e
        /*0122*/ 	.short	(.L_43 - .L_42)
.L_42:
        /*0124*/ 	.word	0x00000000


	//----- nvinfo : EIATTR_CBANK_PARAM_SIZE
	.align		4
.L_43:
        /*0128*/ 	.byte	0x03, 0x19
        /*012a*/ 	.short	0x005c


	//----- nvinfo : EIATTR_PARAM_CBANK
	.align		4
        /*012c*/ 	.byte	0x04, 0x0a
        /*012e*/ 	.short	(.L_45 - .L_44)
	.align		4
.L_44:
        /*0130*/ 	.word	index@(.nv.constant0._Z6kernelPPdPiiiiPtiiS2_iiS2_iiS2_i)
        /*0134*/ 	.short	0x0380
        /*0136*/ 	.short	0x005c


	//----- nvinfo : EIATTR_SW_WAR
	.align		4
.L_45:
        /*0138*/ 	.byte	0x04, 0x36
        /*013a*/ 	.short	(.L_47 - .L_46)
.L_46:
        /*013c*/ 	.word	0x00000008
.L_47:


//--------------------- .nv.callgraph             --------------------------
	.section	.nv.callgraph,"",@"SHT_CUDA_CALLGRAPH"
	.align	4
	.sectionentsize	8
	.align		4
        /*0000*/ 	.word	0x00000000
	.align		4
        /*0004*/ 	.word	0xffffffff
	.align		4
        /*0008*/ 	.word	0x00000000
	.align		4
        /*000c*/ 	.word	0xfffffffe
	.align		4
        /*0010*/ 	.word	0x00000000
	.align		4
        /*0014*/ 	.word	0xfffffffd
	.align		4
        /*0018*/ 	.word	0x00000000
	.align		4
        /*001c*/ 	.word	0xfffffffc


//--------------------- .text._Z6kernelPPdPiiiiPtiiS2_iiS2_iiS2_i --------------------------
	.section	.text._Z6kernelPPdPiiiiPtiiS2_iiS2_iiS2_i,"ax",@progbits
	.align	128
        .global         _Z6kernelPPdPiiiiPtiiS2_iiS2_iiS2_i
        .type           _Z6kernelPPdPiiiiPtiiS2_iiS2_iiS2_i,@function
        .size           _Z6kernelPPdPiiiiPtiiS2_iiS2_iiS2_i,(.L_x_1800 - _Z6kernelPPdPiiiiPtiiS2_iiS2_iiS2_i)
        .other          _Z6kernelPPdPiiiiPtiiS2_iiS2_iiS2_i,@"STO_CUDA_ENTRY STV_DEFAULT"
_Z6kernelPPdPiiiiPtiiS2_iiS2_iiS2_i:
.text._Z6kernelPPdPiiiiPtiiS2_iiS2_iiS2_i:
[----:B------:R-:W0:Y:S01]  /*0000*/  LDC R1, c[0x0][0x37c] ;  /* 0x0000df00ff017b82 */ /* 0x000e220000000800 */
[----:B------:R-:W1:Y:S01]  /*0010*/  S2R R27, SR_CTAID.X ;  /* 0x00000000001b7919 */ /* 0x000e620000002500 */
[----:B------:R-:W1:Y:S01]  /*0020*/  LDCU UR4, c[0x0][0x360] ;  /* 0x00006c00ff0477ac */ /* 0x000e620008000800 */
[----:B0-----:R-:W-:Y:S01]  /*0030*/  VIADD R1, R1, 0xfffffa38 ;  /* 0xfffffa3801017836 */ /* 0x001fe20000000000 */
[----:B------:R-:W-:Y:S01]  /*0040*/  PRMT R6, RZ, 0x5410, RZ ;  /* 0x00005410ff067816 */ /* 0x000fe200000000ff */
[----:B------:R-:W1:Y:S01]  /*0050*/  S2R R44, SR_TID.X ;  /* 0x00000000002c7919 */ /* 0x000e620000002100 */
[----:B------:R-:W-:Y:S02]  /*0060*/  IMAD.MOV.U32 R20, RZ, RZ, -0x1 ;  /* 0xffffffffff147424 */ /* 0x000fe400078e00ff */
[----:B------:R-:W0:Y:S01]  /*0070*/  LDC R16, c[0x0][0x2f8] ;  /* 0x0000be00ff107b82 */ /* 0x000e220000000800 */
[----:B------:R-:W-:Y:S01]  /*0080*/  IMAD.MOV.U32 R5, RZ, RZ, 0x2 ;  /* 0x00000002ff057424 */ /* 0x000fe200078e00ff */
[----:B------:R-:W2:Y:S01]  /*0090*/  S2R R17, SR_CTAID.Y ;  /* 0x0000000000117919 */ /* 0x000ea20000002600 */
[----:B------:R-:W-:Y:S01]  /*00a0*/  IMAD.MOV.U32 R4, RZ, RZ, 0x1 ;  /* 0x00000001ff047424 */ /* 0x000fe200078e00ff */
[----:B------:R-:W3:Y:S01]  /*00b0*/  LDCU UR5, c[0x0][0x390] ;  /* 0x00007200ff0577ac */ /* 0x000ee20008000800 */
[----:B------:R-:W-:Y:S01]  /*00c0*/  BSSY.RECONVERGENT B0, `(.L_x_0) ;  /* 0x0000069000007945 */ /* 0x000fe20003800200 */
[----:B------:R4:W-:Y:S01]  /*00d0*/  STL.U16 [R1+0x6e], R5 ;  /* 0x00006e0501007387 */ /* 0x0009e20000100400 */
[C---:B------:R-:W-:Y:S01]  /*00e0*/  VIADD R21, R1.reuse, 0x6c ;  /* 0x0000006c01157836 */ /* 0x040fe20000000000 */
[----:B------:R-:W0:Y:S01]  /*00f0*/  LDCU.64 UR6, c[0x0][0x358] ;  /* 0x00006b00ff0677ac */ /* 0x000e220008000a00 */
[C---:B------:R-:W-:Y:S01]  /*0100*/  VIADD R22, R1.reuse, 0xa4 ;  /* 0x000000a401167836 */ /* 0x040fe20000000000 */
[----:B------:R-:W-:Y:S04]  /*0110*/  STL [R1+0xa0], R4 ;  /* 0x0000a00401007387 */ /* 0x000fe80000100800 */
[----:B------:R-:W-:Y:S04]  /*0120*/  STL [R1+0x68], RZ ;  /* 0x000068ff01007387 */ /* 0x000fe80000100800 */
[----:B------:R-:W-:Y:S04]  /*0130*/  STL.64 [R1+0x70], RZ ;  /* 0x000070ff01007387 */ /* 0x000fe80000100a00 */
[----:B------:R-:W-:Y:S01]  /*0140*/  STL.64 [R1+0x78], RZ ;  /* 0x000078ff01007387 */ /* 0x000fe20000100a00 */
[----:B0-----:R-:W-:-:S03]  /*0150*/  IMAD.IADD R15, R1, 0x1, R16 ;  /* 0x00000001010f7824 */ /* 0x001fc600078e0210 */
[----:B------:R-:W-:Y:S01]  /*0160*/  STL.64 [R1+0x80], RZ ;  /* 0x000080ff01007387 */ /* 0x000fe20000100a00 */
[----:B-1----:R-:W-:Y:S01]  /*0170*/  IMAD R12, R27, UR4, R44 ;  /* 0x000000041b0c7c24 */ /* 0x002fe2000f8e022c */
[----:B------:R-:W2:Y:S02]  /*0180*/  LDCU UR4, c[0x0][0x364] ;  /* 0x00006c80ff0477ac */ /* 0x000ea40008000800 */
[----:B------:R-:W-:Y:S01]  /*0190*/  STL.64 [R1+0x88], RZ ;  /* 0x000088ff01007387 */ /* 0x000fe20000100a00 */
[----:B------:R-:W0:Y:S03]  /*01a0*/  I2F.F64 R8, R12 ;  /* 0x0000000c00087312 */ /* 0x000e260000201c00 */
[----:B------:R-:W-:Y:S04]  /*01b0*/  STL.64 [R1+0x90], RZ ;  /* 0x000090ff01007387 */ /* 0x000fe80000100a00 */
[----:B------:R-:W-:Y:S04]  /*01c0*/  STL.64 [R1+0x98], RZ ;  /* 0x000098ff01007387 */ /* 0x000fe80000100a00 */
[----:B------:R-:W-:Y:S04]  /*01d0*/  STL.U16 [R1+0x2], RZ ;  /* 0x000002ff01007387 */ /* 0x000fe80000100400 */
[----:B------:R-:W-:Y:S01]  /*01e0*/  STL [R1+0x4], RZ ;  /* 0x000004ff01007387 */ /* 0x000fe20000100800 */
[----:B0-----:R-:W0:Y:S03]  /*01f0*/  F2I.F64.TRUNC R10, R8 ;  /* 0x00000008000a7311 */ /* 0x001e26000030d100 */
[----:B------:R-:W-:Y:S04]  /*0200*/  STL.64 [R1+0x8], RZ ;  /* 0x000008ff01007387 */ /* 0x000fe80000100a00 */
[----:B------:R-:W-:Y:S04]  /*0210*/  STL.64 [R1+0x10], RZ ;  /* 0x000010ff01007387 */ /* 0x000fe80000100a00 */
[----:B------:R-:W-:Y:S01]  /*0220*/  STL.64 [R1+0x18], RZ ;  /* 0x000018ff01007387 */ /* 0x000fe20000100a00 */
[----:B0-----:R-:W-:-:S03]  /*0230*/  IABS R14, R10 ;  /* 0x0000000a000e7213 */ /* 0x001fc60000000000 */
[----:B------:R-:W-:Y:S01]  /*0240*/  STL.64 [R1+0x20], RZ ;  /* 0x000020ff01007387 */ /* 0x000fe20000100a00 */
[----:B------:R-:W-:Y:S01]  /*0250*/  ISETP.GT.AND P0, PT, R10, -0x1, PT ;  /* 0xffffffff0a00780c */ /* 0x000fe20003f04270 */
[C---:B------:R-:W-:Y:S02]  /*0260*/  IMAD.HI.U32 R0, R14.reuse, -0x2e48e8a7, RZ ;  /* 0xd1b717590e007827 */ /* 0x040fe400078e00ff */
[----:B------:R-:W-:Y:S02]  /*0270*/  STL.U16 [R1+0x36], RZ ;  /* 0x000036ff01007387 */ /* 0x000fe40000100400 */
[----:B------:R-:W-:Y:S01]  /*0280*/  IMAD.HI.U32 R2, R14, 0x55e63b89, RZ ;  /* 0x55e63b890e027827 */ /* 0x000fe200078e00ff */
[----:B------:R-:W-:Y:S01]  /*0290*/  SHF.R.U32.HI R11, RZ, 0xd, R0 ;  /* 0x0000000dff0b7819 */ /* 0x000fe20000011600 */
[----:B------:R-:W-:Y:S03]  /*02a0*/  STL.64 [R1+0x38], RZ ;  /* 0x000038ff01007387 */ /* 0x000fe60000100a00 */
[----:B------:R-:W-:Y:S01]  /*02b0*/  SHF.R.U32.HI R2, RZ, 0x19, R2 ;  /* 0x00000019ff027819 */ /* 0x000fe20000011602 */
[C---:B------:R-:W-:Y:S01]  /*02c0*/  IMAD.HI.U32 R0, R11.reuse, 0x68db9, RZ ;  /* 0x00068db90b007827 */ /* 0x040fe200078e00ff */
[----:B------:R-:W-:Y:S02]  /*02d0*/  STL.64 [R1+0x40], RZ ;  /* 0x000040ff01007387 */ /* 0x000fe40000100a00 */
[----:B------:R-:W-:Y:S01]  /*02e0*/  PRMT R7, RZ, 0x5410, R2 ;  /* 0x00005410ff077816 */ /* 0x000fe20000000002 */
[----:B------:R-:W-:Y:S01]  /*02f0*/  IMAD R3, R0, -0x2710, R11 ;  /* 0xffffd8f000037824 */ /* 0x000fe200078e020b */
[----:B------:R-:W-:Y:S01]  /*0300*/  SEL R2, RZ, 0x1, !P0 ;  /* 0x00000001ff027807 */ /* 0x000fe20004000000 */
[----:B------:R-:W-:Y:S01]  /*0310*/  IMAD R0, R11, -0x2710, R14 ;  /* 0xffffd8f00b007824 */ /* 0x000fe200078e020e */
[----:B------:R-:W-:Y:S01]  /*0320*/  ISETP.GE.U32.AND P0, PT, R14, 0x5f5e100, PT ;  /* 0x05f5e1000e00780c */ /* 0x000fe20003f06070 */
[----:B------:R-:W-:Y:S01]  /*0330*/  STL.64 [R1+0x28], R6 ;  /* 0x0000280601007387 */ /* 0x000fe20000100a00 */
[----:B------:R-:W-:-:S02]  /*0340*/  ISETP.NE.AND P1, PT, R3, RZ, PT ;  /* 0x000000ff0300720c */ /* 0x000fc40003f25270 */
[----:B------:R-:W-:Y:S01]  /*0350*/  ISETP.NE.AND P2, PT, R0, RZ, PT ;  /* 0x000000ff0000720c */ /* 0x000fe20003f45270 */
[----:B------:R0:W-:Y:S01]  /*0360*/  STL.U8 [R1], R2 ;  /* 0x0000000201007387 */ /* 0x0001e20000100000 */
[--C-:B----4-:R-:W-:Y:S02]  /*0370*/  PRMT R5, R3, 0x5410, R0.reuse ;  /* 0x0000541003057816 */ /* 0x110fe40000000000 */
[----:B------:R-:W-:Y:S01]  /*0380*/  PRMT R0, R4, 0x7610, R0 ;  /* 0x0000761004007816 */ /* 0x000fe20000000000 */
[----:B------:R1:W-:Y:S04]  /*0390*/  STL.64 [R1+0x48], RZ ;  /* 0x000048ff01007387 */ /* 0x0003e80000100a00 */
[----:B------:R1:W-:Y:S01]  /*03a0*/  STL [R1+0x30], R5 ;  /* 0x0000300501007387 */ /* 0x0003e20000100800 */
[----:B0-----:R-:W-:Y:S01]  /*03b0*/  SEL R2, R20, 0x16, !P0 ;  /* 0x0000001614027807 */ /* 0x001fe20004000000 */
[----:B------:R-:W2:Y:S01]  /*03c0*/  S2R R6, SR_TID.Y ;  /* 0x0000000000067919 */ /* 0x000ea20000002200 */
[----:B------:R-:W-:-:S02]  /*03d0*/  ISETP.GT.AND P0, PT, R12, -0x1, PT ;  /* 0xffffffff0c00780c */ /* 0x000fc40003f04270 */
[----:B------:R-:W-:Y:S01]  /*03e0*/  SEL R2, R2, 0x17, !P1 ;  /* 0x0000001702027807 */ /* 0x000fe20004800000 */
[----:B------:R1:W-:Y:S01]  /*03f0*/  STL.64 [R1+0x50], RZ ;  /* 0x000050ff01007387 */ /* 0x0003e20000100a00 */
[----:B------:R-:W-:Y:S02]  /*0400*/  SEL R14, RZ, 0x1, !P0 ;  /* 0x00000001ff0e7807 */ /* 0x000fe40004000000 */
[----:B------:R-:W-:Y:S01]  /*0410*/  SEL R4, R2, 0x18, !P2 ;  /* 0x0000001802047807 */ /* 0x000fe20005000000 */
[----:B------:R1:W-:Y:S01]  /*0420*/  STL.64 [R1+0x58], RZ ;  /* 0x000058ff01007387 */ /* 0x0003e20000100a00 */
[----:B------:R0:W4:Y:S02]  /*0430*/  I2F.F64 R2, R10 ;  /* 0x0000000a00027312 */ /* 0x0001240000201c00 */
[----:B------:R-:W-:Y:S01]  /*0440*/  ISETP.NE.AND P1, PT, R4, -0x1, PT ;  /* 0xffffffff0400780c */ /* 0x000fe20003f25270 */
[----:B------:R1:W-:Y:S04]  /*0450*/  STL.64 [R1+0x60], RZ ;  /* 0x000060ff01007387 */ /* 0x0003e80000100a00 */
[----:B------:R1:W-:Y:S01]  /*0460*/  STL.U8 [R1+0x6c], R0 ;  /* 0x00006c0001007387 */ /* 0x0003e20000100000 */
[----:B0-----:R-:W-:-:S03]  /*0470*/  VIADD R10, R1, 0x34 ;  /* 0x00000034010a7836 */ /* 0x001fc60000000000 */
[----:B------:R1:W-:Y:S04]  /*0480*/  STL.U8 [R1+0x34], R14 ;  /* 0x0000340e01007387 */ /* 0x0003e80000100000 */
[----:B------:R1:W-:Y:S01]  /*0490*/  @!P1 STL [R1+0x68], RZ ;  /* 0x000068ff01009387 */ /* 0x0003e20000100800 */
[----:B------:R-:W-:Y:S01]  /*04a0*/  @!P1 IMAD.MOV.U32 R4, RZ, RZ, 0x19 ;  /* 0x00000019ff049424 */ /* 0x000fe200078e00ff */
[----:B----4-:R-:W-:-:S04]  /*04b0*/  DADD R2, R8, -R2 ;  /* 0x0000000008027229 */ /* 0x010fc80000000802 */
[C---:B------:R-:W-:Y:S01]  /*04c0*/  ISETP.GT.U32.AND P0, PT, R4.reuse, 0x18, PT ;  /* 0x000000180400780c */ /* 0x040fe20003f04070 */
[----:B--2---:R-:W-:Y:S01]  /*04d0*/  IMAD R17, R17, UR4, R6 ;  /* 0x0000000411117c24 */ /* 0x004fe2000f8e0206 */
[----:B------:R-:W-:Y:S02]  /*04e0*/  R2UR UR4, R1 ;  /* 0x00000000010472ca */ /* 0x000fe400000e0000 */
[----:B------:R-:W-:Y:S01]  /*04f0*/  IADD3 R11, PT, PT, -R4, 0x19, RZ ;  /* 0x00000019040b7810 */ /* 0x000fe20007ffe1ff */
[----:B---3--:R-:W-:-:S08]  /*0500*/  IMAD R29, R17, UR5, R12 ;  /* 0x00000005111d7c24 */ /* 0x008fd0000f8e020c */
[----:B-1----:R-:W-:Y:S05]  /*0510*/  @P0 BRA `(.L_x_1) ;  /* 0x00000000008c0947 */ /* 0x002fea0003800000 */
[----:B------:R-:W-:Y:S01]  /*0520*/  ISETP.GT.U32.AND P0, PT, R4, 0x15, PT ;  /* 0x000000150400780c */ /* 0x000fe20003f04070 */
[----:B------:R-:W-:Y:S01]  /*0530*/  BSSY.RECONVERGENT B1, `(.L_x_2) ;  /* 0x0000016000017945 */ /* 0x000fe20003800200 */
[----:B------:R-:W-:Y:S01]  /*0540*/  VIMNMX.U32 R6, PT, PT, R11, 0x1, !PT ;  /* 0x000000010b067848 */ /* 0x000fe20007fe0000 */
[----:B------:R-:W-:-:S03]  /*0550*/  IMAD.MOV.U32 R5, RZ, RZ, RZ ;  /* 0x000000ffff057224 */ /* 0x000fc600078e00ff */
[----:B------:R-:W-:-:S04]  /*0560*/  LOP3.LUT R19, R6, 0x3, RZ, 0xc0, !PT ;  /* 0x0000000306137812 */ /* 0x000fc800078ec0ff */
[----:B------:R-:W-:-:S03]  /*0570*/  ISETP.NE.AND P1, PT, R19, RZ, PT ;  /* 0x000000ff1300720c */ /* 0x000fc60003f25270 */
[----:B------:R-:W-:Y:S10]  /*0580*/  @P0 BRA `(.L_x_3) ;  /* 0x0000000000400947 */ /* 0x000ff40003800000 */
[----:B------:R-:W-:Y:S01]  /*0590*/  LOP3.LUT R5, R6, 0x1c, RZ, 0xc0, !PT ;  /* 0x0000001c06057812 */ /* 0x000fe200078ec0ff */
[----:B------:R-:W-:-:S07]  /*05a0*/  IMAD.MOV.U32 R7, RZ, RZ, RZ ;  /* 0x000000ffff077224 */ /* 0x000fce00078e00ff */
.L_x_4:
[----:B------:R-:W-:-:S04]  /*05b0*/  IMAD.IADD R6, R7, 0x1, R4 ;  /* 0x0000000107067824 */ /* 0x000fc800078e0204 */
[----:B------:R-:W-:-:S05]  /*05c0*/  IMAD R6, R6, 0x2, R1 ;  /* 0x0000000206067824 */ /* 0x000fca00078e0201 */
[----:B0-----:R-:W2:Y:S01]  /*05d0*/  LDL.U16 R8, [R6+0x2] ;  /* 0x0000020006087983 */ /* 0x001ea20000100400 */
[----:B------:R-:W-:-:S05]  /*05e0*/  IMAD R9, R7, 0x2, R10 ;  /* 0x0000000207097824 */ /* 0x000fca00078e020a */
[----:B--2---:R0:W-:Y:S04]  /*05f0*/  STL.U16 [R9+0x2], R8 ;  /* 0x0000020809007387 */ /* 0x0041e80000100400 */
[----:B------:R-:W2:Y:S04]  /*0600*/  LDL.U16 R12, [R6+0x4] ;  /* 0x00000400060c7983 */ /* 0x000ea80000100400 */
[----:B------:R-:W2:Y:S02]  /*0610*/  LDL.U16 R13, [R6+0x6] ;  /* 0x00000600060d7983 */ /* 0x000ea40000100400 */
[----:B--2---:R-:W-:-:S05]  /*0620*/  PRMT R12, R12, 0x5410, R13 ;  /* 0x000054100c0c7816 */ /* 0x004fca000000000d */
[----:B------:R0:W-:Y:S04]  /*0630*/  STL [R9+0x4], R12 ;  /* 0x0000040c09007387 */ /* 0x0001e80000100800 */
[----:B------:R-:W2:Y:S01]  /*0640*/  LDL.U16 R18, [R6+0x8] ;  /* 0x0000080006127983 */ /* 0x000ea20000100400 */
[----:B------:R-:W-:-:S05]  /*0650*/  VIADD R7, R7, 0x4 ;  /* 0x0000000407077836 */ /* 0x000fca0000000000 */
[----:B------:R-:W-:Y:S01]  /*0660*/  ISETP.NE.AND P0, PT, R7, R5, PT ;  /* 0x000000050700720c */ /* 0x000fe20003f05270 */
[----:B--2---:R0:W-:-:S12]  /*0670*/  STL.U16 [R9+0x8], R18 ;  /* 0x0000081209007387 */ /* 0x0041d80000100400 */
[----:B------:R-:W-:Y:S05]  /*0680*/  @P0 BRA `(.L_x_4) ;  /* 0xfffffffc00c80947 */ /* 0x000fea000383ffff */
.L_x_3:
[----:B------:R-:W-:Y:S05]  /*0690*/  BSYNC.RECONVERGENT B1 ;  /* 0x0000000000017941 */ /* 0x000fea0003800200 */
.L_x_2:
[----:B------:R-:W-:Y:S05]  /*06a0*/  @!P1 BRA `(.L_x_1) ;  /* 0x0000000000289947 */ /* 0x000fea0003800000 */
[----:B------:R-:W-:-:S07]  /*06b0*/  IMAD.MOV.U32 R6, RZ, RZ, RZ ;  /* 0x000000ffff067224 */ /* 0x000fce00078e00ff */
.L_x_5:
[----:B01----:R-:W-:-:S04]  /*06c0*/  IMAD.IADD R8, R5, 0x1, R4 ;  /* 0x0000000105087824 */ /* 0x003fc800078e0204 */
[----:B------:R-:W-:-:S06]  /*06d0*/  IMAD R8, R8, 0x2, R1 ;  /* 0x0000000208087824 */ /* 0x000fcc00078e0201 */
[----:B------:R-:W2:Y:S01]  /*06e0*/  LDL.U16 R8, [R8+0x2] ;  /* 0x0000020008087983 */ /* 0x000ea20000100400 */
[C---:B------:R-:W-:Y:S02]  /*06f0*/  IMAD R7, R5.reuse, 0x2, R10 ;  /* 0x0000000205077824 */ /* 0x040fe400078e020a */
[----:B------:R-:W-:Y:S02]  /*0700*/  VIADD R6, R6, 0x1 ;  /* 0x0000000106067836 */ /* 0x000fe40000000000 */
[----:B------:R-:W-:-:S03]  /*0710*/  VIADD R5, R5, 0x1 ;  /* 0x0000000105057836 */ /* 0x000fc60000000000 */
[----:B------:R-:W-:Y:S01]  /*0720*/  ISETP.NE.AND P0, PT, R6, R19, PT ;  /* 0x000000130600720c */ /* 0x000fe20003f05270 */
[----:B--2---:R1:W-:-:S12]  /*0730*/  STL.U16 [R7+0x2], R8 ;  /* 0x0000020807007387 */ /* 0x0043d80000100400 */
[----:B------:R-:W-:Y:S05]  /*0740*/  @P0 BRA `(.L_x_5) ;  /* 0xfffffffc00dc0947 */ /* 0x000fea000383ffff */
.L_x_1:
[----:B------:R-:W-:Y:S05]  /*0750*/  BSYNC.RECONVERGENT B0 ;  /* 0x0000000000007941 */ /* 0x000fea0003800200 */
.L_x_0:
[----:B-1----:R-:W-:Y:S01]  /*0760*/  DADD R6, -RZ, -R2 ;  /* 0x00000000ff067229 */ /* 0x002fe20000000902 */
[----:B------:R-:W-:Y:S01]  /*0770*/  IADD3 R5, PT, PT, -R4, 0x1b, RZ ;  /* 0x0000001b04057810 */ /* 0x000fe20007ffe1ff */
[----:B------:R-:W-:Y:S01]  /*0780*/  DSETP.GEU.AND P0, PT, R2, RZ, PT ;  /* 0x000000ff0200722a */ /* 0x000fe20003f0e000 */
[----:B------:R1:W-:Y:S03]  /*0790*/  STL [R1+0x68], R11 ;  /* 0x0000680b01007387 */ /* 0x0003e60000100800 */
[----:B------:R-:W-:-:S04]  /*07a0*/  IMAD R28, R5, 0x2, R10 ;  /* 0x00000002051c7824 */ /* 0x000fc800078e020a */
[----:B------:R-:W-:Y:S02]  /*07b0*/  FSEL R2, R6, R2, !P0 ;  /* 0x0000000206027208 */ /* 0x000fe40004000000 */
[----:B------:R-:W-:-:S06]  /*07c0*/  FSEL R3, R7, R3, !P0 ;  /* 0x0000000307037208 */ /* 0x000fcc0004000000 */
[----:B------:R-:W-:-:S06]  /*07d0*/  DMUL R2, R2, 10000 ;  /* 0x40c3880002027828 */ /* 0x000fcc0000000000 */
[----:B------:R-:W2:Y:S08]  /*07e0*/  F2I.F64.TRUNC R19, R2 ;  /* 0x0000000200137311 */ /* 0x000eb0000030d100 */
[----:B--2---:R-:W2:Y:S02]  /*07f0*/  I2F.F64 R6, R19 ;  /* 0x0000001300067312 */ /* 0x004ea40000201c00 */
[----:B--2---:R-:W-:-:S08]  /*0800*/  DADD R6, R2, -R6 ;  /* 0x0000000002067229 */ /* 0x004fd00000000806 */
[----:B------:R-:W-:-:S06]  /*0810*/  DMUL R6, R6, 10000 ;  /* 0x40c3880006067828 */ /* 0x000fcc0000000000 */
[----:B------:R-:W0:Y:S08]  /*0820*/  F2I.F64.TRUNC R26, R6 ;  /* 0x00000006001a7311 */ /* 0x000e30000030d100 */
[----:B0-----:R-:W0:Y:S02]  /*0830*/  I2F.F64 R8, R26 ;  /* 0x0000001a00087312 */ /* 0x001e240000201c00 */
[----:B0-----:R-:W-:-:S08]  /*0840*/  DADD R8, R6, -R8 ;  /* 0x0000000006087229 */ /* 0x001fd00000000808 */
        /* <DEDUP_REMOVED lines=11> */
[----:B0-----:R-:W-:Y:S01]  /*0900*/  DADD R6, R2, -R6 ;  /* 0x0000000002067229 */ /* 0x001fe20000000806 */
[----:B------:R-:W-:Y:S01]  /*0910*/  IADD3 R3, PT, PT, -R4, 0x1a, RZ ;  /* 0x0000001a04037810 */ /* 0x000fe20007ffe1ff */
[----:B------:R-:W-:-:S04]  /*0920*/  IMAD R2, R11, 0x2, R10 ;  /* 0x000000020b027824 */ /* 0x000fc800078e020a */
[----:B------:R-:W-:Y:S02]  /*0930*/  IMAD R3, R3, 0x2, R10 ;  /* 0x0000000203037824 */ /* 0x000fe400078e020a */
[----:B------:R-:W-:Y:S01]  /*0940*/  DMUL R6, R6, 10000 ;  /* 0x40c3880006067828 */ /* 0x000fe20000000000 */
[----:B------:R-:W-:Y:S04]  /*0950*/  STL.U16 [R2+0x2], R19 ;  /* 0x0000021302007387 */ /* 0x000fe80000100400 */
[----:B------:R0:W-:Y:S01]  /*0960*/  STL.U16 [R3+0x2], R26 ;  /* 0x0000021a03007387 */ /* 0x0001e20000100400 */
[----:B------:R-:W2:Y:S03]  /*0970*/  F2I.F64.TRUNC R33, R6 ;  /* 0x0000000600217311 */ /* 0x000ea6000030d100 */
[----:B------:R-:W-:Y:S05]  /*0980*/  STL.U16 [R28+0x2], R23 ;  /* 0x000002171c007387 */ /* 0x000fea0000100400 */
[----:B--2---:R-:W2:Y:S02]  /*0990*/  I2F.F64 R8, R33 ;  /* 0x0000002100087312 */ /* 0x004ea40000201c00 */
[----:B--2---:R-:W-:Y:S01]  /*09a0*/  DADD R8, R6, -R8 ;  /* 0x0000000006087229 */ /* 0x004fe20000000808 */
[----:B------:R-:W-:-:S02]  /*09b0*/  IADD3 R6, PT, PT, -R4, 0x1c, RZ ;  /* 0x0000001c04067810 */ /* 0x000fc40007ffe1ff */
[----:B------:R-:W-:-:S03]  /*09c0*/  IADD3 R7, PT, PT, -R4, 0x1d, RZ ;  /* 0x0000001d04077810 */ /* 0x000fc60007ffe1ff */
[--C-:B------:R-:W-:Y:S02]  /*09d0*/  IMAD R30, R6, 0x2, R10.reuse ;  /* 0x00000002061e7824 */ /* 0x100fe400078e020a */
[----:B------:R-:W-:Y:S01]  /*09e0*/  DMUL R8, R8, 10000 ;  /* 0x40c3880008087828 */ /* 0x000fe20000000000 */
[----:B------:R-:W-:Y:S02]  /*09f0*/  IMAD R32, R7, 0x2, R10 ;  /* 0x0000000207207824 */ /* 0x000fe400078e020a */
[----:B------:R-:W-:Y:S03]  /*0a00*/  STL.U16 [R30+0x2], R25 ;  /* 0x000002191e007387 */ /* 0x000fe60000100400 */
[----:B------:R-:W2:Y:S01]  /*0a10*/  F2I.F64.TRUNC R35, R8 ;  /* 0x0000000800237311 */ /* 0x000ea2000030d100 */
[----:B------:R3:W-:Y:S07]  /*0a20*/  STL.U16 [R32+0x2], R31 ;  /* 0x0000021f20007387 */ /* 0x0007ee0000100400 */
[----:B--2---:R-:W2:Y:S02]  /*0a30*/  I2F.F64 R12, R35 ;  /* 0x00000023000c7312 */ /* 0x004ea40000201c00 */
[----:B--2---:R-:W-:Y:S01]  /*0a40*/  DADD R12, R8, -R12 ;  /* 0x00000000080c7229 */ /* 0x004fe2000000080c */
[----:B------:R-:W-:-:S02]  /*0a50*/  IADD3 R8, PT, PT, -R4, 0x1e, RZ ;  /* 0x0000001e04087810 */ /* 0x000fc40007ffe1ff */
[C---:B------:R-:W-:Y:S02]  /*0a60*/  IADD3 R9, PT, PT, -R4.reuse, 0x1f, RZ ;  /* 0x0000001f04097810 */ /* 0x040fe40007ffe1ff */
[----:B------:R-:W-:Y:S01]  /*0a70*/  IADD3 R4, PT, PT, -R4, 0x20, RZ ;  /* 0x0000002004047810 */ /* 0x000fe20007ffe1ff */
[--C-:B------:R-:W-:Y:S02]  /*0a80*/  IMAD R34, R8, 0x2, R10.reuse ;  /* 0x0000000208227824 */ /* 0x100fe400078e020a */
[----:B------:R-:W-:Y:S01]  /*0a90*/  DMUL R12, R12, 10000 ;  /* 0x40c388000c0c7828 */ /* 0x000fe20000000000 */
[--C-:B------:R-:W-:Y:S02]  /*0aa0*/  IMAD R36, R9, 0x2, R10.reuse ;  /* 0x0000000209247824 */ /* 0x100fe400078e020a */
[----:B------:R-:W-:Y:S01]  /*0ab0*/  IMAD R37, R4, 0x2, R10 ;  /* 0x0000000204257824 */ /* 0x000fe200078e020a */
[----:B------:R-:W-:Y:S02]  /*0ac0*/  STL.U16 [R34+0x2], R33 ;  /* 0x0000022122007387 */ /* 0x000fe40000100400 */
[----:B------:R-:W2:Y:S02]  /*0ad0*/  F2I.F64.TRUNC R18, R12 ;  /* 0x0000000c00127311 */ /* 0x000ea4000030d100 */
[----:B------:R-:W-:Y:S04]  /*0ae0*/  STL.U16 [R36+0x2], R35 ;  /* 0x0000022324007387 */ /* 0x000fe80000100400 */
[----:B--2---:R2:W-:Y:S04]  /*0af0*/  STL.U16 [R37+0x2], R18 ;  /* 0x0000021225007387 */ /* 0x0045e80000100400 */
[----:B------:R-:W4:Y:S04]  /*0b00*/  LDL.U16 R24, [R1+0x36] ;  /* 0x0000360001187983 */ /* 0x000f280000100400 */
[----:B------:R-:W5:Y:S04]  /*0b10*/  LDL.64 R12, [R1+0x38] ;  /* 0x00003800010c7983 */ /* 0x000f680000100a00 */
[----:B-1----:R-:W5:Y:S04]  /*0b20*/  LDL.64 R10, [R1+0x40] ;  /* 0x00004000010a7983 */ /* 0x002f680000100a00 */
[----:B------:R-:W5:Y:S04]  /*0b30*/  LDL.64 R8, [R1+0x48] ;  /* 0x0000480001087983 */ /* 0x000f680000100a00 */
[----:B------:R-:W5:Y:S04]  /*0b40*/  LDL.64 R6, [R1+0x50] ;  /* 0x0000500001067983 */ /* 0x000f680000100a00 */
[----:B------:R-:W5:Y:S04]  /*0b50*/  LDL.64 R4, [R1+0x58] ;  /* 0x0000580001047983 */ /* 0x000f680000100a00 */
[----:B0-----:R-:W5:Y:S04]  /*0b60*/  LDL R26, [R1+0x68] ;  /* 0x00006800011a7983 */ /* 0x001f680000100800 */
[----:B------:R-:W5:Y:S01]  /*0b70*/  LDL.64 R2, [R1+0x60] ;  /* 0x0000600001027983 */ /* 0x000f620000100a00 */
[----:B---3--:R-:W0:Y:S01]  /*0b80*/  I2F.F64.U32 R30, R17 ;  /* 0x00000011001e7312 */ /* 0x008e220000201800 */
[----:B------:R-:W-:Y:S01]  /*0b90*/  IMAD.IADD R25, R15, 0x1, -R16 ;  /* 0x000000010f197824 */ /* 0x000fe200078e0a10 */
[----:B------:R-:W-:Y:S01]  /*0ba0*/  IADD3 R15, PT, PT, -R16, 0x34, R15 ;  /* 0x00000034100f7810 */ /* 0x000fe20007ffe10f */
[----:B------:R1:W-:Y:S01]  /*0bb0*/  STL.U8 [R1+0xa4], R14 ;  /* 0x0000a40e01007387 */ /* 0x0003e20000100000 */
[----:B------:R-:W-:Y:S01]  /*0bc0*/  UIADD3 UR5, UPT, UPT, UR4, 0x4e8, URZ ;  /* 0x000004e804057890 */ /* 0x000fe2000fffe0ff */
[----:B------:R-:W-:Y:S01]  /*0bd0*/  BSSY.RECONVERGENT B0, `(.L_x_6) ;  /* 0x0000080000007945 */ /* 0x000fe20003800200 */
[----:B--2---:R-:W-:-:S02]  /*0be0*/  VIADD R37, R1, 0x184 ;  /* 0x0000018401257836 */ /* 0x004fc40000000000 */
[C---:B------:R-:W-:Y:S02]  /*0bf0*/  VIADD R39, R1.reuse, 0x1bc ;  /* 0x000001bc01277836 */ /* 0x040fe40000000000 */
[C---:B------:R-:W-:Y:S02]  /*0c00*/  VIADD R41, R1.reuse, 0x1f4 ;  /* 0x000001f401297836 */ /* 0x040fe40000000000 */
[C---:B------:R-:W-:Y:S02]  /*0c10*/  VIADD R45, R1.reuse, 0x22c ;  /* 0x0000022c012d7836 */ /* 0x040fe40000000000 */
[C---:B------:R-:W-:Y:S01]  /*0c20*/  VIADD R46, R1.reuse, 0x264 ;  /* 0x00000264012e7836 */ /* 0x040fe20000000000 */
[----:B0-----:R-:W0:Y:S01]  /*0c30*/  F2I.F64.TRUNC R19, R30 ;  /* 0x0000001e00137311 */ /* 0x001e22000030d100 */
[C---:B------:R-:W-:Y:S02]  /*0c40*/  VIADD R47, R1.reuse, 0x29c ;  /* 0x0000029c012f7836 */ /* 0x040fe40000000000 */
[----:B------:R-:W-:-:S02]  /*0c50*/  VIADD R48, R1, 0x2d4 ;  /* 0x000002d401307836 */ /* 0x000fc40000000000 */
[C---:B------:R-:W-:Y:S02]  /*0c60*/  VIADD R49, R1.reuse, 0x3ac ;  /* 0x000003ac01317836 */ /* 0x040fe40000000000 */
[C---:B------:R-:W-:Y:S02]  /*0c70*/  VIADD R50, R1.reuse, 0x412 ;  /* 0x0000041201327836 */ /* 0x040fe40000000000 */
[C---:B------:R-:W-:Y:S02]  /*0c80*/  VIADD R51, R1.reuse, 0x478 ;  /* 0x0000047801337836 */ /* 0x040fe40000000000 */
[C---:B------:R-:W-:Y:S02]  /*0c90*/  VIADD R52, R1.reuse, 0x4b0 ;  /* 0x000004b001347836 */ /* 0x040fe40000000000 */
[----:B------:R-:W-:Y:S01]  /*0ca0*/  VIADD R53, R1, 0x520 ;  /* 0x0000052001357836 */ /* 0x000fe20000000000 */
[----:B0-----:R-:W-:Y:S01]  /*0cb0*/  IABS R35, R19 ;  /* 0x0000001300237213 */ /* 0x001fe20000000000 */
[----:B------:R-:W0:Y:S01]  /*0cc0*/  I2F.F64 R32, R19 ;  /* 0x0000001300207312 */ /* 0x000e220000201c00 */
[----:B------:R-:W-:Y:S01]  /*0cd0*/  ISETP.GT.AND P0, PT, R19, -0x1, PT ;  /* 0xffffffff1300780c */ /* 0x000fe20003f04270 */
[----:B------:R-:W-:Y:S01]  /*0ce0*/  VIADD R54, R1, 0x558 ;  /* 0x0000055801367836 */ /* 0x000fe20000000000 */
[C---:B------:R-:W-:Y:S01]  /*0cf0*/  ISETP.GE.U32.AND P1, PT, R35.reuse, 0x5f5e100, PT ;  /* 0x05f5e1002300780c */ /* 0x040fe20003f26070 */
[----:B------:R-:W-:Y:S01]  /*0d00*/  IMAD.HI.U32 R18, R35, -0x2e48e8a7, RZ ;  /* 0xd1b7175923127827 */ /* 0x000fe200078e00ff */
[----:B-1----:R-:W-:-:S02]  /*0d10*/  SEL R14, RZ, 0x1, !P0 ;  /* 0x00000001ff0e7807 */ /* 0x002fc40004000000 */
[----:B------:R-:W-:Y:S01]  /*0d20*/  SEL R17, R20, 0x16, !P1 ;  /* 0x0000001614117807 */ /* 0x000fe20004800000 */
[----:B------:R-:W-:Y:S01]  /*0d30*/  IMAD.HI.U32 R16, R35, 0x55e63b89, RZ ;  /* 0x55e63b8923107827 */ /* 0x000fe200078e00ff */
[----:B------:R-:W-:-:S03]  /*0d40*/  SHF.R.U32.HI R18, RZ, 0xd, R18 ;  /* 0x0000000dff127819 */ /* 0x000fc60000011612 */
[----:B------:R-:W-:Y:S01]  /*0d50*/  VIADD R55, R1, 0x590 ;  /* 0x0000059001377836 */ /* 0x000fe20000000000 */
[----:B------:R-:W-:Y:S01]  /*0d60*/  SHF.R.U32.HI R16, RZ, 0x19, R16 ;  /* 0x00000019ff107819 */ /* 0x000fe20000011610 */
[----:B------:R-:W-:Y:S01]  /*0d70*/  IMAD.HI.U32 R23, R18, 0x68db9, RZ ;  /* 0x00068db912177827 */ /* 0x000fe200078e00ff */
[----:B0-----:R-:W-:-:S03]  /*0d80*/  DADD R42, R30, -R32 ;  /* 0x000000001e2a7229 */ /* 0x001fc60000000820 */
[----:B------:R-:W-:Y:S02]  /*0d90*/  IMAD R28, R23, -0x2710, R18 ;  /* 0xffffd8f0171c7824 */ /* 0x000fe400078e0212 */
[----:B------:R-:W-:Y:S02]  /*0da0*/  IMAD R18, R18, -0x2710, R35 ;  /* 0xffffd8f012127824 */ /* 0x000fe400078e0223 */
[C---:B------:R-:W-:Y:S01]  /*0db0*/  VIADD R31, R1.reuse, 0xdc ;  /* 0x000000dc011f7836 */ /* 0x040fe20000000000 */
[----:B------:R-:W-:Y:S01]  /*0dc0*/  ISETP.NE.AND P2, PT, R28, RZ, PT ;  /* 0x000000ff1c00720c */ /* 0x000fe20003f45270 */
[C---:B------:R-:W-:Y:S01]  /*0dd0*/  VIADD R33, R1.reuse, 0x114 ;  /* 0x0000011401217836 */ /* 0x040fe20000000000 */
[----:B------:R-:W-:Y:S01]  /*0de0*/  ISETP.NE.AND P0, PT, R18, RZ, PT ;  /* 0x000000ff1200720c */ /* 0x000fe20003f05270 */
[----:B------:R-:W-:Y:S01]  /*0df0*/  VIADD R35, R1, 0x14c ;  /* 0x0000014c01237836 */ /* 0x000fe20000000000 */
[----:B------:R-:W-:Y:S01]  /*0e00*/  SEL R17, R17, 0x17, !P2 ;  /* 0x0000001711117807 */ /* 0x000fe20005000000 */
[----:B------:R-:W-:-:S03]  /*0e10*/  VIADD R56, R1, 0x30c ;  /* 0x0000030c01387836 */ /* 0x000fc60000000000 */
[----:B------:R-:W-:-:S04]  /*0e20*/  SEL R17, R17, 0x18, !P0 ;  /* 0x0000001811117807 */ /* 0x000fc80004000000 */
[----:B------:R-:W-:-:S13]  /*0e30*/  ISETP.NE.AND P0, PT, R17, -0x1, PT ;  /* 0xffffffff1100780c */ /* 0x000fda0003f05270 */
[----:B------:R-:W-:-:S05]  /*0e40*/  @!P0 IMAD.MOV.U32 R17, RZ, RZ, 0x19 ;  /* 0x00000019ff118424 */ /* 0x000fca00078e00ff */
[C---:B------:R-:W-:Y:S01]  /*0e50*/  IADD3 R62, PT, PT, -R17.reuse, 0x19, RZ ;  /* 0x00000019113e7810 */ /* 0x040fe20007ffe1ff */
[----:B----4-:R0:W-:Y:S04]  /*0e60*/  STL.U16 [R1+0xa6], R24 ;  /* 0x0000a61801007387 */ /* 0x0101e80000100400 */
[----:B-----5:R0:W-:Y:S04]  /*0e70*/  STL.64 [R1+0xa8], R12 ;  /* 0x0000a80c01007387 */ /* 0x0201e80000100a00 */
[----:B------:R0:W-:Y:S04]  /*0e80*/  STL.64 [R1+0xb0], R10 ;  /* 0x0000b00a01007387 */ /* 0x0001e80000100a00 */
[----:B------:R0:W-:Y:S04]  /*0e90*/  STL.64 [R1+0xb8], R8 ;  /* 0x0000b80801007387 */ /* 0x0001e80000100a00 */
[----:B------:R0:W-:Y:S04]  /*0ea0*/  STL.64 [R1+0xc0], R6 ;  /* 0x0000c00601007387 */ /* 0x0001e80000100a00 */
[----:B------:R0:W-:Y:S04]  /*0eb0*/  STL.64 [R1+0xc8], R4 ;  /* 0x0000c80401007387 */ /* 0x0001e80000100a00 */
[----:B------:R0:W-:Y:S04]  /*0ec0*/  STL [R1+0xd8], R26 ;  /* 0x0000d81a01007387 */ /* 0x0001e80000100800 */
[----:B------:R0:W-:Y:S04]  /*0ed0*/  STL.64 [R1+0xd0], R2 ;  /* 0x0000d00201007387 */ /* 0x0001e80000100a00 */
[----:B------:R0:W-:Y:S04]  /*0ee0*/  STL.U16 [R25+0x30], R28 ;  /* 0x0000301c19007387 */ /* 0x0001e80000100400 */
[----:B------:R0:W-:Y:S04]  /*0ef0*/  STL.U16 [R25+0x32], R18 ;  /* 0x0000321219007387 */ /* 0x0001e80000100400 */
[----:B------:R0:W-:Y:S04]  /*0f00*/  STL.U16 [R25+0x2e], R16 ;  /* 0x00002e1019007387 */ /* 0x0001e80000100400 */
[----:B------:R0:W-:Y:S04]  /*0f10*/  STL.U8 [R25], R14 ;  /* 0x0000000e19007387 */ /* 0x0001e80000100000 */
[----:B------:R0:W-:Y:S04]  /*0f20*/  STL.U16 [R25+0x2], RZ ;  /* 0x000002ff19007387 */ /* 0x0001e80000100400 */
        /* <DEDUP_REMOVED lines=21> */
[----:B------:R0:W-:Y:S04]  /*1080*/  STL.U8 [R15], R0 ;  /* 0x000000000f007387 */ /* 0x0001e80000100000 */
[----:B------:R0:W-:Y:S04]  /*1090*/  STL.U16 [R15+0x2], RZ ;  /* 0x000002ff0f007387 */ /* 0x0001e80000100400 */
[----:B------:R0:W-:Y:S04]  /*10a0*/  STL [R15+0x4], RZ ;  /* 0x000004ff0f007387 */ /* 0x0001e80000100800 */
        /* <DEDUP_REMOVED lines=12> */
[----:B------:R0:W-:Y:S01]  /*1170*/  @!P0 STL [R15+0x34], RZ ;  /* 0x000034ff0f008387 */ /* 0x0001e20000100800 */
[----:B------:R-:W-:-:S13]  /*1180*/  ISETP.GT.U32.AND P0, PT, R17, 0x18, PT ;  /* 0x000000181100780c */ /* 0x000fda0003f04070 */
[----:B0-----:R-:W-:Y:S05]  /*1190*/  @P0 BRA `(.L_x_7) ;  /* 0x00000000008c0947 */ /* 0x001fea0003800000 */
        /* <DEDUP_REMOVED lines=9> */
.L_x_10:
        /* <DEDUP_REMOVED lines=14> */
.L_x_9:
[----:B------:R-:W-:Y:S05]  /*1310*/  BSYNC.RECONVERGENT B1 ;  /* 0x0000000000017941 */ /* 0x000fea0003800200 */
.L_x_8:
[----:B------:R-:W-:Y:S05]  /*1320*/  @!P1 BRA `(.L_x_7) ;  /* 0x0000000000289947 */ /* 0x000fea0003800000 */
[----:B------:R-:W-:-:S07]  /*1330*/  IMAD.MOV.U32 R16, RZ, RZ, RZ ;  /* 0x000000ffff107224 */ /* 0x000fce00078e00ff */
.L_x_11:
[----:B-1----:R-:W-:-:S04]  /*1340*/  IMAD.IADD R18, R14, 0x1, R17 ;  /* 0x000000010e127824 */ /* 0x002fc800078e0211 */
[----:B------:R-:W-:-:S06]  /*1350*/  IMAD R18, R18, 0x2, R25 ;  /* 0x0000000212127824 */ /* 0x000fcc00078e0219 */
[----:B------:R-:W2:Y:S01]  /*1360*/  LDL.U16 R18, [R18+0x2] ;  /* 0x0000020012127983 */ /* 0x000ea20000100400 */
[----:B0-----:R-:W-:Y:S02]  /*1370*/  IMAD R19, R14, 0x2, R15 ;  /* 0x000000020e137824 */ /* 0x001fe400078e020f */
[----:B------:R-:W-:Y:S02]  /*1380*/  VIADD R16, R16, 0x1 ;  /* 0x0000000110107836 */ /* 0x000fe40000000000 */
[----:B------:R-:W-:-:S03]  /*1390*/  VIADD R14, R14, 0x1 ;  /* 0x000000010e0e7836 */ /* 0x000fc60000000000 */
[----:B------:R-:W-:Y:S01]  /*13a0*/  ISETP.NE.AND P0, PT, R16, R59, PT ;  /* 0x0000003b1000720c */ /* 0x000fe20003f05270 */
[----:B--2---:R1:W-:-:S12]  /*13b0*/  STL.U16 [R19+0x2], R18 ;  /* 0x0000021213007387 */ /* 0x0043d80000100400 */
[----:B------:R-:W-:Y:S05]  /*13c0*/  @P0 BRA `(.L_x_11) ;  /* 0xfffffffc00dc0947 */ /* 0x000fea000383ffff */
.L_x_7:
[----:B------:R-:W-:Y:S05]  /*13d0*/  BSYNC.RECONVERGENT B0 ;  /* 0x0000000000007941 */ /* 0x000fea0003800200 */
.L_x_6:
[----:B01----:R-:W-:Y:S01]  /*13e0*/  DADD R18, -RZ, -R42 ;  /* 0x00000000ff127229 */ /* 0x003fe2000000092a */
[----:B------:R-:W0:Y:S01]  /*13f0*/  LDC.64 R68, c[0x0][0x3d0] ;  /* 0x0000f400ff447b82 */ /* 0x000e220000000a00 */
[----:B------:R-:W-:Y:S01]  /*1400*/  DSETP.GEU.AND P0, PT, R42, RZ, PT ;  /* 0x000000ff2a00722a */ /* 0x000fe20003f0e000 */
[C---:B------:R-:W-:Y:S01]  /*1410*/  IADD3 R28, PT, PT, -R17.reuse, 0x1a, RZ ;  /* 0x0000001a111c7810 */ /* 0x040fe20007ffe1ff */
[----:B------:R-:W-:Y:S01]  /*1420*/  STL [R15+0x34], R62 ;  /* 0x0000343e0f007387 */ /* 0x000fe20000100800 */
[C---:B------:R-:W-:Y:S01]  /*1430*/  IADD3 R34, PT, PT, -R17.reuse, 0x1d, RZ ;  /* 0x0000001d11227810 */ /* 0x040fe20007ffe1ff */
[----:B------:R-:W1:Y:S01]  /*1440*/  LDCU UR8, c[0x0][0x394] ;  /* 0x00007280ff0877ac */ /* 0x000e620008000800 */
[C---:B------:R-:W-:Y:S01]  /*1450*/  IADD3 R38, PT, PT, -R17.reuse, 0x1e, RZ ;  /* 0x0000001e11267810 */ /* 0x040fe20007ffe1ff */
[--C-:B------:R-:W-:Y:S01]  /*1460*/  IMAD R23, R28, 0x2, R15.reuse ;  /* 0x000000021c177824 */ /* 0x100fe200078e020f */
[----:B------:R-:W-:Y:S01]  /*1470*/  IADD3 R28, PT, PT, -R17, 0x1c, RZ ;  /* 0x0000001c111c7810 */ /* 0x000fe20007ffe1ff */
[----:B------:R-:W-:Y:S01]  /*1480*/  IMAD R57, R34, 0x2, R15 ;  /* 0x0000000222397824 */ /* 0x000fe200078e020f */
[----:B------:R-:W-:-:S02]  /*1490*/  FSEL R18, R18, R42, !P0 ;  /* 0x0000002a12127208 */ /* 0x000fc40004000000 */
[----:B------:R-:W-:-:S06]  /*14a0*/  FSEL R19, R19, R43, !P0 ;  /* 0x0000002b13137208 */ /* 0x000fcc0004000000 */
[----:B------:R-:W-:-:S06]  /*14b0*/  DMUL R18, R18, 10000 ;  /* 0x40c3880012127828 */ /* 0x000fcc0000000000 */
[----:B------:R-:W2:Y:S01]  /*14c0*/  F2I.F64.TRUNC R14, R18 ;  /* 0x00000012000e7311 */ /* 0x000ea2000030d100 */
[----:B0-----:R-:W3:Y:S04]  /*14d0*/  LDG.E.U16 R34, desc[UR6][R68.64+0xe] ;  /* 0x00000e0644227981 */ /* 0x001ee8000c1e1500 */
[----:B------:R-:W3:Y:S04]  /*14e0*/  LDG.E.U16 R71, desc[UR6][R68.64+0x10] ;  /* 0x0000100644477981 */ /* 0x000ee8000c1e1500 */
[----:B------:R-:W4:Y:S04]  /*14f0*/  LDG.E.U16 R66, desc[UR6][R68.64+0x12] ;  /* 0x0000120644427981 */ /* 0x000f28000c1e1500 */
[----:B------:R-:W4:Y:S01]  /*1500*/  LDG.E.U16 R73, desc[UR6][R68.64+0x14] ;  /* 0x0000140644497981 */ /* 0x000f22000c1e1500 */
[----:B--2---:R-:W0:Y:S03]  /*1510*/  I2F.F64 R42, R14 ;  /* 0x0000000e002a7312 */ /* 0x004e260000201c00 */
[----:B------:R-:W2:Y:S04]  /*1520*/  LDG.E.U16 R70, desc[UR6][R68.64+0x16] ;  /* 0x0000160644467981 */ /* 0x000ea8000c1e1500 */
[----:B------:R-:W2:Y:S04]  /*1530*/  LDG.E.U16 R75, desc[UR6][R68.64+0x18] ;  /* 0x00001806444b7981 */ /* 0x000ea8000c1e1500 */
[----:B------:R-:W5:Y:S04]  /*1540*/  LDG.E.U16 R76, desc[UR6][R68.64+0x22] ;  /* 0x00002206444c7981 */ /* 0x000f68000c1e1500 */
[----:B------:R-:W5:Y:S01]  /*1550*/  LDG.E.U16 R81, desc[UR6][R68.64+0x24] ;  /* 0x0000240644517981 */ /* 0x000f62000c1e1500 */
[----:B0-----:R-:W-:-:S03]  /*1560*/  DADD R42, R18, -R42 ;  /* 0x00000000122a7229 */ /* 0x001fc6000000082a */
[----:B------:R-:W4:Y:S04]  /*1570*/  LDG.E.U16 R78, desc[UR6][R68.64+0x26] ;  /* 0x00002606444e7981 */ /* 0x000f28000c1e1500 */
[----:B------:R-:W4:Y:S01]  /*1580*/  LDG.E.U16 R83, desc[UR6][R68.64+0x28] ;  /* 0x0000280644537981 */ /* 0x000f22000c1e1500 */
[----:B------:R-:W-:-:S03]  /*1590*/  DMUL R42, R42, 10000 ;  /* 0x40c388002a2a7828 */ /* 0x000fc60000000000 */
[----:B------:R-:W2:Y:S03]  /*15a0*/  LDG.E.U16 R72, desc[UR6][R68.64+0x1a] ;  /* 0x00001a0644487981 */ /* 0x000ea6000c1e1500 */
[----:B------:R-:W0:Y:S01]  /*15b0*/  F2I.F64.TRUNC R16, R42 ;  /* 0x0000002a00107311 */ /* 0x000e22000030d100 */
[----:B------:R-:W2:Y:S04]  /*15c0*/  LDG.E.U16 R77, desc[UR6][R68.64+0x1c] ;  /* 0x00001c06444d7981 */ /* 0x000ea8000c1e1500 */
[----:B------:R-:W2:Y:S04]  /*15d0*/  LDG.E.U16 R74, desc[UR6][R68.64+0x1e] ;  /* 0x00001e06444a7981 */ /* 0x000ea8000c1e1500 */
[----:B------:R-:W2:Y:S04]  /*15e0*/  LDG.E.U16 R79, desc[UR6][R68.64+0x20] ;  /* 0x00002006444f7981 */ /* 0x000ea8000c1e1500 */
[----:B------:R-:W2:Y:S01]  /*15f0*/  LDG.E.U16 R67, desc[UR6][R68.64+0x2c] ;  /* 0x00002c0644437981 */ /* 0x000ea2000c1e1500 */
[----:B0-----:R-:W0:Y:S03]  /*1600*/  I2F.F64 R58, R16 ;  /* 0x00000010003a7312 */ /* 0x001e260000201c00 */
[----:B------:R-:W2:Y:S04]  /*1610*/  LDG.E.U16 R119, desc[UR6][R68.64+0x2e] ;  /* 0x00002e0644777981 */ /* 0x000ea8000c1e1500 */
[----:B------:R-:W2:Y:S01]  /*1620*/  LDG.E.U16 R122, desc[UR6][R68.64+0x30] ;  /* 0x00003006447a7981 */ /* 0x000ea2000c1e1500 */
        /* <DEDUP_REMOVED lines=15> */
[--C-:B------:R-:W-:Y:S02]  /*1720*/  IMAD R18, R18, 0x2, R15.reuse ;  /* 0x0000000212127824 */ /* 0x100fe400078e020f */
[----:B------:R-:W-:Y:S01]  /*1730*/  DMUL R42, R42, 10000 ;  /* 0x40c388002a2a7828 */ /* 0x000fe20000000000 */
[----:B------:R0:W-:Y:S04]  /*1740*/  STL.U16 [R19+0x2], R14 ;  /* 0x0000020e13007387 */ /* 0x0001e80000100400 */
[----:B------:R-:W-:Y:S01]  /*1750*/  STL.U16 [R23+0x2], R16 ;  /* 0x0000021017007387 */ /* 0x000fe20000100400 */
[----:B------:R-:W1:Y:S03]  /*1760*/  F2I.F64.TRUNC R36, R42 ;  /* 0x0000002a00247311 */ /* 0x000e66000030d100 */
[----:B------:R1:W-:Y:S04]  /*1770*/  STL.U16 [R18+0x2], R25 ;  /* 0x0000021912007387 */ /* 0x0003e80000100400 */
[----:B0-----:R-:W3:Y:S04]  /*1780*/  LDG.E.U16 R14, desc[UR6][R68.64+0x2] ;  /* 0x00000206440e7981 */ /* 0x001ee8000c1e1500 */
[----:B-1----:R-:W3:Y:S01]  /*1790*/  LDG.E.U16 R25, desc[UR6][R68.64+0x4] ;  /* 0x0000040644197981 */ /* 0x002ee2000c1e1500 */
[----:B------:R-:W0:Y:S02]  /*17a0*/  I2F.F64 R58, R36 ;  /* 0x00000024003a7312 */ /* 0x000e240000201c00 */
[----:B0-----:R-:W-:Y:S01]  /*17b0*/  DADD R58, R42, -R58 ;  /* 0x000000002a3a7229 */ /* 0x001fe2000000083a */
[C---:B------:R-:W-:Y:S01]  /*17c0*/  IADD3 R42, PT, PT, -R17.reuse, 0x1f, RZ ;  /* 0x0000001f112a7810 */ /* 0x040fe20007ffe1ff */
[--C-:B------:R-:W-:Y:S01]  /*17d0*/  IMAD R43, R28, 0x2, R15.reuse ;  /* 0x000000021c2b7824 */ /* 0x100fe200078e020f */
[----:B------:R-:W-:Y:S01]  /*17e0*/  IADD3 R28, PT, PT, -R17, 0x20, RZ ;  /* 0x00000020111c7810 */ /* 0x000fe20007ffe1ff */
[----:B------:R-:W-:-:S02]  /*17f0*/  IMAD R17, R38, 0x2, R15 ;  /* 0x0000000226117824 */ /* 0x000fc400078e020f */
[--C-:B------:R-:W-:Y:S02]  /*1800*/  IMAD R19, R42, 0x2, R15.reuse ;  /* 0x000000022a137824 */ /* 0x100fe400078e020f */
[----:B------:R-:W-:Y:S01]  /*1810*/  DMUL R58, R58, 10000 ;  /* 0x40c388003a3a7828 */ /* 0x000fe20000000000 */
[----:B------:R-:W-:Y:S01]  /*1820*/  IMAD R23, R28, 0x2, R15 ;  /* 0x000000021c177824 */ /* 0x000fe200078e020f */
[----:B------:R-:W-:Y:S04]  /*1830*/  STL.U16 [R43+0x2], R30 ;  /* 0x0000021e2b007387 */ /* 0x000fe80000100400 */
[----:B------:R-:W0:Y:S01]  /*1840*/  F2I.F64.TRUNC R40, R58 ;  /* 0x0000003a00287311 */ /* 0x000e22000030d100 */
[----:B------:R1:W-:Y:S04]  /*1850*/  STL.U16 [R57+0x2], R32 ;  /* 0x0000022039007387 */ /* 0x0003e80000100400 */
[----:B------:R-:W-:Y:S04]  /*1860*/  STL.U16 [R17+0x2], R36 ;  /* 0x0000022411007387 */ /* 0x000fe80000100400 */
[----:B------:R-:W5:Y:S04]  /*1870*/  LDG.E.U16 R28, desc[UR6][R68.64+0x6] ;  /* 0x00000606441c7981 */ /* 0x000f68000c1e1500 */
[----:B-1----:R-:W4:Y:S01]  /*1880*/  LDG.E.U16 R32, desc[UR6][R68.64+0xa] ;  /* 0x00000a0644207981 */ /* 0x002f22000c1e1500 */
[----:B0-----:R0:W1:Y:S03]  /*1890*/  I2F.F64 R60, R40 ;  /* 0x00000028003c7312 */ /* 0x0010660000201c00 */
[----:B------:R0:W-:Y:S04]  /*18a0*/  STL.U16 [R19+0x2], R40 ;  /* 0x0000022813007387 */ /* 0x0001e80000100400 */
[----:B------:R-:W4:Y:S04]  /*18b0*/  LDG.E.U16 R57, desc[UR6][R68.64+0xc] ;  /* 0x00000c0644397981 */ /* 0x000f28000c1e1500 */
[----:B------:R-:W2:Y:S04]  /*18c0*/  LDG.E.U16 R30, desc[UR6][R68.64+0x2a] ;  /* 0x00002a06441e7981 */ /* 0x000ea8000c1e1500 */
[----:B0-----:R-:W2:Y:S01]  /*18d0*/  LDG.E.U16 R40, desc[UR6][R68.64] ;  /* 0x0000000644287981 */ /* 0x001ea2000c1e1500 */
[----:B-1----:R-:W-:-:S08]  /*18e0*/  DADD R60, R58, -R60 ;  /* 0x000000003a3c7229 */ /* 0x002fd0000000083c */
[----:B------:R-:W-:-:S06]  /*18f0*/  DMUL R60, R60, 10000 ;  /* 0x40c388003c3c7828 */ /* 0x000fcc0000000000 */
[----:B------:R-:W0:Y:S02]  /*1900*/  F2I.F64.TRUNC R58, R60 ;  /* 0x0000003c003a7311 */ /* 0x000e24000030d100 */
[----:B0-----:R0:W-:Y:S04]  /*1910*/  STL.U16 [R23+0x2], R58 ;  /* 0x0000023a17007387 */ /* 0x0011e80000100400 */
[----:B------:R-:W4:Y:S04]  /*1920*/  LDL R16, [R15+0x14] ;  /* 0x000014000f107983 */ /* 0x000f280000100800 */
[----:B------:R-:W4:Y:S04]  /*1930*/  LDL R17, [R15+0x18] ;  /* 0x000018000f117983 */ /* 0x000f280000100800 */
[----:B0-----:R-:W5:Y:S04]  /*1940*/  LDG.E.U16 R23, desc[UR6][R68.64+0x8] ;  /* 0x0000080644177981 */ /* 0x001f68000c1e1500 */
[----:B------:R-:W2:Y:S04]  /*1950*/  LDL R42, [R15+0x24] ;  /* 0x000024000f2a7983 */ /* 0x000ea80000100800 */
        /* <DEDUP_REMOVED lines=8> */
[----:B------:R-:W2:Y:S01]  /*19e0*/  LDL R61, [R15+0x20] ;  /* 0x000020000f3d7983 */ /* 0x000ea20000100800 */
[----:B------:R-:W0:Y:S03]  /*19f0*/  LDC.64 R58, c[0x0][0x3b0] ;  /* 0x0000ec00ff3a7b82 */ /* 0x000e260000000a00 */
[----:B------:R-:W2:Y:S04]  /*1a00*/  LDL.U16 R38, [R15+0x2] ;  /* 0x000002000f267983 */ /* 0x000ea80000100400 */
[----:B------:R5:W2:Y:S04]  /*1a10*/  LDL R36, [R15+0x34] ;  /* 0x000034000f247983 */ /* 0x000aa80000100800 */
[----:B0-----:R-:W2:Y:S04]  /*1a20*/  LDG.E.U16 R121, desc[UR6][R58.64+0x2] ;  /* 0x000002063a797981 */ /* 0x001ea8000c1e1500 */
[----:B------:R-:W2:Y:S04]  /*1a30*/  LDG.E.U16 R124, desc[UR6][R58.64+0x4] ;  /* 0x000004063a7c7981 */ /* 0x000ea8000c1e1500 */
        /* <DEDUP_REMOVED lines=14> */
[----:B------:R-:W2:Y:S01]  /*1b20*/  LDG.E.U16 R106, desc[UR6][R58.64+0x30] ;  /* 0x000030063a6a7981 */ /* 0x000ea2000c1e1500 */
[----:B---3--:R-:W-:-:S03]  /*1b30*/  PRMT R14, R14, 0x5410, R25 ;  /* 0x000054100e0e7816 */ /* 0x008fc60000000019 */
[----:B------:R-:W3:Y:S01]  /*1b40*/  LDG.E.U16 R25, desc[UR6][R58.64+0x6] ;  /* 0x000006063a197981 */ /* 0x000ee2000c1e1500 */
[----:B-----5:R-:W-:-:S03]  /*1b50*/  PRMT R15, R28, 0x5410, R23 ;  /* 0x000054101c0f7816 */ /* 0x020fc60000000017 */
[----:B----4-:R-:W-:Y:S04]  /*1b60*/  STL.64 [R1+0xf0], R16 ;  /* 0x0000f01001007387 */ /* 0x010fe80000100a00 */
[----:B------:R0:W-:Y:S04]  /*1b70*/  STL.64 [R1+0x118], R14 ;  /* 0x0001180e01007387 */ /* 0x0001e80000100a00 */
[----:B--2---:R1:W-:Y:S04]  /*1b80*/  STL.64 [R1+0x100], R42 ;  /* 0x0001002a01007387 */ /* 0x0043e80000100a00 */
[----:B------:R-:W2:Y:S01]  /*1b90*/  LDG.E.U16 R23, desc[UR6][R58.64+0xa] ;  /* 0x00000a063a177981 */ /* 0x000ea2000c1e1500 */
[----:B0-----:R-:W0:Y:S01]  /*1ba0*/  LDC.64 R14, c[0x0][0x3a0] ;  /* 0x0000e800ff0e7b82 */ /* 0x001e220000000a00 */
[----:B------:R-:W-:-:S02]  /*1bb0*/  PRMT R16, R32, 0x5410, R57 ;  /* 0x0000541020107816 */ /* 0x000fc40000000039 */
[----:B------:R-:W-:Y:S01]  /*1bc0*/  PRMT R17, R34, 0x5410, R71 ;  /* 0x0000541022117816 */ /* 0x000fe20000000047 */
[----:B------:R-:W-:Y:S04]  /*1bd0*/  STL.64 [R1+0x108], R18 ;  /* 0x0001081201007387 */ /* 0x000fe80000100a00 */
[----:B------:R4:W-:Y:S04]  /*1be0*/  STL.64 [R1+0x120], R16 ;  /* 0x0001201001007387 */ /* 0x0009e80000100a00 */
[----:B------:R-:W3:Y:S01]  /*1bf0*/  LDG.E.U16 R34, desc[UR6][R58.64+0x8] ;  /* 0x000008063a227981 */ /* 0x000ee2000c1e1500 */
[----:B-1----:R-:W-:-:S02]  /*1c00*/  PRMT R42, R76, 0x5410, R81 ;  /* 0x000054104c2a7816 */ /* 0x002fc40000000051 */
[----:B------:R-:W-:Y:S01]  /*1c10*/  PRMT R43, R78, 0x5410, R83 ;  /* 0x000054104e2b7816 */ /* 0x000fe20000000053 */
[----:B------:R-:W2:Y:S01]  /*1c20*/  LDG.E.U16 R32, desc[UR6][R58.64+0xc] ;  /* 0x00000c063a207981 */ /* 0x000ea2000c1e1500 */
[----:B----4-:R-:W-:-:S03]  /*1c30*/  PRMT R16, R66, 0x5410, R73 ;  /* 0x0000541042107816 */ /* 0x010fc60000000049 */
[----:B------:R-:W4:Y:S01]  /*1c40*/  LDG.E.U16 R18, desc[UR6][R58.64+0xe] ;  /* 0x00000e063a127981 */ /* 0x000f22000c1e1500 */
[----:B------:R-:W-:-:S03]  /*1c50*/  PRMT R17, R70, 0x5410, R75 ;  /* 0x0000541046117816 */ /* 0x000fc6000000004b */
[----:B------:R-:W4:Y:S04]  /*1c60*/  LDG.E.U16 R19, desc[UR6][R58.64+0x10] ;  /* 0x000010063a137981 */ /* 0x000f28000c1e1500 */
[----:B------:R1:W-:Y:S04]  /*1c70*/  STL.64 [R1+0x128], R16 ;  /* 0x0001281001007387 */ /* 0x0003e80000100a00 */
[----:B------:R5:W-:Y:S04]  /*1c80*/  STL.64 [R1+0x138], R42 ;  /* 0x0001382a01007387 */ /* 0x000be80000100a00 */
[----:B0-----:R-:W4:Y:S01]  /*1c90*/  LDG.E.U16 R95, desc[UR6][R14.64+0x12] ;  /* 0x000012060e5f7981 */ /* 0x001f22000c1e1500 */
[----:B-1----:R-:W-:-:S03]  /*1ca0*/  PRMT R16, R72, 0x5410, R77 ;  /* 0x0000541048107816 */ /* 0x002fc6000000004d */
[----:B------:R-:W4:Y:S01]  /*1cb0*/  LDG.E.U16 R96, desc[UR6][R14.64+0x14] ;  /* 0x000014060e607981 */ /* 0x000f22000c1e1500 */
[----:B------:R-:W-:Y:S01]  /*1cc0*/  PRMT R17, R74, 0x5410, R79 ;  /* 0x000054104a117816 */ /* 0x000fe2000000004f */
[----:B-----5:R-:W0:Y:S02]  /*1cd0*/  LDC.64 R42, c[0x0][0x3c0] ;  /* 0x0000f000ff2a7b82 */ /* 0x020e240000000a00 */
[----:B------:R-:W5:Y:S04]  /*1ce0*/  LDG.E.U16 R93, desc[UR6][R14.64+0x16] ;  /* 0x000016060e5d7981 */ /* 0x000f68000c1e1500 */
[----:B------:R-:W5:Y:S04]  /*1cf0*/  LDG.E.U16 R94, desc[UR6][R14.64+0x18] ;  /* 0x000018060e5e7981 */ /* 0x000f68000c1e1500 */
[----:B------:R1:W-:Y:S04]  /*1d00*/  STL.64 [R1+0x130], R16 ;  /* 0x0001301001007387 */ /* 0x0003e80000100a00 */
[----:B------:R-:W5:Y:S04]  /*1d10*/  LDG.E.U16 R91, desc[UR6][R14.64+0x1a] ;  /* 0x00001a060e5b7981 */ /* 0x000f68000c1e1500 */
[----:B------:R-:W5:Y:S04]  /*1d20*/  LDG.E.U16 R92, desc[UR6][R14.64+0x1c] ;  /* 0x00001c060e5c7981 */ /* 0x000f68000c1e1500 */
[----:B-1----:R-:W5:Y:S04]  /*1d30*/  LDG.E.U16 R17, desc[UR6][R58.64+0x12] ;  /* 0x000012063a117981 */ /* 0x002f68000c1e1500 */
[----:B------:R-:W5:Y:S04]  /*1d40*/  LDG.E.U16 R89, desc[UR6][R14.64+0x1e] ;  /* 0x00001e060e597981 */ /* 0x000f68000c1e1500 */
        /* <DEDUP_REMOVED lines=18> */
[----:B0-----:R-:W5:Y:S04]  /*1e70*/  LDG.E.U16 R81, desc[UR6][R42.64+0x2] ;  /* 0x000002062a517981 */ /* 0x001f68000c1e1500 */
        /* <DEDUP_REMOVED lines=11> */
[----:B------:R0:W5:Y:S04]  /*1f30*/  LDG.E.U16 R28, desc[UR6][R14.64] ;  /* 0x000000060e1c7981 */ /* 0x000168000c1e1500 */
[----:B------:R-:W5:Y:S04]  /*1f40*/  LDG.E.U16 R69, desc[UR6][R42.64+0x1a] ;  /* 0x00001a062a457981 */ /* 0x000f68000c1e1500 */
[----:B------:R-:W5:Y:S01]  /*1f50*/  LDG.E.U16 R68, desc[UR6][R42.64+0x1c] ;  /* 0x00001c062a447981 */ /* 0x000f62000c1e1500 */
[----:B0-----:R-:W-:-:S03]  /*1f60*/  PRMT R14, R30, 0x5410, R67 ;  /* 0x000054101e0e7816 */ /* 0x001fc60000000043 */
[----:B------:R-:W5:Y:S04]  /*1f70*/  LDG.E.U16 R67, desc[UR6][R42.64+0x1e] ;  /* 0x00001e062a437981 */ /* 0x000f68000c1e1500 */
[----:B------:R-:W5:Y:S04]  /*1f80*/  LDG.E.U16 R66, desc[UR6][R42.64+0x20] ;  /* 0x000020062a427981 */ /* 0x000f68000c1e1500 */
[----:B------:R0:W-:Y:S04]  /*1f90*/  STL.64 [R1+0xe0], R62 ;  /* 0x0000e03e01007387 */ /* 0x0001e80000100a00 */
[----:B------:R1:W-:Y:S04]  /*1fa0*/  STL.64 [R1+0xe8], R64 ;  /* 0x0000e84001007387 */ /* 0x0003e80000100a00 */
[----:B------:R1:W-:Y:S04]  /*1fb0*/  STL.64 [R1+0xf8], R60 ;  /* 0x0000f83c01007387 */ /* 0x0003e80000100a00 */
[----:B0-----:R-:W5:Y:S04]  /*1fc0*/  LDG.E.U16 R63, desc[UR6][R42.64+0x26] ;  /* 0x000026062a3f7981 */ /* 0x001f68000c1e1500 */
[----:B-1----:R-:W5:Y:S04]  /*1fd0*/  LDG.E.U16 R65, desc[UR6][R42.64+0x22] ;  /* 0x000022062a417981 */ /* 0x002f68000c1e1500 */
[----:B------:R-:W5:Y:S04]  /*1fe0*/  LDG.E.U16 R64, desc[UR6][R42.64+0x24] ;  /* 0x000024062a407981 */ /* 0x000f68000c1e1500 */
[----:B------:R-:W5:Y:S04]  /*1ff0*/  LDG.E.U16 R62, desc[UR6][R42.64+0x28] ;  /* 0x000028062a3e7981 */ /* 0x000f68000c1e1500 */
[----:B------:R-:W5:Y:S04]  /*2000*/  LDG.E.U16 R61, desc[UR6][R42.64+0x2a] ;  /* 0x00002a062a3d7981 */ /* 0x000f68000c1e1500 */
[----:B------:R-:W5:Y:S04]  /*2010*/  LDG.E.U16 R60, desc[UR6][R42.64+0x2c] ;  /* 0x00002c062a3c7981 */ /* 0x000f68000c1e1500 */
[----:B------:R-:W5:Y:S04]  /*2020*/  LDG.E.U16 R59, desc[UR6][R42.64+0x2e] ;  /* 0x00002e062a3b7981 */ /* 0x000f68000c1e1500 */
[----:B------:R-:W5:Y:S04]  /*2030*/  LDG.E.U16 R58, desc[UR6][R42.64+0x30] ;  /* 0x000030062a3a7981 */ /* 0x000f68000c1e1500 */
[----:B------:R0:W5:Y:S01]  /*2040*/  LDG.E.U16 R30, desc[UR6][R42.64] ;  /* 0x000000062a1e7981 */ /* 0x000162000c1e1500 */
[----:B------:R-:W-:-:S05]  /*2050*/  PRMT R15, R119, 0x5410, R122 ;  /* 0x00005410770f7816 */ /* 0x000fca000000007a */
[----:B------:R1:W-:Y:S01]  /*2060*/  STL.64 [R1+0x140], R14 ;  /* 0x0001400e01007387 */ /* 0x0003e20000100a00 */
[----:B0-----:R-:W0:Y:S01]  /*2070*/  LDC.64 R42, c[0x0][0x3b8] ;  /* 0x0000ee00ff2a7b82 */ /* 0x001e220000000a00 */
[----:B-1----:R-:W-:Y:S02]  /*2080*/  PRMT R14, R121, 0x5410, R124 ;  /* 0x00005410790e7816 */ /* 0x002fe4000000007c */
[----:B---3--:R-:W-:-:S05]  /*2090*/  PRMT R15, R25, 0x5410, R34 ;  /* 0x00005410190f7816 */ /* 0x008fca0000000022 */
[----:B------:R2:W-:Y:S02]  /*20a0*/  STL.64 [R1+0x188], R14 ;  /* 0x0001880e01007387 */ /* 0x0005e40000100a00 */
[----:B--2---:R-:W-:Y:S02]  /*20b0*/  PRMT R14, R23, 0x5410, R32 ;  /* 0x00005410170e7816 */ /* 0x004fe40000000020 */
[----:B----4-:R-:W-:Y:S01]  /*20c0*/  PRMT R15, R18, 0x5410, R19 ;  /* 0x00005410120f7816 */ /* 0x010fe20000000013 */
[----:B------:R-:W1:Y:S04]  /*20d0*/  LDC R32, c[0x0][0x398] ;  /* 0x0000e600ff207b82 */ /* 0x000e680000000800 */
[----:B------:R2:W-:Y:S01]  /*20e0*/  STL.64 [R1+0x190], R14 ;  /* 0x0001900e01007387 */ /* 0x0005e20000100a00 */
[----:B------:R-:W-:-:S02]  /*20f0*/  PRMT R18, R95, 0x5410, R96 ;  /* 0x000054105f127816 */ /* 0x000fc40000000060 */
[----:B--2---:R-:W-:Y:S02]  /*2100*/  PRMT R15, R117, 0x5410, R118 ;  /* 0x00005410750f7816 */ /* 0x004fe40000000076 */
[----:B-----5:R-:W-:-:S05]  /*2110*/  PRMT R19, R93, 0x5410, R94 ;  /* 0x000054105d137816 */ /* 0x020fca000000005e */
[----:B------:R2:W-:Y:S01]  /*2120*/  STL.64 [R1+0x1d0], R18 ;  /* 0x0001d01201007387 */ /* 0x0005e20000100a00 */
[----:B------:R-:W-:Y:S02]  /*2130*/  PRMT R14, R17, 0x5410, R120 ;  /* 0x00005410110e7816 */ /* 0x000fe40000000078 */
[----:B--2---:R-:W-:-:S03]  /*2140*/  PRMT R18, R91, 0x5410, R92 ;  /* 0x000054105b127816 */ /* 0x004fc6000000005c */
[----:B------:R2:W-:Y:S01]  /*2150*/  STL.64 [R1+0x198], R14 ;  /* 0x0001980e01007387 */ /* 0x0005e20000100a00 */
[----:B------:R-:W-:-:S05]  /*2160*/  PRMT R19, R89, 0x5410, R90 ;  /* 0x0000541059137816 */ /* 0x000fca000000005a */
[----:B------:R3:W-:Y:S01]  /*2170*/  STL.64 [R1+0x1d8], R18 ;  /* 0x0001d81201007387 */ /* 0x0007e20000100a00 */
[----:B--2---:R-:W-:Y:S02]  /*2180*/  PRMT R14, R115, 0x5410, R116 ;  /* 0x00005410730e7816 */ /* 0x004fe40000000074 */
[----:B------:R-:W-:-:S05]  /*2190*/  PRMT R15, R113, 0x5410, R114 ;  /* 0x00005410710f7816 */ /* 0x000fca0000000072 */
[----:B------:R2:W-:Y:S01]  /*21a0*/  STL.64 [R1+0x1a0], R14 ;  /* 0x0001a00e01007387 */ /* 0x0005e20000100a00 */
[----:B---3--:R-:W-:Y:S02]  /*21b0*/  PRMT R18, R87, 0x5410, R88 ;  /* 0x0000541057127816 */ /* 0x008fe40000000058 */
[----:B------:R-:W-:Y:S01]  /*21c0*/  PRMT R19, R85, 0x5410, R86 ;  /* 0x0000541055137816 */ /* 0x000fe20000000056 */
[----:B------:R3:W-:Y:S04]  /*21d0*/  STL.U16 [R1+0x186], R16 ;  /* 0x0001861001007387 */ /* 0x0007e80000100400 */
[----:B------:R4:W-:Y:S01]  /*21e0*/  STL.64 [R1+0x1e0], R18 ;  /* 0x0001e01201007387 */ /* 0x0009e20000100a00 */
[----:B--2---:R-:W-:Y:S02]  /*21f0*/  PRMT R14, R111, 0x5410, R112 ;  /* 0x000054106f0e7816 */ /* 0x004fe40000000070 */
[----:B------:R-:W-:-:S02]  /*2200*/  PRMT R15, R109, 0x5410, R110 ;  /* 0x000054106d0f7816 */ /* 0x000fc4000000006e */
[----:B---3--:R-:W-:Y:S02]  /*2210*/  PRMT R16, R103, 0x5410, R104 ;  /* 0x0000541067107816 */ /* 0x008fe40000000068 */
[----:B------:R-:W-:Y:S01]  /*2220*/  PRMT R17, R101, 0x5410, R102 ;  /* 0x0000541065117816 */ /* 0x000fe20000000066 */
[----:B------:R2:W-:Y:S04]  /*2230*/  STL.64 [R1+0x1a8], R14 ;  /* 0x0001a80e01007387 */ /* 0x0005e80000100a00 */
[----:B------:R3:W-:Y:S01]  /*2240*/  STL.64 [R1+0x1c0], R16 ;  /* 0x0001c01001007387 */ /* 0x0007e20000100a00 */
[----:B----4-:R-:W-:Y:S02]  /*2250*/  PRMT R18, R82, 0x5410, R83 ;  /* 0x0000541052127816 */ /* 0x010fe40000000053 */
[----:B--2---:R-:W-:-:S02]  /*2260*/  PRMT R14, R107, 0x5410, R108 ;  /* 0x000054106b0e7816 */ /* 0x004fc4000000006c */
[----:B------:R-:W-:Y:S02]  /*2270*/  PRMT R19, R57, 0x5410, R84 ;  /* 0x0000541039137816 */ /* 0x000fe40000000054 */
[----:B------:R-:W-:-:S03]  /*2280*/  PRMT R15, R105, 0x5410, R106 ;  /* 0x00005410690f7816 */ /* 0x000fc6000000006a */
[----:B------:R-:W-:Y:S01]  /*2290*/  STL.64 [R1+0x1e8], R18 ;  /* 0x0001e81201007387 */ /* 0x000fe20000100a00 */
[----:B---3--:R-:W-:-:S03]  /*22a0*/  PRMT R16, R99, 0x5410, R100 ;  /* 0x0000541063107816 */ /* 0x008fc60000000064 */
[----:B------:R2:W-:Y:S01]  /*22b0*/  STL.64 [R1+0x1b0], R14 ;  /* 0x0001b00e01007387 */ /* 0x0005e20000100a00 */
[----:B------:R-:W-:-:S05]  /*22c0*/  PRMT R17, R97, 0x5410, R98 ;  /* 0x0000541061117816 */ /* 0x000fca0000000062 */
[----:B------:R3:W-:Y:S01]  /*22d0*/  STL.64 [R1+0x1c8], R16 ;  /* 0x0001c81001007387 */ /* 0x0007e20000100a00 */
[----:B--2---:R-:W2:Y:S01]  /*22e0*/  LDC.64 R14, c[0x0][0x3c8] ;  /* 0x0000f200ff0e7b82 */ /* 0x004ea20000000a00 */
[----:B------:R-:W-:Y:S02]  /*22f0*/  PRMT R18, R81, 0x5410, R80 ;  /* 0x0000541051127816 */ /* 0x000fe40000000050 */
[----:B------:R-:W-:-:S05]  /*2300*/  PRMT R19, R79, 0x5410, R78 ;  /* 0x000054104f137816 */ /* 0x000fca000000004e */
[----:B---3--:R-:W3:Y:S01]  /*2310*/  LDC.64 R16, c[0x0][0x3a8] ;  /* 0x0000ea00ff107b82 */ /* 0x008ee20000000a00 */
[----:B------:R4:W-:Y:S02]  /*2320*/  STL.64 [R1+0x150], R18 ;  /* 0x0001501201007387 */ /* 0x0009e40000100a00 */
[----:B----4-:R-:W-:Y:S02]  /*2330*/  PRMT R18, R77, 0x5410, R76 ;  /* 0x000054104d127816 */ /* 0x010fe4000000004c */
[----:B------:R-:W-:-:S05]  /*2340*/  PRMT R19, R75, 0x5410, R74 ;  /* 0x000054104b137816 */ /* 0x000fca000000004a */
[----:B------:R4:W-:Y:S01]  /*2350*/  STL.64 [R1+0x158], R18 ;  /* 0x0001581201007387 */ /* 0x0009e20000100a00 */
[----:B------:R-:W-:Y:S01]  /*2360*/  ISETP.NE.AND P0, PT, RZ, UR8, PT ;  /* 0x00000008ff007c0c */ /* 0x000fe2000bf05270 */
[----:B------:R-:W5:Y:S01]  /*2370*/  LDCU UR8, c[0x0][0x3bc] ;  /* 0x00007780ff0877ac */ /* 0x000f620008000800 */
[----:B----4-:R-:W-:Y:S02]  /*2380*/  PRMT R18, R73, 0x5410, R72 ;  /* 0x0000541049127816 */ /* 0x010fe40000000048 */
[----:B------:R-:W-:-:S05]  /*2390*/  PRMT R19, R71, 0x5410, R70 ;  /* 0x0000541047137816 */ /* 0x000fca0000000046 */
[----:B------:R4:W-:Y:S01]  /*23a0*/  STL.64 [R1+0x160], R18 ;  /* 0x0001601201007387 */ /* 0x0009e20000100a00 */
[----:B------:R-:W-:Y:S02]  /*23b0*/  SEL R122, RZ, 0x1, !P0 ;  /* 0x00000001ff7a7807 */ /* 0x000fe40004000000 */
[----:B--2---:R-:W-:Y:S02]  /*23c0*/  ISETP.NE.AND P0, PT, R14, RZ, PT ;  /* 0x000000ff0e00720c */ /* 0x004fe40003f05270 */
[----:B----4-:R-:W-:Y:S02]  /*23d0*/  PRMT R18, R69, 0x5410, R68 ;  /* 0x0000541045127816 */ /* 0x010fe40000000044 */
[----:B------:R-:W-:Y:S02]  /*23e0*/  PRMT R19, R67, 0x5410, R66 ;  /* 0x0000541043137816 */ /* 0x000fe40000000042 */
[----:B---3--:R-:W-:-:S03]  /*23f0*/  ISETP.NE.AND P1, PT, R16, RZ, PT ;  /* 0x000000ff1000720c */ /* 0x008fc60003f25270 */
[----:B------:R2:W-:Y:S01]  /*2400*/  STL.64 [R1+0x168], R18 ;  /* 0x0001681201007387 */ /* 0x0005e20000100a00 */
[----:B0-----:R-:W-:Y:S02]  /*2410*/  ISETP.NE.AND P2, PT, R42, RZ, PT ;  /* 0x000000ff2a00720c */ /* 0x001fe40003f45270 */
[----:B------:R-:W-:Y:S01]  /*2420*/  SEL R14, RZ, 0x1, !P0 ;  /* 0x00000001ff0e7807 */ /* 0x000fe20004000000 */
[----:B------:R0:W-:Y:S01]  /*2430*/  STL.U16 [R1+0x1be], R28 ;  /* 0x0001be1c01007387 */ /* 0x0001e20000100400 */
[----:B------:R-:W-:Y:S02]  /*2440*/  SEL R16, RZ, 0x1, !P2 ;  /* 0x00000001ff107807 */ /* 0x000fe40005000000 */
[----:B--2---:R-:W-:Y:S02]  /*2450*/  PRMT R18, R65, 0x5410, R64 ;  /* 0x0000541041127816 */ /* 0x004fe40000000040 */
[----:B------:R-:W-:Y:S02]  /*2460*/  PRMT R19, R63, 0x5410, R62 ;  /* 0x000054103f137816 */ /* 0x000fe4000000003e */
[----:B0-----:R-:W-:-:S03]  /*2470*/  SEL R28, RZ, 0x1, !P1 ;  /* 0x00000001ff1c7807 */ /* 0x001fc60004800000 */
[----:B------:R0:W-:Y:S04]  /*2480*/  STL.64 [R1+0x170], R18 ;  /* 0x0001701201007387 */ /* 0x0001e80000100a00 */
[----:B------:R2:W-:Y:S01]  /*2490*/  STL.U16 [R1+0xde], R38 ;  /* 0x0000de2601007387 */ /* 0x0005e20000100400 */
[----:B0-----:R-:W-:Y:S02]  /*24a0*/  PRMT R18, R61, 0x5410, R60 ;  /* 0x000054103d127816 */ /* 0x001fe4000000003c */
[----:B------:R-:W-:Y:S01]  /*24b0*/  PRMT R19, R59, 0x5410, R58 ;  /* 0x000054103b137816 */ /* 0x000fe2000000003a */
[----:B------:R2:W-:Y:S04]  /*24c0*/  STL [R1+0x110], R36 ;  /* 0x0001102401007387 */ /* 0x0005e80000100800 */
[----:B------:R2:W-:Y:S04]  /*24d0*/  STL.U16 [R1+0x116], R40 ;  /* 0x0001162801007387 */ /* 0x0005e80000100400 */
[----:B------:R2:W-:Y:S04]  /*24e0*/  STL.U8 [R1+0x1bc], R122 ;  /* 0x0001bc7a01007387 */ /* 0x0005e80000100000 */
[----:B------:R2:W-:Y:S04]  /*24f0*/  STL.64 [R1+0x178], R18 ;  /* 0x0001781201007387 */ /* 0x0005e80000100a00 */
[----:B------:R2:W-:Y:S04]  /*2500*/  STL [R1+0x148], R15 ;  /* 0x0001480f01007387 */ /* 0x0005e80000100800 */
[----:B------:R2:W-:Y:S04]  /*2510*/  STL.U8 [R1+0x114], R14 ;  /* 0x0001140e01007387 */ /* 0x0005e80000100000 */
[----:B------:R2:W-:Y:S04]  /*2520*/  STL [R1+0x180], R43 ;  /* 0x0001802b01007387 */ /* 0x0005e80000100800 */
[----:B------:R2:W-:Y:S04]  /*2530*/  STL [R1+0x1b8], R17 ;  /* 0x0001b81101007387 */ /* 0x0005e80000100800 */
[----:B------:R2:W-:Y:S04]  /*2540*/  STL.U8 [R1+0x184], R28 ;  /* 0x0001841c01007387 */ /* 0x0005e80000100000 */
[----:B-1----:R2:W-:Y:S04]  /*2550*/  STL [R1+0x1f0], R32 ;  /* 0x0001f02001007387 */ /* 0x0025e80000100800 */
[----:B------:R2:W-:Y:S04]  /*2560*/  STL.U8 [R1+0xdc], R0 ;  /* 0x0000dc0001007387 */ /* 0x0005e80000100000 */
[----:B------:R2:W-:Y:S04]  /*2570*/  STL.U8 [R1+0x1f4], R0 ;  /* 0x0001f40001007387 */ /* 0x0005e80000100000 */
[----:B------:R2:W-:Y:S04]  /*2580*/  STL [R1+0x228], RZ ;  /* 0x000228ff01007387 */ /* 0x0005e80000100800 */
        /* <DEDUP_REMOVED lines=23> */
[----:B------:R2:W-:Y:S04]  /*2700*/  STL.U8 [R1+0x378], R0 ;  /* 0x0003780001007387 */ /* 0x0005e80000100000 */
[----:B------:R2:W-:Y:S04]  /*2710*/  STL.U8 [R1+0x3ac], R0 ;  /* 0x0003ac0001007387 */ /* 0x0005e80000100000 */
[----:B------:R2:W-:Y:S04]  /*2720*/  STL.U8 [R1+0x412], R0 ;  /* 0x0004120001007387 */ /* 0x0005e80000100000 */
        /* <DEDUP_REMOVED lines=20> */
[----:B------:R2:W-:Y:S04]  /*2870*/  STL [R1+0x1f8], RZ ;  /* 0x0001f8ff01007387 */ /* 0x0005e80000100800 */
[----:B------:R2:W-:Y:S04]  /*2880*/  STL [R1+0x268], RZ ;  /* 0x000268ff01007387 */ /* 0x0005e80000100800 */
[----:B------:R2:W-:Y:S04]  /*2890*/  STL [R1+0x230], RZ ;  /* 0x000230ff01007387 */ /* 0x0005e80000100800 */
[----:B------:R2:W-:Y:S04]  /*28a0*/  STL [R1+0x2a0], RZ ;  /* 0x0002a0ff01007387 */ /* 0x0005e80000100800 */
[----:B------:R2:W-:Y:S04]  /*28b0*/  STL [R1+0x2d8], RZ ;  /* 0x0002d8ff01007387 */ /* 0x0005e80000100800 */
[----:B------:R2:W-:Y:S04]  /*28c0*/  STL [R1+0x310], RZ ;  /* 0x000310ff01007387 */ /* 0x0005e80000100800 */
        /* <DEDUP_REMOVED lines=100> */
[----:B------:R2:W-:Y:S04]  /*2f10*/  STL.U16 [R1+0x14e], R30 ;  /* 0x00014e1e01007387 */ /* 0x0005e80000100400 */
[----:B------:R2:W-:Y:S04]  /*2f20*/  STL.U8 [R1+0x14c], R16 ;  /* 0x00014c1001007387 */ /* 0x0005e80000100000 */
[----:B------:R2:W-:Y:S04]  /*2f30*/  STL.U8 [R1+0x1f4], R0 ;  /* 0x0001f40001007387 */ /* 0x0005e80000100000 */
[----:B------:R2:W-:Y:S04]  /*2f40*/  STL.U8 [R1+0x22c], R0 ;  /* 0x00022c0001007387 */ /* 0x0005e80000100000 */
[----:B------:R2:W-:Y:S04]  /*2f50*/  STL [R1+0x248], RZ ;  /* 0x000248ff01007387 */ /* 0x0005e80000100800 */
[----:B------:R2:W-:Y:S04]  /*2f60*/  STL [R1+0x24c], RZ ;  /* 0x00024cff01007387 */ /* 0x0005e80000100800 */
[----:B------:R2:W-:Y:S04]  /*2f70*/  STL [R1+0x250], RZ ;  /* 0x000250ff01007387 */ /* 0x0005e80000100800 */
[----:B------:R2:W-:Y:S04]  /*2f80*/  STL [R1+0x254], RZ ;  /* 0x000254ff01007387 */ /* 0x0005e80000100800 */
[----:B------:R2:W-:Y:S04]  /*2f90*/  STL [R1+0x258], RZ ;  /* 0x000258ff01007387 */ /* 0x0005e80000100800 */
[----:B------:R2:W-:Y:S04]  /*2fa0*/  STL [R1+0x25c], RZ ;  /* 0x00025cff01007387 */ /* 0x0005e80000100800 */
[----:B------:R2:W-:Y:S04]  /*2fb0*/  STL.U8 [R1+0x264], R0 ;  /* 0x0002640001007387 */ /* 0x0005e80000100000 */
        /* <DEDUP_REMOVED lines=133> */
[----:B------:R2:W-:Y:S04]  /*3810*/  STL.U8 [R1+0x22c], R0 ;  /* 0x00022c0001007387 */ /* 0x0005e80000100000 */
[----:B------:R2:W-:Y:S04]  /*3820*/  STL.U16 [R1+0x22e], RZ ;  /* 0x00022eff01007387 */ /* 0x0005e80000100400 */
[----:B------:R2:W-:Y:S04]  /*3830*/  STL.64 [R1+0x230], RZ ;  /* 0x000230ff01007387 */ /* 0x0005e80000100a00 */
[----:B------:R2:W-:Y:S04]  /*3840*/  STL.64 [R1+0x238], RZ ;  /* 0x000238ff01007387 */ /* 0x0005e80000100a00 */
[----:B------:R2:W-:Y:S04]  /*3850*/  STL.64 [R1+0x240], RZ ;  /* 0x000240ff01007387 */ /* 0x0005e80000100a00 */
[----:B------:R2:W-:Y:S04]  /*3860*/  STL.64 [R1+0x248], RZ ;  /* 0x000248ff01007387 */ /* 0x0005e80000100a00 */
[----:B------:R2:W-:Y:S04]  /*3870*/  STL.64 [R1+0x250], RZ ;  /* 0x000250ff01007387 */ /* 0x0005e80000100a00 */
[----:B------:R2:W-:Y:S01]  /*3880*/  STL.64 [R1+0x258], RZ ;  /* 0x000258ff01007387 */ /* 0x0005e20000100a00 */
[----:B-----5:R-:W-:Y:S01]  /*3890*/  ISETP.NE.AND P0, PT, R26, UR8, PT ;  /* 0x000000081a007c0c */ /* 0x020fe2000bf05270 */
[----:B------:R-:W-:-:S12]  /*38a0*/  BSSY.RECONVERGENT B0, `(.L_x_12) ;  /* 0x00000a0000007945 */ /* 0x000fd80003800200 */
[----:B------:R-:W-:Y:S01]  /*38b0*/  @P0 ISETP.GT.AND P1, PT, R26, UR8, PT ;  /* 0x000000081a000c0c */ /* 0x000fe2000bf24270 */
[----:B--2---:R-:W-:-:S12]  /*38c0*/  @P0 BRA `(.L_x_13) ;  /* 0x0000000800740947 */ /* 0x004fd80003800000 */
[----:B------:R-:W-:Y:S01]  /*38d0*/  PRMT R14, R30, 0x9910, RZ ;  /* 0x000099101e0e7816 */ /* 0x000fe200000000ff */
[----:B------:R-:W-:Y:S01]  /*38e0*/  BSSY.RELIABLE B1, `(.L_x_14) ;  /* 0x0000098000017945 */ /* 0x000fe20003800100 */
[----:B------:R-:W-:-:S04]  /*38f0*/  PRMT R15, R24, 0x9910, RZ ;  /* 0x00009910180f7816 */ /* 0x000fc800000000ff */
[----:B------:R-:W-:Y:S01]  /*3900*/  ISETP.NE.AND P0, PT, R15, R14, PT ;  /* 0x0000000e0f00720c */ /* 0x000fe20003f05270 */
[C---:B------:R-:W-:Y:S02]  /*3910*/  VIADD R15, R1.reuse, 0x14e ;  /* 0x0000014e010f7836 */ /* 0x040fe40000000000 */
[----:B------:R-:W-:-:S10]  /*3920*/  VIADD R14, R1, 0xa6 ;  /* 0x000000a6010e7836 */ /* 0x000fd40000000000 */
[----:B------:R-:W-:Y:S05]  /*3930*/  @P0 BRA `(.L_x_15) ;  /* 0x0000000800480947 */ /* 0x000fea0003800000 */
[----:B------:R-:W-:Y:S02]  /*3940*/  PRMT R14, R81, 0x9910, RZ ;  /* 0x00009910510e7816 */ /* 0x000fe400000000ff */
        /* <DEDUP_REMOVED lines=138> */
[----:B------:R-:W-:Y:S02]  /*41f0*/  PRMT R15, R3, 0xbb32, RZ ;  /* 0x0000bb32030f7816 */ /* 0x000fe400000000ff */
[----:B------:R-:W-:Y:S02]  /*4200*/  PLOP3.LUT P1, PT, PT, PT, PT, 0x8, 0x80 ;  /* 0x000000000080781c */ /* 0x000fe40003f2e170 */
[----:B------:R-:W-:-:S13]  /*4210*/  ISETP.NE.AND P0, PT, R15, R14, PT ;  /* 0x0000000e0f00720c */ /* 0x000fda0003f05270 */
[----:B------:R-:W-:Y:S05]  /*4220*/  @!P0 BREAK.RELIABLE B1 ;  /* 0x0000000000018942 */ /* 0x000fea0003800100 */
[----:B------:R-:W-:Y:S05]  /*4230*/  @!P0 BRA `(.L_x_13) ;  /* 0x0000000000188947 */ /* 0x000fea0003800000 */
[C---:B------:R-:W-:Y:S02]  /*4240*/  VIADD R15, R1.reuse, 0x17e ;  /* 0x0000017e010f7836 */ /* 0x040fe40000000000 */
[----:B------:R-:W-:-:S07]  /*4250*/  VIADD R14, R1, 0xd6 ;  /* 0x000000d6010e7836 */ /* 0x000fce0000000000 */
.L_x_15:
[----:B------:R-:W-:Y:S05]  /*4260*/  BSYNC.RELIABLE B1 ;  /* 0x0000000000017941 */ /* 0x000fea0003800100 */
.L_x_14:
[----:B------:R-:W2:Y:S04]  /*4270*/  LDL.U16 R14, [R14] ;  /* 0x000000000e0e7983 */ /* 0x000ea80000100400 */
[----:B------:R-:W2:Y:S02]  /*4280*/  LDL.U16 R15, [R15] ;  /* 0x000000000f0f7983 */ /* 0x000ea40000100400 */
[----:B--2---:R-:W-:-:S13]  /*4290*/  ISETP.GT.U32.AND P1, PT, R14, R15, PT ;  /* 0x0000000f0e00720c */ /* 0x004fda0003f24070 */
.L_x_13:
[----:B------:R-:W-:Y:S05]  /*42a0*/  BSYNC.RECONVERGENT B0 ;  /* 0x0000000000007941 */ /* 0x000fea0003800200 */
.L_x_12:
[----:B------:R-:W-:Y:S05]  /*42b0*/  WARPSYNC.ALL ;  /* 0x0000000000007948 */ /* 0x000fea0003800000 */
[----:B------:R-:W0:Y:S01]  /*42c0*/  LDCU UR8, c[0x0][0x360] ;  /* 0x00006c00ff0877ac */ /* 0x000e220008000800 */
[----:B------:R1:W-:Y:S01]  /*42d0*/  STL.U8 [R1+0x378], R16 ;  /* 0x0003781001007387 */ /* 0x0003e20000100000 */
[----:B------:R-:W-:Y:S01]  /*42e0*/  PRMT R14, R3, 0xbb32, RZ ;  /* 0x0000bb32030e7816 */ /* 0x000fe200000000ff */
[----:B------:R-:W-:Y:S03]  /*42f0*/  BSSY.RECONVERGENT B0, `(.L_x_16) ;  /* 0x0000065000007945 */ /* 0x000fe60003800200 */
[----:B------:R-:W-:Y:S01]  /*4300*/  ISETP.NE.AND P0, PT, R14, RZ, PT ;  /* 0x000000ff0e00720c */ /* 0x000fe20003f05270 */
[----:B------:R-:W-:-:S02]  /*4310*/  IMAD.MOV.U32 R14, RZ, RZ, RZ ;  /* 0x000000ffff0e7224 */ /* 0x000fc400078e00ff */
[----:B0-----:R-:W-:-:S05]  /*4320*/  IMAD R27, R27, UR8, R44 ;  /* 0x000000081b1b7c24 */ /* 0x001fca000f8e022c */
[----:B------:R-:W-:-:S04]  /*4330*/  ISETP.GT.AND P3, PT, R27, -0x1, PT ;  /* 0xffffffff1b00780c */ /* 0x000fc80003f64270 */
[----:B------:R-:W-:-:S05]  /*4340*/  SEL R18, RZ, 0x1, !P3 ;  /* 0x00000001ff127807 */ /* 0x000fca0005800000 */
[----:B------:R1:W-:Y:S01]  /*4350*/  STL.U8 [R1+0x344], R18 ;  /* 0x0003441201007387 */ /* 0x0003e20000100000 */
[----:B------:R-:W-:Y:S05]  /*4360*/  @P0 BRA `(.L_x_17) ;  /* 0x0000000400740947 */ /* 0x000fea0003800000 */
[----:B------:R-:W-:Y:S01]  /*4370*/  PRMT R3, R3, 0x9910, RZ ;  /* 0x0000991003037816 */ /* 0x000fe200000000ff */
[----:B------:R-:W-:-:S03]  /*4380*/  IMAD.MOV.U32 R14, RZ, RZ, 0x1 ;  /* 0x00000001ff0e7424 */ /* 0x000fc600078e00ff */
[----:B------:R-:W-:-:S13]  /*4390*/  ISETP.NE.AND P0, PT, R3, RZ, PT ;  /* 0x000000ff0300720c */ /* 0x000fda0003f05270 */
        /* <DEDUP_REMOVED lines=88> */
[----:B------:R-:W-:-:S04]  /*4920*/  @!P0 ISETP.NE.AND P4, PT, R24, RZ, PT ;  /* 0x000000ff1800820c */ /* 0x000fc80003f85270 */
[----:B------:R-:W-:-:S09]  /*4930*/  @!P0 SEL R14, R20, 0x18, !P4 ;  /* 0x00000018140e8807 */ /* 0x000fd20006000000 */
.L_x_17:
[----:B------:R-:W-:Y:S05]  /*4940*/  BSYNC.RECONVERGENT B0 ;  /* 0x0000000000007941 */ /* 0x000fea0003800200 */
.L_x_16:
[----:B------:R-:W-:Y:S01]  /*4950*/  ISETP.NE.AND P0, PT, R58, RZ, PT ;  /* 0x000000ff3a00720c */ /* 0x000fe20003f05270 */
[----:B------:R-:W-:-:S12]  /*4960*/  IMAD.MOV.U32 R7, RZ, RZ, RZ ;  /* 0x000000ffff077224 */ /* 0x000fd800078e00ff */
[----:B------:R-:W-:Y:S05]  /*4970*/  @P0 BRA `(.L_x_18) ;  /* 0x0000000400180947 */ /* 0x000fea0003800000 */
[----:B------:R-:W-:Y:S01]  /*4980*/  ISETP.NE.AND P0, PT, R59, RZ, PT ;  /* 0x000000ff3b00720c */ /* 0x000fe20003f05270 */
[----:B------:R-:W-:-:S12]  /*4990*/  IMAD.MOV.U32 R7, RZ, RZ, 0x1 ;  /* 0x00000001ff077424 */ /* 0x000fd800078e00ff */
        /* <DEDUP_REMOVED lines=66> */
[----:B------:R-:W-:-:S04]  /*4dc0*/  @!P0 ISETP.NE.AND P4, PT, R30, RZ, PT ;  /* 0x000000ff1e00820c */ /* 0x000fc80003f85270 */
[----:B------:R-:W-:-:S09]  /*4dd0*/  @!P0 SEL R7, R20, 0x18, !P4 ;  /* 0x0000001814078807 */ /* 0x000fd20006000000 */
.L_x_18:
[----:B------:R-:W-:Y:S01]  /*4de0*/  ISETP.NE.AND P0, PT, R7, -0x1, PT ;  /* 0xffffffff0700780c */ /* 0x000fe20003f05270 */
[----:B------:R-:W-:Y:S01]  /*4df0*/  UIADD3 UR31, UPT, UPT, UR4, 0x244, URZ ;  /* 0x00000244041f7890 */ /* 0x000fe2000fffe0ff */
[----:B------:R-:W-:Y:S01]  /*4e00*/  BSSY.RECONVERGENT B0, `(.L_x_19) ;  /* 0x0000dd8000007945 */ /* 0x000fe20003800200 */
[----:B------:R-:W-:Y:S01]  /*4e10*/  UIADD3 UR30, UPT, UPT, UR4, 0x248, URZ ;  /* 0x00000248041e7890 */ /* 0x000fe2000fffe0ff */
[----:B------:R-:W-:Y:S01]  /*4e20*/  ISETP.EQ.OR P0, PT, R14, -0x1, !P0 ;  /* 0xffffffff0e00780c */ /* 0x000fe20004702670 */
[----:B------:R-:W-:Y:S01]  /*4e30*/  UIADD3 UR29, UPT, UPT, UR4, 0x24c, URZ ;  /* 0x0000024c041d7890 */ /* 0x000fe2000fffe0ff */
[----:B------:R-:W-:Y:S01]  /*4e40*/  IMAD.MOV.U32 R42, RZ, RZ, 0x1 ;  /* 0x00000001ff2a7424 */ /* 0x000fe200078e00ff */
[----:B------:R-:W-:Y:S01]  /*4e50*/  UIADD3 UR28, UPT, UPT, UR4, 0x250, URZ ;  /* 0x00000250041c7890 */ /* 0x000fe2000fffe0ff */
[----:B------:R-:W-:Y:S01]  /*4e60*/  IMAD.MOV.U32 R28, RZ, RZ, RZ ;  /* 0x000000ffff1c7224 */ /* 0x000fe200078e00ff */
[----:B------:R-:W-:Y:S01]  /*4e70*/  UIADD3 UR27, UPT, UPT, UR4, 0x254, URZ ;  /* 0x00000254041b7890 */ /* 0x000fe2000fffe0ff */
[----:B------:R-:W-:Y:S01]  /*4e80*/  PRMT R4, RZ, 0x7610, R4 ;  /* 0x00007610ff047816 */ /* 0x000fe20000000004 */
        /* <DEDUP_REMOVED lines=11> */
[----:B-1----:R-:W-:Y:S01]  /*4f40*/  PRMT R18, RZ, 0x7610, R18 ;  /* 0x00007610ff127816 */ /* 0x002fe20000000012 */
        /* <DEDUP_REMOVED lines=25> */
[----:B------:R-:W-:-:S02]  /*50e0*/  PRMT R8, RZ, 0x7610, R8 ;  /* 0x00007610ff087816 */ /* 0x000fc40000000008 */
[----:B------:R-:W-:Y:S02]  /*50f0*/  PRMT R36, RZ, 0x7610, R36 ;  /* 0x00007610ff247816 */ /* 0x000fe40000000024 */
[----:B------:R-:W-:Y:S02]  /*5100*/  PRMT R10, RZ, 0x7610, R10 ;  /* 0x00007610ff0a7816 */ /* 0x000fe4000000000a */
[----:B------:R-:W-:Y:S02]  /*5110*/  PRMT R34, RZ, 0x7610, R34 ;  /* 0x00007610ff227816 */ /* 0x000fe40000000022 */
[----:B------:R-:W-:Y:S02]  /*5120*/  PRMT R32, RZ, 0x7610, R32 ;  /* 0x00007610ff207816 */ /* 0x000fe40000000020 */
[----:B------:R-:W-:Y:S01]  /*5130*/  PRMT R26, RZ, 0x7610, R26 ;  /* 0x00007610ff1a7816 */ /* 0x000fe2000000001a */
[----:B------:R-:W-:Y:S06]  /*5140*/  @P0 BRA `(.L_x_20) ;  /* 0x000000d8008c0947 */ /* 0x000fec0003800000 */
[----:B------:R-:W-:-:S05]  /*5150*/  IADD3 R3, PT, PT, -R14, 0x18, RZ ;  /* 0x000000180e037810 */ /* 0x000fca0007ffe1ff */
[----:B------:R-:W-:-:S06]  /*5160*/  IMAD R2, R3, 0x2, R22 ;  /* 0x0000000203027824 */ /* 0x000fcc00078e0216 */
[----:B------:R-:W2:Y:S01]  /*5170*/  LDL.U16 R2, [R2+0x2] ;  /* 0x0000020002027983 */ /* 0x000ea20000100400 */
[----:B------:R-:W-:-:S05]  /*5180*/  IADD3 R4, PT, PT, -R7, 0x18, RZ ;  /* 0x0000001807047810 */ /* 0x000fca0007ffe1ff */
[----:B------:R-:W-:Y:S01]  /*5190*/  IMAD R4, R4, 0x2, R35 ;  /* 0x0000000204047824 */ /* 0x000fe200078e0223 */
[C---:B------:R-:W-:Y:S01]  /*51a0*/  ISETP.GT.U32.AND P0, PT, R14.reuse, 0x17, PT ;  /* 0x000000170e00780c */ /* 0x040fe20003f04070 */
[----:B--2---:R0:W-:Y:S04]  /*51b0*/  STL.U16 [R1+0x376], R2 ;  /* 0x0003760201007387 */ /* 0x0041e80000100400 */
[----:B------:R-:W2:Y:S08]  /*51c0*/  LDL.U16 R4, [R4+0x2] ;  /* 0x0000020004047983 */ /* 0x000eb00000100400 */
[----:B------:R-:W-:-:S02]  /*51d0*/  @!P0 IADD3 R3, PT, PT, -R14, 0x17, RZ ;  /* 0x000000170e038810 */ /* 0x000fc40007ffe1ff */
[----:B------:R-:W-:-:S03]  /*51e0*/  PRMT R6, RZ, 0x7610, R6 ;  /* 0x00007610ff067816 */ /* 0x000fc60000000006 */
[----:B------:R-:W-:Y:S01]  /*51f0*/  @!P0 IMAD R3, R3, 0x2, R22 ;  /* 0x0000000203038824 */ /* 0x000fe200078e0216 */
[----:B--2---:R0:W-:Y:S04]  /*5200*/  STL.U16 [R1+0x3aa], R4 ;  /* 0x0003aa0401007387 */ /* 0x0041e80000100400 */
[----:B------:R-:W2:Y:S01]  /*5210*/  @!P0 LDL.U16 R6, [R3+0x2] ;  /* 0x0000020003068983 */ /* 0x000ea20000100400 */
[----:B------:R-:W-:Y:S02]  /*5220*/  ISETP.GT.U32.AND P0, PT, R7, 0x17, PT ;  /* 0x000000170700780c */ /* 0x000fe40003f04070 */
[----:B------:R-:W-:-:S11]  /*5230*/  PRMT R8, RZ, 0x7610, R8 ;  /* 0x00007610ff087816 */ /* 0x000fd60000000008 */
[----:B------:R-:W-:-:S05]  /*5240*/  @!P0 IADD3 R10, PT, PT, -R7, 0x17, RZ ;  /* 0x00000017070a8810 */ /* 0x000fca0007ffe1ff */
        /* <DEDUP_REMOVED lines=258> */
[--C-:B------:R-:W-:Y:S01]  /*6270*/  @!P0 IMAD R9, R9, 0x2, R22.reuse ;  /* 0x0000000209098824 */ /* 0x100fe200078e0216 */
        /* <DEDUP_REMOVED lines=8> */
[----:B------:R-:W-:Y:S01]  /*6300*/  ISETP.NE.AND P0, PT, R14, RZ, PT ;  /* 0x000000ff0e00720c */ /* 0x000fe20003f05270 */
[----:B------:R-:W-:Y:S01]  /*6310*/  BSSY.RECONVERGENT B1, `(.L_x_21) ;  /* 0x0000ab7000017945 */ /* 0x000fe20003800200 */
[----:B------:R-:W-:Y:S01]  /*6320*/  ISETP.NE.AND P4, PT, R7, RZ, PT ;  /* 0x000000ff0700720c */ /* 0x000fe20003f85270 */
[C---:B------:R-:W-:Y:S01]  /*6330*/  VIADD R3, R1.reuse, 0x3a0 ;  /* 0x000003a001037836 */ /* 0x040fe20000000000 */
[----:B------:R-:W-:Y:S01]  /*6340*/  SEL R118, R24, RZ, !P0 ;  /* 0x000000ff18767207 */ /* 0x000fe20004000000 */
[C---:B------:R-:W-:Y:S01]  /*6350*/  VIADD R24, R1.reuse, 0x394 ;  /* 0x0000039401187836 */ /* 0x040fe20000000000 */
[----:B------:R-:W-:Y:S01]  /*6360*/  SEL R30, R30, RZ, !P4 ;  /* 0x000000ff1e1e7207 */ /* 0x000fe20006000000 */
[----:B------:R-:W-:-:S02]  /*6370*/  VIADD R5, R1, 0x36a ;  /* 0x0000036a01057836 */ /* 0x000fc40000000000 */
[----:B------:R0:W-:Y:S01]  /*6380*/  STL.U16 [R1+0x346], R118 ;  /* 0x0003467601007387 */ /* 0x0001e20000100400 */
[C---:B------:R-:W-:Y:S02]  /*6390*/  VIADD R9, R1.reuse, 0x39c ;  /* 0x0000039c01097836 */ /* 0x040fe40000000000 */
[C---:B------:R-:W-:Y:S01]  /*63a0*/  VIADD R11, R1.reuse, 0x366 ;  /* 0x00000366010b7836 */ /* 0x040fe20000000000 */
[----:B------:R0:W-:Y:S01]  /*63b0*/  STL.U16 [R1+0x37a], R30 ;  /* 0x00037a1e01007387 */ /* 0x0001e20000100400 */
[C---:B------:R-:W-:Y:S02]  /*63c0*/  VIADD R13, R1.reuse, 0x39a ;  /* 0x0000039a010d7836 */ /* 0x040fe40000000000 */
[C---:B------:R-:W-:Y:S02]  /*63d0*/  VIADD R15, R1.reuse, 0x364 ;  /* 0x00000364010f7836 */ /* 0x040fe40000000000 */
[C---:B------:R-:W-:Y:S02]  /*63e0*/  VIADD R17, R1.reuse, 0x398 ;  /* 0x0000039801117836 */ /* 0x040fe40000000000 */
[----:B------:R-:W-:-:S02]  /*63f0*/  VIADD R19, R1, 0x362 ;  /* 0x0000036201137836 */ /* 0x000fc40000000000 */
[C---:B------:R-:W-:Y:S02]  /*6400*/  VIADD R23, R1.reuse, 0x396 ;  /* 0x0000039601177836 */ /* 0x040fe40000000000 */
[C---:B------:R-:W-:Y:S02]  /*6410*/  VIADD R35, R1.reuse, 0x360 ;  /* 0x0000036001237836 */ /* 0x040fe40000000000 */
[----:B------:R-:W-:Y:S01]  /*6420*/  VIADD R43, R1, 0x35e ;  /* 0x0000035e012b7836 */ /* 0x000fe20000000000 */
[----:B--2---:R0:W-:Y:S01]  /*6430*/  STL.U16 [R1+0x37c], R22 ;  /* 0x00037c1601007387 */ /* 0x0041e20000100400 */
[----:B------:R-:W-:Y:S05]  /*6440*/  @P1 BRA `(.L_x_22) ;  /* 0x00000054004c1947 */ /* 0x000fea0003800000 */
[----:B------:R-:W-:Y:S01]  /*6450*/  PRMT R25, R118, 0x9910, RZ ;  /* 0x0000991076197816 */ /* 0x000fe200000000ff */
[----:B------:R-:W-:Y:S01]  /*6460*/  BSSY.RECONVERGENT B2, `(.L_x_23) ;  /* 0x000009d000027945 */ /* 0x000fe20003800200 */
[----:B0-----:R-:W-:-:S03]  /*6470*/  PRMT R30, R30, 0x9910, RZ ;  /* 0x000099101e1e7816 */ /* 0x001fc600000000ff */
[----:B------:R-:W-:Y:S01]  /*6480*/  BSSY.RELIABLE B3, `(.L_x_24) ;  /* 0x0000097000037945 */ /* 0x000fe20003800100 */
[C---:B------:R-:W-:Y:S01]  /*6490*/  VIADD R57, R1.reuse, 0x346 ;  /* 0x0000034601397836 */ /* 0x040fe20000000000 */
[----:B------:R-:W-:Y:S01]  /*64a0*/  ISETP.NE.AND P0, PT, R30, R25, PT ;  /* 0x000000191e00720c */ /* 0x000fe20003f05270 */
[----:B------:R-:W-:-:S12]  /*64b0*/  VIADD R27, R1, 0x37a ;  /* 0x0000037a011b7836 */ /* 0x000fd80000000000 */
[----:B------:R-:W-:Y:S05]  /*64c0*/  @P0 BRA `(.L_x_25) ;  /* 0x0000000800480947 */ /* 0x000fea0003800000 */
[----:B------:R-:W-:Y:S01]  /*64d0*/  PRMT R27, R114, 0x9910, RZ ;  /* 0x00009910721b7816 */ /* 0x000fe200000000ff */
[----:B------:R-:W-:Y:S01]  /*64e0*/  VIADD R57, R1, 0x348 ;  /* 0x0000034801397836 */ /* 0x000fe20000000000 */
[----:B------:R-:W-:-:S04]  /*64f0*/  PRMT R116, R22, 0x9910, RZ ;  /* 0x0000991016747816 */ /* 0x000fc800000000ff */
        /* <DEDUP_REMOVED lines=64> */
[----:B------:R-:W-:Y:S01]  /*6900*/  IMAD.MOV.U32 R57, RZ, RZ, R43 ;  /* 0x000000ffff397224 */ /* 0x000fe200078e002b */
        /* <DEDUP_REMOVED lines=8> */
[----:B------:R-:W-:-:S12]  /*6990*/  IMAD.MOV.U32 R27, RZ, RZ, R24 ;  /* 0x000000ffff1b7224 */ /* 0x000fd800078e0018 */
        /* <DEDUP_REMOVED lines=9> */
[----:B------:R-:W-:Y:S01]  /*6a30*/  PRMT R24, R60, 0x9910, RZ ;  /* 0x000099103c187816 */ /* 0x000fe200000000ff */
[----:B------:R-:W-:-:S03]  /*6a40*/  IMAD.MOV.U32 R57, RZ, RZ, R15 ;  /* 0x000000ffff397224 */ /* 0x000fc600078e000f */
[----:B------:R-:W-:-:S13]  /*6a50*/  ISETP.NE.AND P0, PT, R24, R19, PT ;  /* 0x000000131800720c */ /* 0x000fda0003f05270 */
        /* <DEDUP_REMOVED lines=10> */
[----:B------:R-:W-:-:S03]  /*6b00*/  IMAD.U32 R57, RZ, RZ, UR9 ;  /* 0x00000009ff397e24 */ /* 0x000fc6000f8e00ff */
        /* <DEDUP_REMOVED lines=11> */
[----:B------:R-:W-:-:S03]  /*6bc0*/  VIADD R57, R1, 0x36c ;  /* 0x0000036c01397836 */ /* 0x000fc60000000000 */
[----:B------:R-:W-:-:S13]  /*6bd0*/  ISETP.NE.AND P0, PT, R24, R5, PT ;  /* 0x000000051800720c */ /* 0x000fda0003f05270 */
[----:B------:R-:W-:Y:S05]  /*6be0*/  @P0 BRA `(.L_x_25) ;  /* 0x0000000000800947 */ /* 0x000fea0003800000 */
[----:B------:R-:W-:Y:S01]  /*6bf0*/  PRMT R3, R20, 0x9910, RZ ;  /* 0x0000991014037816 */ /* 0x000fe200000000ff */
[C---:B------:R-:W-:Y:S01]  /*6c00*/  VIADD R57, R1.reuse, 0x36e ;  /* 0x0000036e01397836 */ /* 0x040fe20000000000 */
        /* <DEDUP_REMOVED lines=30> */
.L_x_25:
[----:B------:R-:W-:Y:S05]  /*6df0*/  BSYNC.RELIABLE B3 ;  /* 0x0000000000037941 */ /* 0x000fea0003800100 */
.L_x_24:
[----:B------:R-:W2:Y:S04]  /*6e00*/  LDL.U16 R3, [R27] ;  /* 0x000000001b037983 */ /* 0x000ea80000100400 */
[----:B------:R-:W2:Y:S02]  /*6e10*/  LDL.U16 R24, [R57] ;  /* 0x0000000039187983 */ /* 0x000ea40000100400 */
[----:B--2---:R-:W-:-:S13]  /*6e20*/  ISETP.LE.U32.AND P0, PT, R3, R24, PT ;  /* 0x000000180300720c */ /* 0x004fda0003f03070 */
.L_x_26:
[----:B------:R-:W-:Y:S05]  /*6e30*/  BSYNC.RECONVERGENT B2 ;  /* 0x0000000000027941 */ /* 0x000fea0003800200 */
.L_x_23:
[----:B------:R0:W-:Y:S01]  /*6e40*/  STL.U16 [R1+0x3ae], RZ ;  /* 0x0003aeff01007387 */ /* 0x0001e20000100400 */
[----:B------:R-:W-:Y:S01]  /*6e50*/  ISETP.NE.AND P2, PT, R30, RZ, PT ;  /* 0x000000ff1e00720c */ /* 0x000fe20003f45270 */
[----:B------:R-:W-:Y:S01]  /*6e60*/  IMAD.MOV.U32 R3, RZ, RZ, -0x1 ;  /* 0xffffffffff037424 */ /* 0x000fe200078e00ff */
[----:B------:R-:W-:Y:S01]  /*6e70*/  PLOP3.LUT P1, PT, PT, PT, PT, 0x8, 0x80 ;  /* 0x000000000080781c */ /* 0x000fe20003f2e170 */
[----:B------:R0:W-:Y:S04]  /*6e80*/  STL.64 [R1+0x3b0], RZ ;  /* 0x0003b0ff01007387 */ /* 0x0001e80000100a00 */
        /* <DEDUP_REMOVED lines=11> */
[----:B------:R0:W-:Y:S01]  /*6f40*/  STL.U16 [R1+0x410], RZ ;  /* 0x000410ff01007387 */ /* 0x0001e20000100400 */
[----:B------:R-:W-:Y:S05]  /*6f50*/  @P2 BRA `(.L_x_27) ;  /* 0x0000000400842947 */ /* 0x000fea0003800000 */
[----:B------:R-:W-:Y:S01]  /*6f60*/  PRMT R3, R22, 0x9910, RZ ;  /* 0x0000991016037816 */ /* 0x000fe200000000ff */
[----:B------:R-:W-:Y:S03]  /*6f70*/  BSSY.RECONVERGENT B2, `(.L_x_27) ;  /* 0x000005f000027945 */ /* 0x000fe60003800200 */
[----:B------:R-:W-:Y:S01]  /*6f80*/  ISETP.NE.AND P2, PT, R3, RZ, PT ;  /* 0x000000ff0300720c */ /* 0x000fe20003f45270 */
[----:B------:R-:W-:-:S12]  /*6f90*/  IMAD.MOV.U32 R3, RZ, RZ, RZ ;  /* 0x000000ffff037224 */ /* 0x000fd800078e00ff */
[----:B------:R-:W-:Y:S05]  /*6fa0*/  @P2 BRA `(.L_x_28) ;  /* 0x00000004006c2947 */ /* 0x000fea0003800000 */
[----:B------:R-:W-:-:S04]  /*6fb0*/  PRMT R3, R112, 0x9910, RZ ;  /* 0x0000991070037816 */ /* 0x000fc800000000ff */
[----:B------:R-:W-:Y:S01]  /*6fc0*/  ISETP.NE.AND P2, PT, R3, RZ, PT ;  /* 0x000000ff0300720c */ /* 0x000fe20003f45270 */
[----:B------:R-:W-:-:S12]  /*6fd0*/  IMAD.MOV.U32 R3, RZ, RZ, 0x1 ;  /* 0x00000001ff037424 */ /* 0x000fd800078e00ff */
        /* <DEDUP_REMOVED lines=84> */
[----:B------:R-:W-:Y:S01]  /*7520*/  @!P2 ISETP.NE.AND P4, PT, R4, RZ, PT ;  /* 0x000000ff0400a20c */ /* 0x000fe20003f85270 */
[----:B------:R-:W-:-:S03]  /*7530*/  @!P2 IMAD.MOV.U32 R4, RZ, RZ, -0x2 ;  /* 0xfffffffeff04a424 */ /* 0x000fc600078e00ff */
[----:B------:R-:W-:Y:S02]  /*7540*/  @!P2 PLOP3.LUT P1, PT, P4, PT, PT, 0x8, 0x80 ;  /* 0x000000000080a81c */ /* 0x000fe4000272e170 */
[----:B------:R-:W-:-:S11]  /*7550*/  @!P2 SEL R3, R4, 0x17, !P4 ;  /* 0x000000170403a807 */ /* 0x000fd60006000000 */
.L_x_28:
[----:B------:R-:W-:Y:S05]  /*7560*/  BSYNC.RECONVERGENT B2 ;  /* 0x0000000000027941 */ /* 0x000fea0003800200 */
.L_x_27:
[----:B------:R-:W-:Y:S01]  /*7570*/  ISETP.NE.AND P4, PT, R25, RZ, PT ;  /* 0x000000ff1900720c */ /* 0x000fe20003f85270 */
[----:B------:R-:W-:Y:S01]  /*7580*/  BSSY.RECONVERGENT B2, `(.L_x_29) ;  /* 0x0000063000027945 */ /* 0x000fe20003800200 */
[----:B------:R-:W-:Y:S01]  /*7590*/  PLOP3.LUT P2, PT, PT, PT, PT, 0x8, 0x80 ;  /* 0x000000000080781c */ /* 0x000fe20003f4e170 */
[----:B------:R-:W-:-:S10]  /*75a0*/  IMAD.MOV.U32 R4, RZ, RZ, -0x1 ;  /* 0xffffffffff047424 */ /* 0x000fd400078e00ff */
[----:B------:R-:W-:Y:S05]  /*75b0*/  @P4 BRA `(.L_x_30) ;  /* 0x00000004007c4947 */ /* 0x000fea0003800000 */
[----:B------:R-:W-:-:S04]  /*75c0*/  PRMT R4, R114, 0x9910, RZ ;  /* 0x0000991072047816 */ /* 0x000fc800000000ff */
        /* <DEDUP_REMOVED lines=94> */
.L_x_30:
[----:B------:R-:W-:Y:S05]  /*7bb0*/  BSYNC.RECONVERGENT B2 ;  /* 0x0000000000027941 */ /* 0x000fea0003800200 */
.L_x_29:
[----:B------:R-:W-:-:S13]  /*7bc0*/  PLOP3.LUT P2, PT, P1, P2, PT, 0xf8, 0x8f ;  /* 0x00000000008f781c */ /* 0x000fda0000f45f70 */
[----:B------:R3:W-:Y:S01]  /*7bd0*/  @P2 STL.U8 [R1+0x3ac], R0 ;  /* 0x0003ac0001002387 */ /* 0x0007e20000100000 */
[----:B------:R-:W-:Y:S01]  /*7be0*/  @P2 PLOP3.LUT P1, PT, PT, PT, PT, 0x80, 0x8 ;  /* 0x000000000008281c */ /* 0x000fe20003f2f070 */
[----:B------:R-:W-:-:S12]  /*7bf0*/  @P2 BRA `(.L_x_31) ;  /* 0x0000009000a02947 */ /* 0x000fd80003800000 */
[----:B------:R-:W-:Y:S01]  /*7c00*/  SEL R11, R4, R3, P0 ;  /* 0x00000003040b7207 */ /* 0x000fe20000000000 */
[----:B------:R-:W-:Y:S01]  /*7c10*/  BSSY.RECONVERGENT B2, `(.L_x_32) ;  /* 0x00003d0000027945 */ /* 0x000fe20003800200 */
[----:B------:R-:W-:Y:S01]  /*7c20*/  SEL R13, R3, R4, P0 ;  /* 0x00000004030d7207 */ /* 0x000fe20000000000 */
[----:B------:R-:W-:Y:S01]  /*7c30*/  IMAD.MOV.U32 R106, RZ, RZ, 0x18 ;  /* 0x00000018ff6a7424 */ /* 0x000fe200078e00ff */
[C---:B------:R-:W-:Y:S01]  /*7c40*/  IADD3 R23, PT, PT, -R11.reuse, 0x18, RZ ;  /* 0x000000180b177810 */ /* 0x040fe20007ffe1ff */
[----:B------:R-:W-:Y:S01]  /*7c50*/  VIADD R27, R11, 0xffffffeb ;  /* 0xffffffeb0b1b7836 */ /* 0x000fe20000000000 */
[----:B------:R-:W-:Y:S02]  /*7c60*/  PRMT R32, RZ, 0x7610, R32 ;  /* 0x00007610ff207816 */ /* 0x000fe40000000020 */
[----:B------:R-:W-:Y:S02]  /*7c70*/  LOP3.LUT R35, R23, 0x3, RZ, 0xc0, !PT ;  /* 0x0000000317237812 */ /* 0x000fe400078ec0ff */
[----:B------:R-:W-:-:S02]  /*7c80*/  PRMT R34, RZ, 0x7610, R34 ;  /* 0x00007610ff227816 */ /* 0x000fc40000000022 */
[----:B------:R-:W-:Y:S02]  /*7c90*/  PRMT R4, RZ, 0x7610, R4 ;  /* 0x00007610ff047816 */ /* 0x000fe40000000004 */
[----:B------:R-:W-:Y:S02]  /*7ca0*/  PRMT R6, RZ, 0x7610, R6 ;  /* 0x00007610ff067816 */ /* 0x000fe40000000006 */
[----:B------:R-:W-:Y:S02]  /*7cb0*/  PRMT R8, RZ, 0x7610, R8 ;  /* 0x00007610ff087816 */ /* 0x000fe40000000008 */
[----:B------:R-:W-:Y:S02]  /*7cc0*/  PRMT R10, RZ, 0x7610, R10 ;  /* 0x00007610ff0a7816 */ /* 0x000fe4000000000a */
[----:B------:R-:W-:Y:S02]  /*7cd0*/  PRMT R12, RZ, 0x7610, R12 ;  /* 0x00007610ff0c7816 */ /* 0x000fe4000000000c */
        /* <DEDUP_REMOVED lines=44> */
[----:B------:R-:W-:-:S07]  /*7fa0*/  LOP3.LUT R23, R23, 0xfffffffc, RZ, 0xc0, !PT ;  /* 0xfffffffc17177812 */ /* 0x000fce00078ec0ff */
.L_x_40:
[----:B------:R-:W-:Y:S01]  /*7fb0*/  STL [R1+0x414], RZ ;  /* 0x000414ff01007387 */ /* 0x000fe20000100800 */
[----:B------:R-:W-:Y:S01]  /*7fc0*/  ISETP.GE.U32.AND P2, PT, R27, 0x3, PT ;  /* 0x000000031b00780c */ /* 0x000fe20003f46070 */
[----:B---3--:R-:W-:Y:S01]  /*7fd0*/  IMAD.MOV.U32 R0, RZ, RZ, 0x1 ;  /* 0x00000001ff007424 */ /* 0x008fe200078e00ff */
[----:B------:R-:W-:Y:S01]  /*7fe0*/  BSSY.RECONVERGENT B3, `(.L_x_33) ;  /* 0x0000058000037945 */ /* 0x000fe20003800200 */
[----:B------:R-:W-:Y:S01]  /*7ff0*/  STL.64 [R1+0x418], RZ ;  /* 0x000418ff01007387 */ /* 0x000fe20000100a00 */
[----:B------:R-:W-:Y:S01]  /*8000*/  IMAD.MOV.U32 R16, RZ, RZ, R1 ;  /* 0x000000ffff107224 */ /* 0x000fe200078e0001 */
[----:B------:R-:W-:Y:S01]  /*8010*/  ISETP.NE.AND P1, PT, R35, RZ, PT ;  /* 0x000000ff2300720c */ /* 0x000fe20003f25270 */
[----:B------:R-:W-:Y:S01]  /*8020*/  IMAD.MOV.U32 R3, RZ, RZ, 0x18 ;  /* 0x00000018ff037424 */ /* 0x000fe200078e00ff */
[----:B------:R-:W-:Y:S01]  /*8030*/  STL.64 [R1+0x420], RZ ;  /* 0x000420ff01007387 */ /* 0x000fe20000100a00 */
[----:B------:R-:W-:-:S03]  /*8040*/  IMAD R2, R106, 0x2, R16 ;  /* 0x000000026a027824 */ /* 0x000fc600078e0210 */
[----:B------:R-:W-:Y:S04]  /*8050*/  STL.64 [R1+0x428], RZ ;  /* 0x000428ff01007387 */ /* 0x000fe80000100a00 */
        /* <DEDUP_REMOVED lines=9> */
[----:B------:R1:W-:Y:S02]  /*80f0*/  STL.U8 [R1+0x412], R0 ;  /* 0x0004120001007387 */ /* 0x0003e40000100000 */
[----:B-1----:R-:W-:Y:S01]  /*8100*/  VIADD R0, R106, 0x1 ;  /* 0x000000016a007836 */ /* 0x002fe20000000000 */
[----:B------:R-:W-:Y:S06]  /*8110*/  @!P2 BRA `(.L_x_34) ;  /* 0x000000040010a947 */ /* 0x000fec0003800000 */
[----:B------:R-:W-:Y:S02]  /*8120*/  IMAD.MOV.U32 R18, RZ, RZ, RZ ;  /* 0x000000ffff127224 */ /* 0x000fe400078e00ff */
[----:B------:R-:W-:-:S07]  /*8130*/  IMAD.MOV.U32 R3, RZ, RZ, 0x18 ;  /* 0x00000018ff037424 */ /* 0x000fce00078e00ff */
.L_x_35:
[----:B------:R-:W-:Y:S01]  /*8140*/  IMAD.MOV.U32 R16, RZ, RZ, R1 ;  /* 0x000000ffff107224 */ /* 0x000fe200078e0001 */
[----:B-1----:R-:W2:Y:S03]  /*8150*/  @!P0 LDL.U16 R22, [R2+0x346] ;  /* 0x0003460002168983 */ /* 0x002ea60000100400 */
[----:B------:R-:W-:-:S05]  /*8160*/  IMAD R28, R3, 0x2, R16 ;  /* 0x00000002031c7824 */ /* 0x000fca00078e0210 */
[----:B------:R-:W3:Y:S04]  /*8170*/  @!P0 LDL.U16 R20, [R28+0x37a] ;  /* 0x00037a001c148983 */ /* 0x000ee80000100400 */
[----:B------:R-:W2:Y:S04]  /*8180*/  @P0 LDL.U16 R22, [R28+0x346] ;  /* 0x000346001c160983 */ /* 0x000ea80000100400 */
[----:B------:R-:W3:Y:S01]  /*8190*/  @P0 LDL.U16 R20, [R2+0x37a] ;  /* 0x00037a0002140983 */ /* 0x000ee20000100400 */
[----:B------:R-:W-:Y:S01]  /*81a0*/  LOP3.LUT R19, R19, 0xffff, RZ, 0xc0, !PT ;  /* 0x0000ffff13137812 */ /* 0x000fe200078ec0ff */
[----:B------:R-:W-:Y:S01]  /*81b0*/  IMAD.IADD R59, R0, 0x1, R3 ;  /* 0x00000001003b7824 */ /* 0x000fe200078e0203 */
[----:B--2---:R-:W-:-:S02]  /*81c0*/  LOP3.LUT R22, R22, 0xffff, RZ, 0xc0, !PT ;  /* 0x0000ffff16167812 */ /* 0x004fc400078ec0ff */
[----:B---3--:R-:W-:-:S05]  /*81d0*/  LOP3.LUT R20, R20, 0xffff, RZ, 0xc0, !PT ;  /* 0x0000ffff14147812 */ /* 0x008fca00078ec0ff */
[----:B------:R-:W-:-:S05]  /*81e0*/  IMAD R19, R22, R20, R19 ;  /* 0x0000001416137224 */ /* 0x000fca00078e0213 */
[----:B------:R-:W-:Y:S01]  /*81f0*/  ISETP.GE.U32.AND P2, PT, R19, 0x2710, PT ;  /* 0x000027101300780c */ /* 0x000fe20003f46070 */
[----:B------:R-:W-:-:S12]  /*8200*/  IMAD.MOV.U32 R20, RZ, RZ, RZ ;  /* 0x000000ffff147224 */ /* 0x000fd800078e00ff */
[----:B------:R-:W-:-:S05]  /*8210*/  @P2 IMAD.HI.U32 R22, R19, -0x2e48e8a7, RZ ;  /* 0xd1b7175913162827 */ /* 0x000fca00078e00ff */
[----:B------:R-:W-:-:S04]  /*8220*/  @P2 SHF.R.U32.HI R22, RZ, 0xd, R22 ;  /* 0x0000000dff162819 */ /* 0x000fc80000011616 */
[----:B------:R-:W-:Y:S01]  /*8230*/  @P2 LOP3.LUT R20, R22, 0xffff, RZ, 0xc0, !PT ;  /* 0x0000ffff16142812 */ /* 0x000fe200078ec0ff */
[----:B------:R-:W-:-:S04]  /*8240*/  IMAD R22, R59, 0x2, R50 ;  /* 0x000000023b167824 */ /* 0x000fc800078e0232 */
[----:B------:R-:W-:-:S05]  /*8250*/  @P2 IMAD R19, R20, -0x2710, R19 ;  /* 0xffffd8f014132824 */ /* 0x000fca00078e0213 */
[----:B------:R1:W-:Y:S04]  /*8260*/  STL.U16 [R22+0x2], R19 ;  /* 0x0000021316007387 */ /* 0x0003e80000100400 */
[----:B------:R-:W2:Y:S04]  /*8270*/  @!P0 LDL.U16 R24, [R28+0x378] ;  /* 0x000378001c188983 */ /* 0x000ea80000100400 */
[----:B------:R-:W3:Y:S04]  /*8280*/  @!P0 LDL.U16 R26, [R2+0x346] ;  /* 0x00034600021a8983 */ /* 0x000ee80000100400 */
[----:B------:R-:W2:Y:S04]  /*8290*/  @P0 LDL.U16 R24, [R2+0x37a] ;  /* 0x00037a0002180983 */ /* 0x000ea80000100400 */
[----:B------:R-:W3:Y:S01]  /*82a0*/  @P0 LDL.U16 R26, [R28+0x344] ;  /* 0x000344001c1a0983 */ /* 0x000ee20000100400 */
[----:B--2---:R-:W-:-:S02]  /*82b0*/  LOP3.LUT R24, R24, 0xffff, RZ, 0xc0, !PT ;  /* 0x0000ffff18187812 */ /* 0x004fc400078ec0ff */
[----:B---3--:R-:W-:-:S05]  /*82c0*/  LOP3.LUT R59, R26, 0xffff, RZ, 0xc0, !PT ;  /* 0x0000ffff1a3b7812 */ /* 0x008fca00078ec0ff */
[----:B------:R-:W-:-:S05]  /*82d0*/  IMAD R59, R59, R24, R20 ;  /* 0x000000183b3b7224 */ /* 0x000fca00078e0214 */
[----:B------:R-:W-:Y:S01]  /*82e0*/  ISETP.GE.U32.AND P2, PT, R59, 0x2710, PT ;  /* 0x000027103b00780c */ /* 0x000fe20003f46070 */
[----:B------:R-:W-:-:S12]  /*82f0*/  IMAD.MOV.U32 R20, RZ, RZ, RZ ;  /* 0x000000ffff147224 */ /* 0x000fd800078e00ff */
[----:B------:R-:W-:-:S05]  /*8300*/  @P2 IMAD.HI.U32 R24, R59, -0x2e48e8a7, RZ ;  /* 0xd1b717593b182827 */ /* 0x000fca00078e00ff */
[----:B------:R-:W-:-:S04]  /*8310*/  @P2 SHF.R.U32.HI R24, RZ, 0xd, R24 ;  /* 0x0000000dff182819 */ /* 0x000fc80000011618 */
[----:B------:R-:W-:-:S05]  /*8320*/  @P2 LOP3.LUT R20, R24, 0xffff, RZ, 0xc0, !PT ;  /* 0x0000ffff18142812 */ /* 0x000fca00078ec0ff */
[----:B------:R-:W-:-:S05]  /*8330*/  @P2 IMAD R59, R20, -0x2710, R59 ;  /* 0xffffd8f0143b2824 */ /* 0x000fca00078e023b */
[----:B------:R-:W-:Y:S04]  /*8340*/  STL.U16 [R22], R59 ;  /* 0x0000003b16007387 */ /* 0x000fe80000100400 */
[----:B-1----:R-:W2:Y:S04]  /*8350*/  @!P0 LDL.U16 R19, [R28+0x376] ;  /* 0x000376001c138983 */ /* 0x002ea80000100400 */
        /* <DEDUP_REMOVED lines=12> */
[----:B------:R1:W-:Y:S04]  /*8420*/  STL.U16 [R22+-0x2], R19 ;  /* 0xfffffe1316007387 */ /* 0x0003e80000100400 */
[----:B------:R-:W2:Y:S04]  /*8430*/  @!P0 LDL.U16 R24, [R28+0x374] ;  /* 0x000374001c188983 */ /* 0x000ea80000100400 */
[----:B------:R-:W3:Y:S04]  /*8440*/  @!P0 LDL.U16 R26, [R2+0x346] ;  /* 0x00034600021a8983 */ /* 0x000ee80000100400 */
[----:B------:R-:W2:Y:S04]  /*8450*/  @P0 LDL.U16 R24, [R2+0x37a] ;  /* 0x00037a0002180983 */ /* 0x000ea80000100400 */
[----:B------:R-:W3:Y:S01]  /*8460*/  @P0 LDL.U16 R26, [R28+0x340] ;  /* 0x000340001c1a0983 */ /* 0x000ee20000100400 */
[----:B------:R-:W-:-:S05]  /*8470*/  VIADD R18, R18, 0x4 ;  /* 0x0000000412127836 */ /* 0x000fca0000000000 */
[----:B------:R-:W-:Y:S02]  /*8480*/  ISETP.NE.AND P4, PT, R18, R23, PT ;  /* 0x000000171200720c */ /* 0x000fe40003f85270 */
[----:B-1----:R-:W-:Y:S01]  /*8490*/  PRMT R19, RZ, 0x7610, R19 ;  /* 0x00007610ff137816 */ /* 0x002fe20000000013 */
[----:B------:R-:W-:Y:S01]  /*84a0*/  VIADD R3, R3, 0xfffffffc ;  /* 0xfffffffc03037836 */ /* 0x000fe20000000000 */
[----:B--2---:R-:W-:Y:S02]  /*84b0*/  LOP3.LUT R24, R24, 0xffff, RZ, 0xc0, !PT ;  /* 0x0000ffff18187812 */ /* 0x004fe400078ec0ff */
[----:B---3--:R-:W-:-:S05]  /*84c0*/  LOP3.LUT R59, R26, 0xffff, RZ, 0xc0, !PT ;  /* 0x0000ffff1a3b7812 */ /* 0x008fca00078ec0ff */
[----:B------:R-:W-:-:S05]  /*84d0*/  IMAD R59, R59, R24, R20 ;  /* 0x000000183b3b7224 */ /* 0x000fca00078e0214 */
[----:B------:R-:W-:-:S13]  /*84e0*/  ISETP.GE.U32.AND P2, PT, R59, 0x2710, PT ;  /* 0x000027103b00780c */ /* 0x000fda0003f46070 */
[----:B------:R-:W-:-:S05]  /*84f0*/  @P2 IMAD.HI.U32 R20, R59, -0x2e48e8a7, RZ ;  /* 0xd1b717593b142827 */ /* 0x000fca00078e00ff */
[----:B------:R-:W-:-:S04]  /*8500*/  @P2 SHF.R.U32.HI R20, RZ, 0xd, R20 ;  /* 0x0000000dff142819 */ /* 0x000fc80000011614 */
[----:B------:R-:W-:-:S05]  /*8510*/  @P2 LOP3.LUT R24, R20, 0xffff, RZ, 0xc0, !PT ;  /* 0x0000ffff14182812 */ /* 0x000fca00078ec0ff */
[----:B------:R-:W-:-:S05]  /*8520*/  @P2 IMAD R59, R24, -0x2710, R59 ;  /* 0xffffd8f0183b2824 */ /* 0x000fca00078e023b */
[----:B------:R1:W-:Y:S01]  /*8530*/  STL.U16 [R22+-0x4], R59 ;  /* 0xfffffc3b16007387 */ /* 0x0003e20000100400 */
[----:B------:R-:W-:Y:S01]  /*8540*/  @P2 PRMT R19, R20, 0x7610, R19 ;  /* 0x0000761014132816 */ /* 0x000fe20000000013 */
[----:B------:R-:W-:Y:S06]  /*8550*/  @P4 BRA `(.L_x_35) ;  /* 0xfffffff800f84947 */ /* 0x000fec000383ffff */
.L_x_34:
[----:B------:R-:W-:Y:S05]  /*8560*/  BSYNC.RECONVERGENT B3 ;  /* 0x0000000000037941 */ /* 0x000fea0003800200 */
.L_x_33:
[----:B------:R-:W-:Y:S04]  /*8570*/  BSSY.RECONVERGENT B3, `(.L_x_36) ;  /* 0x0000039000037945 */ /* 0x000fe80003800200 */
[----:B------:R-:W-:Y:S05]  /*8580*/  @!P1 BRA `(.L_x_37) ;  /* 0x0000000000dc9947 */ /* 0x000fea0003800000 */
[----:B------:R-:W-:Y:S01]  /*8590*/  IMAD R20, R3, 0x2, R16 ;  /* 0x0000000203147824 */ /* 0x000fe200078e0210 */
[----:B------:R-:W2:Y:S04]  /*85a0*/  @!P0 LDL.U16 R18, [R2+0x346] ;  /* 0x0003460002128983 */ /* 0x000ea80000100400 */
[----:B------:R-:W3:Y:S04]  /*85b0*/  @!P0 LDL.U16 R16, [R20+0x37a] ;  /* 0x00037a0014108983 */ /* 0x000ee80000100400 */
[----:B------:R-:W2:Y:S04]  /*85c0*/  @P0 LDL.U16 R18, [R20+0x346] ;  /* 0x0003460014120983 */ /* 0x000ea80000100400 */
[----:B------:R-:W3:Y:S01]  /*85d0*/  @P0 LDL.U16 R16, [R2+0x37a] ;  /* 0x00037a0002100983 */ /* 0x000ee20000100400 */
[----:B------:R-:W-:-:S02]  /*85e0*/  LOP3.LUT R19, R19, 0xffff, RZ, 0xc0, !PT ;  /* 0x0000ffff13137812 */ /* 0x000fc400078ec0ff */
[----:B------:R-:W-:Y:S02]  /*85f0*/  ISETP.NE.AND P2, PT, R35, 0x1, PT ;  /* 0x000000012300780c */ /* 0x000fe40003f45270 */
[----:B--2---:R-:W-:Y:S02]  /*8600*/  LOP3.LUT R18, R18, 0xffff, RZ, 0xc0, !PT ;  /* 0x0000ffff12127812 */ /* 0x004fe400078ec0ff */
[----:B---3--:R-:W-:-:S05]  /*8610*/  LOP3.LUT R16, R16, 0xffff, RZ, 0xc0, !PT ;  /* 0x0000ffff10107812 */ /* 0x008fca00078ec0ff */
[----:B------:R-:W-:Y:S02]  /*8620*/  IMAD R16, R18, R16, R19 ;  /* 0x0000001012107224 */ /* 0x000fe400078e0213 */
[----:B------:R-:W-:-:S03]  /*8630*/  IMAD.IADD R19, R0, 0x1, R3 ;  /* 0x0000000100137824 */ /* 0x000fc600078e0203 */
[----:B------:R-:W-:Y:S01]  /*8640*/  ISETP.GE.U32.AND P1, PT, R16, 0x2710, PT ;  /* 0x000027101000780c */ /* 0x000fe20003f26070 */
[----:B-1----:R-:W-:Y:S01]  /*8650*/  IMAD R59, R19, 0x2, R50 ;  /* 0x00000002133b7824 */ /* 0x002fe200078e0232 */
[----:B------:R-:W-:-:S11]  /*8660*/  PRMT R19, RZ, 0x7610, R19 ;  /* 0x00007610ff137816 */ /* 0x000fd60000000013 */
[----:B------:R-:W-:-:S05]  /*8670*/  @P1 IMAD.HI.U32 R18, R16, -0x2e48e8a7, RZ ;  /* 0xd1b7175910121827 */ /* 0x000fca00078e00ff */
[----:B------:R-:W-:-:S04]  /*8680*/  @P1 SHF.R.U32.HI R18, RZ, 0xd, R18 ;  /* 0x0000000dff121819 */ /* 0x000fc80000011612 */
[C---:B------:R-:W-:Y:S02]  /*8690*/  @P1 LOP3.LUT R3, R18.reuse, 0xffff, RZ, 0xc0, !PT ;  /* 0x0000ffff12031812 */ /* 0x040fe400078ec0ff */
[----:B------:R-:W-:-:S03]  /*86a0*/  @P1 PRMT R19, R18, 0x7610, R19 ;  /* 0x0000761012131816 */ /* 0x000fc60000000013 */
[----:B------:R-:W-:-:S05]  /*86b0*/  @P1 IMAD R16, R3, -0x2710, R16 ;  /* 0xffffd8f003101824 */ /* 0x000fca00078e0210 */
[----:B------:R2:W-:Y:S01]  /*86c0*/  STL.U16 [R59+0x2], R16 ;  /* 0x000002103b007387 */ /* 0x0005e20000100400 */
[----:B------:R-:W-:Y:S05]  /*86d0*/  @!P2 BRA `(.L_x_37) ;  /* 0x000000000088a947 */ /* 0x000fea0003800000 */
[----:B------:R-:W3:Y:S04]  /*86e0*/  @!P0 LDL.U16 R3, [R20+0x378] ;  /* 0x0003780014038983 */ /* 0x000ee80000100400 */
[----:B--2---:R-:W2:Y:S04]  /*86f0*/  @!P0 LDL.U16 R16, [R2+0x346] ;  /* 0x0003460002108983 */ /* 0x004ea80000100400 */
[----:B------:R-:W3:Y:S04]  /*8700*/  @P0 LDL.U16 R3, [R2+0x37a] ;  /* 0x00037a0002030983 */ /* 0x000ee80000100400 */
[----:B------:R-:W2:Y:S01]  /*8710*/  @P0 LDL.U16 R16, [R20+0x344] ;  /* 0x0003440014100983 */ /* 0x000ea20000100400 */
[----:B------:R-:W-:-:S02]  /*8720*/  LOP3.LUT R19, R19, 0xffff, RZ, 0xc0, !PT ;  /* 0x0000ffff13137812 */ /* 0x000fc400078ec0ff */
[----:B------:R-:W-:Y:S02]  /*8730*/  ISETP.NE.AND P2, PT, R35, 0x2, PT ;  /* 0x000000022300780c */ /* 0x000fe40003f45270 */
[----:B---3--:R-:W-:Y:S02]  /*8740*/  LOP3.LUT R3, R3, 0xffff, RZ, 0xc0, !PT ;  /* 0x0000ffff03037812 */ /* 0x008fe400078ec0ff */
[----:B--2---:R-:W-:-:S05]  /*8750*/  LOP3.LUT R16, R16, 0xffff, RZ, 0xc0, !PT ;  /* 0x0000ffff10107812 */ /* 0x004fca00078ec0ff */
[----:B------:R-:W-:-:S05]  /*8760*/  IMAD R16, R16, R3, R19 ;  /* 0x0000000310107224 */ /* 0x000fca00078e0213 */
[----:B------:R-:W-:-:S13]  /*8770*/  ISETP.GE.U32.AND P1, PT, R16, 0x2710, PT ;  /* 0x000027101000780c */ /* 0x000fda0003f26070 */
[----:B------:R-:W-:-:S05]  /*8780*/  @P1 IMAD.HI.U32 R3, R16, -0x2e48e8a7, RZ ;  /* 0xd1b7175910031827 */ /* 0x000fca00078e00ff */
[----:B------:R-:W-:-:S04]  /*8790*/  @P1 SHF.R.U32.HI R3, RZ, 0xd, R3 ;  /* 0x0000000dff031819 */ /* 0x000fc80000011603 */
[----:B------:R-:W-:-:S05]  /*87a0*/  @P1 LOP3.LUT R19, R3, 0xffff, RZ, 0xc0, !PT ;  /* 0x0000ffff03131812 */ /* 0x000fca00078ec0ff */
[----:B------:R-:W-:Y:S01]  /*87b0*/  @P1 IMAD R16, R19, -0x2710, R16 ;  /* 0xffffd8f013101824 */ /* 0x000fe200078e0210 */
[----:B------:R-:W-:-:S04]  /*87c0*/  PRMT R19, RZ, 0x7610, R19 ;  /* 0x00007610ff137816 */ /* 0x000fc80000000013 */
[----:B------:R3:W-:Y:S01]  /*87d0*/  STL.U16 [R59], R16 ;  /* 0x000000103b007387 */ /* 0x0007e20000100400 */
[----:B------:R-:W-:Y:S01]  /*87e0*/  @P1 PRMT R19, R3, 0x7610, R19 ;  /* 0x0000761003131816 */ /* 0x000fe20000000013 */
[----:B------:R-:W-:Y:S06]  /*87f0*/  @!P2 BRA `(.L_x_37) ;  /* 0x000000000040a947 */ /* 0x000fec0003800000 */
[----:B------:R-:W2:Y:S04]  /*8800*/  @!P0 LDL.U16 R3, [R20+0x376] ;  /* 0x0003760014038983 */ /* 0x000ea80000100400 */
[----:B---3--:R-:W3:Y:S04]  /*8810*/  @!P0 LDL.U16 R16, [R2+0x346] ;  /* 0x0003460002108983 */ /* 0x008ee80000100400 */
[----:B------:R-:W2:Y:S04]  /*8820*/  @P0 LDL.U16 R3, [R2+0x37a] ;  /* 0x00037a0002030983 */ /* 0x000ea80000100400 */
[----:B------:R-:W3:Y:S01]  /*8830*/  @P0 LDL.U16 R16, [R20+0x342] ;  /* 0x0003420014100983 */ /* 0x000ee20000100400 */
[----:B------:R-:W-:-:S02]  /*8840*/  LOP3.LUT R19, R19, 0xffff, RZ, 0xc0, !PT ;  /* 0x0000ffff13137812 */ /* 0x000fc400078ec0ff */
[----:B--2---:R-:W-:Y:S02]  /*8850*/  LOP3.LUT R3, R3, 0xffff, RZ, 0xc0, !PT ;  /* 0x0000ffff03037812 */ /* 0x004fe400078ec0ff */
[----:B---3--:R-:W-:-:S05]  /*8860*/  LOP3.LUT R16, R16, 0xffff, RZ, 0xc0, !PT ;  /* 0x0000ffff10107812 */ /* 0x008fca00078ec0ff */
[----:B------:R-:W-:-:S05]  /*8870*/  IMAD R16, R16, R3, R19 ;  /* 0x0000000310107224 */ /* 0x000fca00078e0213 */
[----:B------:R-:W-:-:S13]  /*8880*/  ISETP.GE.U32.AND P1, PT, R16, 0x2710, PT ;  /* 0x000027101000780c */ /* 0x000fda0003f26070 */
[----:B------:R-:W-:-:S05]  /*8890*/  @P1 IMAD.HI.U32 R3, R16, -0x2e48e8a7, RZ ;  /* 0xd1b7175910031827 */ /* 0x000fca00078e00ff */
[----:B------:R-:W-:-:S04]  /*88a0*/  @P1 SHF.R.U32.HI R3, RZ, 0xd, R3 ;  /* 0x0000000dff031819 */ /* 0x000fc80000011603 */
[----:B------:R-:W-:-:S05]  /*88b0*/  @P1 LOP3.LUT R19, R3, 0xffff, RZ, 0xc0, !PT ;  /* 0x0000ffff03131812 */ /* 0x000fca00078ec0ff */
[----:B------:R-:W-:Y:S01]  /*88c0*/  @P1 IMAD R16, R19, -0x2710, R16 ;  /* 0xffffd8f013101824 */ /* 0x000fe200078e0210 */
[----:B------:R-:W-:-:S04]  /*88d0*/  PRMT R19, RZ, 0x7610, R19 ;  /* 0x00007610ff137816 */ /* 0x000fc80000000013 */
[----:B------:R4:W-:Y:S01]  /*88e0*/  STL.U16 [R59+-0x2], R16 ;  /* 0xfffffe103b007387 */ /* 0x0009e20000100400 */
[----:B------:R-:W-:-:S07]  /*88f0*/  @P1 PRMT R19, R3, 0x7610, R19 ;  /* 0x0000761003131816 */ /* 0x000fce0000000013 */
.L_x_37:
[----:B------:R-:W-:Y:S05]  /*8900*/  BSYNC.RECONVERGENT B3 ;  /* 0x0000000000037941 */ /* 0x000fea0003800200 */
.L_x_36:
[----:B------:R-:W-:-:S04]  /*8910*/  PRMT R2, R19, 0x9910, RZ ;  /* 0x0000991013027816 */ /* 0x000fc800000000ff */
[----:B------:R-:W-:-:S13]  /*8920*/  ISETP.NE.AND P1, PT, R2, RZ, PT ;  /* 0x000000ff0200720c */ /* 0x000fda0003f25270 */
[----:B------:R-:W-:-:S04]  /*8930*/  @P1 IMAD.IADD R3, R11, 0x1, R0 ;  /* 0x000000010b031824 */ /* 0x000fc800078e0200 */
[----:B--234-:R-:W-:-:S05]  /*8940*/  @P1 IMAD R16, R3, 0x2, R50 ;  /* 0x0000000203101824 */ /* 0x01cfca00078e0232 */
[----:B------:R2:W-:Y:S04]  /*8950*/  @P1 STL.U16 [R16+0x2], R19 ;  /* 0x0000021310001387 */ /* 0x0005e80000100400 */
[----:B-1----:R-:W3:Y:S01]  /*8960*/  LDL.U16 R59, [R1+0x414] ;  /* 0x00041400013b7983 */ /* 0x002ee20000100400 */
[----:B------:R-:W-:-:S03]  /*8970*/  PRMT R2, R15, 0x9910, RZ ;  /* 0x000099100f027816 */ /* 0x000fc600000000ff */
[----:B--2---:R-:W2:Y:S01]  /*8980*/  LDL.U16 R16, [R1+0x476] ;  /* 0x0004760001107983 */ /* 0x004ea20000100400 */
[----:B---3--:R-:W-:-:S04]  /*8990*/  LOP3.LUT R0, R17, R108, R59, 0xfe, !PT ;  /* 0x0000006c11007212 */ /* 0x008fc800078efe3b */
[----:B------:R-:W-:-:S04]  /*89a0*/  PRMT R0, R0, 0x9910, RZ ;  /* 0x0000991000007816 */ /* 0x000fc800000000ff */
[----:B------:R-:W-:-:S13]  /*89b0*/  ISETP.NE.AND P1, PT, R0, RZ, PT ;  /* 0x000000ff0000720c */ /* 0x000fda0003f25270 */
[----:B------:R-:W3:Y:S02]  /*89c0*/  @!P1 LDL.U16 R0, [R1+0x416] ;  /* 0x0004160001009983 */ /* 0x000ee40000100400 */
[----:B---3--:R-:W-:-:S04]  /*89d0*/  ISETP.EQ.AND P1, PT, R0, RZ, !P1 ;  /* 0x000000ff0000720c */ /* 0x008fc80004f22270 */
[----:B------:R-:W-:-:S13]  /*89e0*/  ISETP.NE.OR P1, PT, R2, RZ, !P1 ;  /* 0x000000ff0200720c */ /* 0x000fda0004f25670 */
[----:B------:R-:W3:Y:S01]  /*89f0*/  @!P1 LDL.U16 R0, [R1+0x418] ;  /* 0x0004180001009983 */ /* 0x000ee20000100400 */
[----:B------:R-:W-:Y:S02]  /*8a00*/  PRMT R2, R25, 0x9910, RZ ;  /* 0x0000991019027816 */ /* 0x000fe400000000ff */
        /* <DEDUP_REMOVED lines=183> */
[----:B------:R-:W-:-:S03]  /*9580*/  PRMT R3, R30, 0x9910, RZ ;  /* 0x000099101e037816 */ /* 0x000fc600000000ff */
        /* <DEDUP_REMOVED lines=49> */
[----:B------:R1:W-:Y:S01]  /*98a0*/  STL.U16 [R1+0x410], RZ ;  /* 0x000410ff01007387 */ /* 0x0003e20000100400 */
[----:B--2---:R-:W-:Y:S01]  /*98b0*/  ISETP.EQ.AND P2, PT, R16, RZ, PT ;  /* 0x000000ff1000720c */ /* 0x004fe20003f42270 */
[----:B------:R-:W-:Y:S01]  /*98c0*/  BSSY.RECONVERGENT B3, `(.L_x_38) ;  /* 0x00001cf000037945 */ /* 0x000fe20003800200 */
[----:B------:R-:W-:-:S02]  /*98d0*/  PRMT R2, RZ, 0x5410, RZ ;  /* 0x00005410ff027816 */ /* 0x000fc400000000ff */
[----:B------:R-:W-:Y:S02]  /*98e0*/  PRMT R18, RZ, 0x5410, RZ ;  /* 0x00005410ff127816 */ /* 0x000fe400000000ff */
[----:B------:R-:W-:Y:S02]  /*98f0*/  PRMT R20, RZ, 0x5410, RZ ;  /* 0x00005410ff147816 */ /* 0x000fe400000000ff */
[----:B------:R-:W-:Y:S02]  /*9900*/  PRMT R22, RZ, 0x5410, RZ ;  /* 0x00005410ff167816 */ /* 0x000fe400000000ff */
[----:B------:R-:W-:Y:S02]  /*9910*/  PRMT R24, RZ, 0x5410, RZ ;  /* 0x00005410ff187816 */ /* 0x000fe400000000ff */
[----:B------:R-:W-:Y:S02]  /*9920*/  PRMT R26, RZ, 0x5410, RZ ;  /* 0x00005410ff1a7816 */ /* 0x000fe400000000ff */
        /* <DEDUP_REMOVED lines=16> */
[----:B------:R-:W-:Y:S02]  /*9a30*/  PRMT R104, RZ, 0x7610, R104 ;  /* 0x00007610ff687816 */ /* 0x000fe40000000068 */
[----:B------:R-:W-:Y:S02]  /*9a40*/  PRMT R103, RZ, 0x7610, R103 ;  /* 0x00007610ff677816 */ /* 0x000fe40000000067 */
[----:B---3--:R-:W-:-:S04]  /*9a50*/  ISETP.NE.OR P1, PT, R0, RZ, P1 ;  /* 0x000000ff0000720c */ /* 0x008fc80000f25670 */
[----:B------:R-:W-:Y:S02]  /*9a60*/  ISETP.EQ.AND P1, PT, R3, RZ, !P1 ;  /* 0x000000ff0300720c */ /* 0x000fe40004f22270 */
[----:B------:R-:W-:Y:S02]  /*9a70*/  PRMT R3, RZ, 0x5410, RZ ;  /* 0x00005410ff037816 */ /* 0x000fe400000000ff */
[----:B------:R-:W-:-:S09]  /*9a80*/  PRMT R0, RZ, 0x5410, RZ ;  /* 0x00005410ff007816 */ /* 0x000fd200000000ff */
[----:B-1----:R-:W-:Y:S05]  /*9a90*/  @P1 BRA P2, `(.L_x_39) ;  /* 0x0000001800c41947 */ /* 0x002fea0001000000 */
[----:B------:R-:W2:Y:S04]  /*9aa0*/  LDL.U16 R95, [R1+0x474] ;  /* 0x00047400015f7983 */ /* 0x000ea80000100400 */
[----:B------:R-:W3:Y:S04]  /*9ab0*/  LDL.U16 R2, [R1+0x472] ;  /* 0x0004720001027983 */ /* 0x000ee80000100400 */
[----:B------:R-:W4:Y:S04]  /*9ac0*/  LDL.U16 R38, [R1+0x470] ;  /* 0x0004700001267983 */ /* 0x000f280000100400 */
[----:B------:R-:W5:Y:S04]  /*9ad0*/  LDL.U16 R40, [R1+0x46e] ;  /* 0x00046e0001287983 */ /* 0x000f680000100400 */
        /* <DEDUP_REMOVED lines=8> */
[----:B------:R-:W5:Y:S01]  /*9b60*/  LDL.U16 R28, [R1+0x45c] ;  /* 0x00045c00011c7983 */ /* 0x000f620000100400 */
[----:B------:R-:W-:-:S03]  /*9b70*/  LOP3.LUT R3, R30, 0xffff, RZ, 0xc0, !PT ;  /* 0x0000ffff1e037812 */ /* 0x000fc600078ec0ff */
[----:B------:R-:W5:Y:S01]  /*9b80*/  LDL.U16 R30, [R1+0x45a] ;  /* 0x00045a00011e7983 */ /* 0x000f620000100400 */
[----:B------:R-:W-:Y:S01]  /*9b90*/  LOP3.LUT R32, R32, 0xffff, RZ, 0xc0, !PT ;  /* 0x0000ffff20207812 */ /* 0x000fe200078ec0ff */
[----:B------:R-:W-:Y:S01]  /*9ba0*/  IMAD.IADD R16, R16, 0x1, R3 ;  /* 0x0000000110107824 */ /* 0x000fe200078e0203 */
[----:B------:R-:W-:Y:S01]  /*9bb0*/  LOP3.LUT R34, R34, 0xffff, RZ, 0xc0, !PT ;  /* 0x0000ffff22227812 */ /* 0x000fe200078ec0ff */
[----:B------:R-:W5:Y:S02]  /*9bc0*/  LDL.U16 R36, [R1+0x454] ;  /* 0x0004540001247983 */ /* 0x000f640000100400 */
[----:B------:R-:W-:Y:S01]  /*9bd0*/  VIADD R0, R32, 0x1 ;  /* 0x0000000120007836 */ /* 0x000fe20000000000 */
[----:B------:R-:W-:Y:S01]  /*9be0*/  ISETP.GT.U32.AND P1, PT, R16, 0x270f, PT ;  /* 0x0000270f1000780c */ /* 0x000fe20003f24070 */
[----:B------:R-:W5:Y:S01]  /*9bf0*/  LDL.U16 R96, [R1+0x424] ;  /* 0x0004240001607983 */ /* 0x000f620000100400 */
[----:B------:R-:W-:Y:S02]  /*9c00*/  LOP3.LUT R4, R4, 0xffff, RZ, 0xc0, !PT ;  /* 0x0000ffff04047812 */ /* 0x000fe400078ec0ff */
[----:B------:R-:W-:Y:S01]  /*9c10*/  LOP3.LUT R6, R6, 0xffff, RZ, 0xc0, !PT ;  /* 0x0000ffff06067812 */ /* 0x000fe200078ec0ff */
[----:B------:R-:W5:Y:S01]  /*9c20*/  LDL.U16 R98, [R1+0x422] ;  /* 0x0004220001627983 */ /* 0x000f620000100400 */
[----:B------:R-:W-:-:S02]  /*9c30*/  LOP3.LUT R8, R8, 0xffff, RZ, 0xc0, !PT ;  /* 0x0000ffff08087812 */ /* 0x000fc400078ec0ff */
[----:B------:R-:W-:Y:S01]  /*9c40*/  LOP3.LUT R10, R10, 0xffff, RZ, 0xc0, !PT ;  /* 0x0000ffff0a0a7812 */ /* 0x000fe200078ec0ff */
[----:B------:R-:W5:Y:S04]  /*9c50*/  LDL.U16 R100, [R1+0x420] ;  /* 0x0004200001647983 */ /* 0x000f680000100400 */
[----:B------:R-:W-:Y:S01]  /*9c60*/  @!P1 IMAD.MOV R0, RZ, RZ, R32 ;  /* 0x000000ffff009224 */ /* 0x000fe200078e0220 */
[----:B------:R-:W-:Y:S01]  /*9c70*/  LOP3.LUT R12, R12, 0xffff, RZ, 0xc0, !PT ;  /* 0x0000ffff0c0c7812 */ /* 0x000fe200078ec0ff */
[----:B------:R-:W5:Y:S01]  /*9c80*/  LDL.U16 R32, [R1+0x458] ;  /* 0x0004580001207983 */ /* 0x000f620000100400 */
[----:B------:R-:W-:Y:S02]  /*9c90*/  VIADD R3, R34, 0x1 ;  /* 0x0000000122037836 */ /* 0x000fe40000000000 */
[----:B------:R-:W-:Y:S01]  /*9ca0*/  @P1 VIADD R16, R16, 0xd8f0 ;  /* 0x0000d8f010101836 */ /* 0x000fe20000000000 */
[----:B------:R-:W-:Y:S01]  /*9cb0*/  LOP3.LUT R58, R58, 0xffff, RZ, 0xc0, !PT ;  /* 0x0000ffff3a3a7812 */ /* 0x000fe200078ec0ff */
[----:B------:R-:W-:Y:S01]  /*9cc0*/  VIADD R94, R12, 0x1 ;  /* 0x000000010c5e7836 */ /* 0x000fe20000000000 */
[----:B------:R-:W-:Y:S01]  /*9cd0*/  LOP3.LUT R60, R60, 0xffff, RZ, 0xc0, !PT ;  /* 0x0000ffff3c3c7812 */ /* 0x000fe200078ec0ff */
[----:B------:R-:W5:Y:S01]  /*9ce0*/  LDL.U16 R102, [R1+0x41e] ;  /* 0x00041e0001667983 */ /* 0x000f620000100400 */
[----:B------:R-:W-:-:S02]  /*9cf0*/  LOP3.LUT R62, R62, 0xffff, RZ, 0xc0, !PT ;  /* 0x0000ffff3e3e7812 */ /* 0x000fc400078ec0ff */
[----:B------:R-:W-:Y:S01]  /*9d00*/  LOP3.LUT R64, R64, 0xffff, RZ, 0xc0, !PT ;  /* 0x0000ffff40407812 */ /* 0x000fe200078ec0ff */
[----:B------:R-:W5:Y:S01]  /*9d10*/  LDL.U16 R104, [R1+0x41c] ;  /* 0x00041c0001687983 */ /* 0x000f620000100400 */
[----:B--2---:R-:W-:-:S05]  /*9d20*/  IMAD.IADD R0, R95, 0x1, R0 ;  /* 0x000000015f007824 */ /* 0x004fca00078e0200 */
[----:B------:R-:W-:-:S13]  /*9d30*/  ISETP.GT.U32.AND P4, PT, R0, 0x270f, PT ;  /* 0x0000270f0000780c */ /* 0x000fda0003f84070 */
[----:B------:R-:W-:Y:S02]  /*9d40*/  @!P4 IMAD.MOV R3, RZ, RZ, R34 ;  /* 0x000000ffff03c224 */ /* 0x000fe400078e0222 */
[----:B------:R-:W2:Y:S02]  /*9d50*/  LDL.U16 R34, [R1+0x456] ;  /* 0x0004560001227983 */ /* 0x000ea40000100400 */
[----:B---3--:R-:W-:Y:S02]  /*9d60*/  IMAD.IADD R2, R2, 0x1, R3 ;  /* 0x0000000102027824 */ /* 0x008fe400078e0203 */
[----:B------:R-:W-:-:S03]  /*9d70*/  VIADD R3, R4, 0x1 ;  /* 0x0000000104037836 */ /* 0x000fc60000000000 */
[----:B------:R-:W-:-:S13]  /*9d80*/  ISETP.GT.U32.AND P6, PT, R2, 0x270f, PT ;  /* 0x0000270f0200780c */ /* 0x000fda0003fc4070 */
[----:B------:R-:W-:-:S04]  /*9d90*/  @!P6 IMAD.MOV R3, RZ, RZ, R4 ;  /* 0x000000ffff03e224 */ /* 0x000fc800078e0204 */
[----:B----4-:R-:W-:Y:S02]  /*9da0*/  IMAD.IADD R4, R38, 0x1, R3 ;  /* 0x0000000126047824 */ /* 0x010fe400078e0203 */
[----:B------:R-:W3:Y:S03]  /*9db0*/  LDL.U16 R38, [R1+0x452] ;  /* 0x0004520001267983 */ /* 0x000ee60000100400 */
[----:B------:R-:W-:Y:S01]  /*9dc0*/  ISETP.GT.U32.AND P5, PT, R4, 0x270f, PT ;  /* 0x0000270f0400780c */ /* 0x000fe20003fa4070 */
[----:B------:R-:W-:-:S12]  /*9dd0*/  VIADD R3, R6, 0x1 ;  /* 0x0000000106037836 */ /* 0x000fd80000000000 */
[----:B------:R-:W-:-:S04]  /*9de0*/  @!P5 IMAD.MOV R3, RZ, RZ, R6 ;  /* 0x000000ffff03d224 */ /* 0x000fc800078e0206 */
[----:B-----5:R-:W-:Y:S02]  /*9df0*/  IMAD.IADD R6, R40, 0x1, R3 ;  /* 0x0000000128067824 */ /* 0x020fe400078e0203 */
[----:B------:R-:W4:Y:S03]  /*9e00*/  LDL.U16 R40, [R1+0x450] ;  /* 0x0004500001287983 */ /* 0x000f260000100400 */
[----:B------:R-:W-:Y:S01]  /*9e10*/  ISETP.GT.U32.AND P2, PT, R6, 0x270f, PT ;  /* 0x0000270f0600780c */ /* 0x000fe20003f44070 */
[----:B------:R-:W-:-:S12]  /*9e20*/  VIADD R3, R8, 0x1 ;  /* 0x0000000108037836 */ /* 0x000fd80000000000 */
[----:B------:R-:W-:-:S04]  /*9e30*/  @!P2 IMAD.MOV R3, RZ, RZ, R8 ;  /* 0x000000ffff03a224 */ /* 0x000fc800078e0208 */
[----:B------:R-:W-:Y:S02]  /*9e40*/  IMAD.IADD R8, R42, 0x1, R3 ;  /* 0x000000012a087824 */ /* 0x000fe400078e0203 */
[----:B------:R-:W-:Y:S01]  /*9e50*/  @P4 VIADD R0, R0, 0xd8f0 ;  /* 0x0000d8f000004836 */ /* 0x000fe20000000000 */
[----:B------:R-:W5:Y:S02]  /*9e60*/  LDL.U16 R42, [R1+0x44e] ;  /* 0x00044e00012a7983 */ /* 0x000f640000100400 */
[----:B------:R-:W-:Y:S01]  /*9e70*/  ISETP.GT.U32.AND P1, PT, R8, 0x270f, PT ;  /* 0x0000270f0800780c */ /* 0x000fe20003f24070 */
[----:B------:R-:W-:-:S12]  /*9e80*/  VIADD R3, R10, 0x1 ;  /* 0x000000010a037836 */ /* 0x000fd80000000000 */
[----:B------:R-:W-:-:S04]  /*9e90*/  @!P1 IMAD.MOV R3, RZ, RZ, R10 ;  /* 0x000000ffff039224 */ /* 0x000fc800078e020a */
[----:B------:R-:W-:Y:S02]  /*9ea0*/  IMAD.IADD R10, R44, 0x1, R3 ;  /* 0x000000012c0a7824 */ /* 0x000fe400078e0203 */
[----:B------:R-:W-:Y:S01]  /*9eb0*/  @P6 VIADD R2, R2, 0xd8f0 ;  /* 0x0000d8f002026836 */ /* 0x000fe20000000000 */
[----:B------:R-:W5:Y:S02]  /*9ec0*/  LDL.U16 R44, [R1+0x44c] ;  /* 0x00044c00012c7983 */ /* 0x000f640000100400 */
[----:B------:R-:W-:-:S13]  /*9ed0*/  ISETP.GT.U32.AND P4, PT, R10, 0x270f, PT ;  /* 0x0000270f0a00780c */ /* 0x000fda0003f84070 */
[----:B------:R-:W-:-:S04]  /*9ee0*/  @!P4 IMAD.MOV R94, RZ, RZ, R12 ;  /* 0x000000ffff5ec224 */ /* 0x000fc800078e020c */
[----:B------:R-:W-:Y:S02]  /*9ef0*/  IMAD.IADD R12, R93, 0x1, R94 ;  /* 0x000000015d0c7824 */ /* 0x000fe400078e025e */
[----:B------:R-:W-:Y:S01]  /*9f00*/  VIADD R3, R58, 0x1 ;  /* 0x000000013a037836 */ /* 0x000fe20000000000 */
[----:B------:R-:W-:Y:S01]  /*9f10*/  LOP3.LUT R66, R66, 0xffff, RZ, 0xc0, !PT ;  /* 0x0000ffff42427812 */ /* 0x000fe200078ec0ff */
[----:B------:R-:W-:Y:S01]  /*9f20*/  @P5 VIADD R4, R4, 0xd8f0 ;  /* 0x0000d8f004045836 */ /* 0x000fe20000000000 */
[----:B------:R-:W-:Y:S01]  /*9f30*/  ISETP.GT.U32.AND P6, PT, R12, 0x270f, PT ;  /* 0x0000270f0c00780c */ /* 0x000fe20003fc4070 */
[----:B------:R-:W-:Y:S01]  /*9f40*/  @P2 VIADD R6, R6, 0xd8f0 ;  /* 0x0000d8f006062836 */ /* 0x000fe20000000000 */
[----:B------:R-:W-:Y:S01]  /*9f50*/  LOP3.LUT R68, R68, 0xffff, RZ, 0xc0, !PT ;  /* 0x0000ffff44447812 */ /* 0x000fe200078ec0ff */
[----:B------:R-:W-:Y:S01]  /*9f60*/  @P1 VIADD R8, R8, 0xd8f0 ;  /* 0x0000d8f008081836 */ /* 0x000fe20000000000 */
[----:B------:R-:W-:Y:S01]  /*9f70*/  LOP3.LUT R70, R70, 0xffff, RZ, 0xc0, !PT ;  /* 0x0000ffff46467812 */ /* 0x000fe200078ec0ff */
[----:B------:R-:W-:Y:S01]  /*9f80*/  @P4 VIADD R10, R10, 0xd8f0 ;  /* 0x0000d8f00a0a4836 */ /* 0x000fe20000000000 */
[----:B------:R-:W-:Y:S01]  /*9f90*/  LOP3.LUT R72, R72, 0xffff, RZ, 0xc0, !PT ;  /* 0x0000ffff48487812 */ /* 0x000fe200078ec0ff */
[----:B------:R-:W5:Y:S06]  /*9fa0*/  LDL.U16 R94, [R1+0x426] ;  /* 0x00042600015e7983 */ /* 0x000f6c0000100400 */
[----:B------:R-:W-:-:S02]  /*9fb0*/  @!P6 IMAD.MOV R3, RZ, RZ, R58 ;  /* 0x000000ffff03e224 */ /* 0x000fc400078e023a */
[----:B------:R-:W5:Y:S02]  /*9fc0*/  LDL.U16 R58, [R1+0x44a] ;  /* 0x00044a00013a7983 */ /* 0x000f640000100400 */
[----:B------:R-:W-:-:S05]  /*9fd0*/  IMAD.IADD R18, R18, 0x1, R3 ;  /* 0x0000000112127824 */ /* 0x000fca00078e0203 */
[----:B------:R-:W-:Y:S01]  /*9fe0*/  ISETP.GT.U32.AND P5, PT, R18, 0x270f, PT ;  /* 0x0000270f1200780c */ /* 0x000fe20003fa4070 */
[----:B------:R-:W-:-:S12]  /*9ff0*/  VIADD R3, R60, 0x1 ;  /* 0x000000013c037836 */ /* 0x000fd80000000000 */
[----:B------:R-:W-:Y:S02]  /*a000*/  @!P5 IMAD.MOV R3, RZ, RZ, R60 ;  /* 0x000000ffff03d224 */ /* 0x000fe400078e023c */
        /* <DEDUP_REMOVED lines=13> */
[----:B------:R-:W-:Y:S02]  /*a0e0*/  VIADD R3, R66, 0x1 ;  /* 0x0000000142037836 */ /* 0x000fe40000000000 */
[----:B------:R-:W-:-:S10]  /*a0f0*/  @P6 VIADD R12, R12, 0xd8f0 ;  /* 0x0000d8f00c0c6836 */ /* 0x000fd40000000000 */
        /* <DEDUP_REMOVED lines=21> */
[----:B------:R-:W-:Y:S02]  /*a250*/  ISETP.GT.U32.AND P1, PT, R32, 0x270f, PT ;  /* 0x0000270f2000780c */ /* 0x000fe40003f24070 */
[----:B------:R-:W-:-:S05]  /*a260*/  LOP3.LUT R74, R74, 0xffff, RZ, 0xc0, !PT ;  /* 0x0000ffff4a4a7812 */ /* 0x000fca00078ec0ff */
[----:B------:R-:W-:-:S06]  /*a270*/  VIADD R3, R74, 0x1 ;  /* 0x000000014a037836 */ /* 0x000fcc0000000000 */
[----:B------:R-:W-:Y:S02]  /*a280*/  @!P1 IMAD.MOV R3, RZ, RZ, R74 ;  /* 0x000000ffff039224 */ /* 0x000fe400078e024a */
[----:B------:R-:W-:Y:S01]  /*a290*/  @P4 VIADD R24, R24, 0xd8f0 ;  /* 0x0000d8f018184836 */ /* 0x000fe20000000000 */
[----:B------:R-:W5:Y:S01]  /*a2a0*/  LDL.U16 R74, [R1+0x43a] ;  /* 0x00043a00014a7983 */ /* 0x000f620000100400 */
[----:B--2---:R-:W-:-:S05]  /*a2b0*/  IMAD.IADD R34, R34, 0x1, R3 ;  /* 0x0000000122227824 */ /* 0x004fca00078e0203 */
[----:B------:R-:W-:Y:S02]  /*a2c0*/  ISETP.GT.U32.AND P4, PT, R34, 0x270f, PT ;  /* 0x0000270f2200780c */ /* 0x000fe40003f84070 */
[----:B------:R-:W-:-:S05]  /*a2d0*/  LOP3.LUT R76, R76, 0xffff, RZ, 0xc0, !PT ;  /* 0x0000ffff4c4c7812 */ /* 0x000fca00078ec0ff */
[----:B------:R-:W-:-:S06]  /*a2e0*/  VIADD R3, R76, 0x1 ;  /* 0x000000014c037836 */ /* 0x000fcc0000000000 */
[----:B------:R-:W-:Y:S02]  /*a2f0*/  @!P4 IMAD.MOV R3, RZ, RZ, R76 ;  /* 0x000000ffff03c224 */ /* 0x000fe400078e024c */
[----:B------:R-:W-:Y:S01]  /*a300*/  @P6 VIADD R26, R26, 0xd8f0 ;  /* 0x0000d8f01a1a6836 */ /* 0x000fe20000000000 */
[----:B------:R-:W2:Y:S01]  /*a310*/  LDL.U16 R76, [R1+0x438] ;  /* 0x00043800014c7983 */ /* 0x000ea20000100400 */
[----:B------:R-:W-:-:S05]  /*a320*/  IMAD.IADD R36, R36, 0x1, R3 ;  /* 0x0000000124247824 */ /* 0x000fca00078e0203 */
[----:B------:R-:W-:Y:S02]  /*a330*/  ISETP.GT.U32.AND P6, PT, R36, 0x270f, PT ;  /* 0x0000270f2400780c */ /* 0x000fe40003fc4070 */
[----:B------:R-:W-:-:S05]  /*a340*/  LOP3.LUT R78, R78, 0xffff, RZ, 0xc0, !PT ;  /* 0x0000ffff4e4e7812 */ /* 0x000fca00078ec0ff */
[----:B------:R-:W-:-:S06]  /*a350*/  VIADD R3, R78, 0x1 ;  /* 0x000000014e037836 */ /* 0x000fcc0000000000 */
[----:B------:R-:W-:Y:S02]  /*a360*/  @!P6 IMAD.MOV R3, RZ, RZ, R78 ;  /* 0x000000ffff03e224 */ /* 0x000fe400078e024e */
[----:B------:R-:W-:Y:S01]  /*a370*/  @P5 VIADD R28, R28, 0xd8f0 ;  /* 0x0000d8f01c1c5836 */ /* 0x000fe20000000000 */
[----:B------:R-:W2:Y:S01]  /*a380*/  LDL.U16 R78, [R1+0x436] ;  /* 0x00043600014e7983 */ /* 0x000ea20000100400 */
[----:B---3--:R-:W-:-:S05]  /*a390*/  IMAD.IADD R38, R38, 0x1, R3 ;  /* 0x0000000126267824 */ /* 0x008fca00078e0203 */
[----:B------:R-:W-:Y:S02]  /*a3a0*/  ISETP.GT.U32.AND P5, PT, R38, 0x270f, PT ;  /* 0x0000270f2600780c */ /* 0x000fe40003fa4070 */
[----:B------:R-:W-:-:S05]  /*a3b0*/  LOP3.LUT R80, R80, 0xffff, RZ, 0xc0, !PT ;  /* 0x0000ffff50507812 */ /* 0x000fca00078ec0ff */
[----:B------:R-:W-:-:S06]  /*a3c0*/  VIADD R3, R80, 0x1 ;  /* 0x0000000150037836 */ /* 0x000fcc0000000000 */
[----:B------:R-:W-:Y:S02]  /*a3d0*/  @!P5 IMAD.MOV R3, RZ, RZ, R80 ;  /* 0x000000ffff03d224 */ /* 0x000fe400078e0250 */
[----:B------:R-:W-:Y:S01]  /*a3e0*/  @P2 VIADD R30, R30, 0xd8f0 ;  /* 0x0000d8f01e1e2836 */ /* 0x000fe20000000000 */
[----:B------:R-:W3:Y:S01]  /*a3f0*/  LDL.U16 R80, [R1+0x434] ;  /* 0x0004340001507983 */ /* 0x000ee20000100400 */
[----:B----4-:R-:W-:-:S05]  /*a400*/  IMAD.IADD R40, R40, 0x1, R3 ;  /* 0x0000000128287824 */ /* 0x010fca00078e0203 */
[----:B------:R-:W-:Y:S02]  /*a410*/  ISETP.GT.U32.AND P2, PT, R40, 0x270f, PT ;  /* 0x0000270f2800780c */ /* 0x000fe40003f44070 */
[----:B------:R-:W-:-:S05]  /*a420*/  LOP3.LUT R82, R82, 0xffff, RZ, 0xc0, !PT ;  /* 0x0000ffff52527812 */ /* 0x000fca00078ec0ff */
[----:B------:R-:W-:-:S06]  /*a430*/  VIADD R3, R82, 0x1 ;  /* 0x0000000152037836 */ /* 0x000fcc0000000000 */
[----:B------:R-:W-:Y:S02]  /*a440*/  @!P2 IMAD.MOV R3, RZ, RZ, R82 ;  /* 0x000000ffff03a224 */ /* 0x000fe400078e0252 */
[----:B------:R-:W-:Y:S01]  /*a450*/  @P1 VIADD R32, R32, 0xd8f0 ;  /* 0x0000d8f020201836 */ /* 0x000fe20000000000 */
[----:B------:R-:W4:Y:S01]  /*a460*/  LDL.U16 R82, [R1+0x432] ;  /* 0x0004320001527983 */ /* 0x000f220000100400 */
[----:B-----5:R-:W-:-:S05]  /*a470*/  IMAD.IADD R42, R42, 0x1, R3 ;  /* 0x000000012a2a7824 */ /* 0x020fca00078e0203 */
[----:B------:R-:W-:Y:S02]  /*a480*/  ISETP.GT.U32.AND P1, PT, R42, 0x270f, PT ;  /* 0x0000270f2a00780c */ /* 0x000fe40003f24070 */
[----:B------:R-:W-:-:S05]  /*a490*/  LOP3.LUT R84, R84, 0xffff, RZ, 0xc0, !PT ;  /* 0x0000ffff54547812 */ /* 0x000fca00078ec0ff */
[----:B------:R-:W-:-:S06]  /*a4a0*/  VIADD R3, R84, 0x1 ;  /* 0x0000000154037836 */ /* 0x000fcc0000000000 */
[----:B------:R-:W-:Y:S02]  /*a4b0*/  @!P1 IMAD.MOV R3, RZ, RZ, R84 ;  /* 0x000000ffff039224 */ /* 0x000fe400078e0254 */
[----:B------:R-:W-:Y:S01]  /*a4c0*/  @P4 VIADD R34, R34, 0xd8f0 ;  /* 0x0000d8f022224836 */ /* 0x000fe20000000000 */
[----:B------:R-:W5:Y:S01]  /*a4d0*/  LDL.U16 R84, [R1+0x430] ;  /* 0x0004300001547983 */ /* 0x000f620000100400 */
[----:B------:R-:W-:-:S05]  /*a4e0*/  IMAD.IADD R44, R44, 0x1, R3 ;  /* 0x000000012c2c7824 */ /* 0x000fca00078e0203 */
        /* <DEDUP_REMOVED lines=31> */
[----:B------:R-:W-:-:S04]  /*a6e0*/  @!P1 IMAD.MOV R3, RZ, RZ, R91 ;  /* 0x000000ffff039224 */ /* 0x000fc800078e025b */
[----:B------:R-:W-:Y:S02]  /*a6f0*/  IMAD.IADD R66, R66, 0x1, R3 ;  /* 0x0000000142427824 */ /* 0x000fe400078e0203 */
[----:B------:R-:W-:-:S03]  /*a700*/  @P4 VIADD R44, R44, 0xd8f0 ;  /* 0x0000d8f02c2c4836 */ /* 0x000fc60000000000 */
        /* <DEDUP_REMOVED lines=28> */
[----:B--2---:R-:W-:Y:S02]  /*a8d0*/  IMAD.IADD R76, R76, 0x1, R3 ;  /* 0x000000014c4c7824 */ /* 0x004fe400078e0203 */
[----:B------:R-:W-:-:S03]  /*a8e0*/  @P4 VIADD R66, R66, 0xd8f0 ;  /* 0x0000d8f042424836 */ /* 0x000fc60000000000 */
        /* <DEDUP_REMOVED lines=13> */
[----:B---3--:R-:W-:Y:S01]  /*a9c0*/  IMAD.IADD R80, R80, 0x1, R3 ;  /* 0x0000000150507824 */ /* 0x008fe200078e0203 */
[----:B------:R-:W-:Y:S01]  /*a9d0*/  LOP3.LUT R79, R79, 0xffff, RZ, 0xc0, !PT ;  /* 0x0000ffff4f4f7812 */ /* 0x000fe200078ec0ff */
[----:B------:R-:W-:Y:S01]  /*a9e0*/  @P2 VIADD R72, R72, 0xd8f0 ;  /* 0x0000d8f048482836 */ /* 0x000fe20000000000 */
[----:B------:R-:W3:Y:S02]  /*a9f0*/  LDL.U16 R3, [R1+0x416] ;  /* 0x0004160001037983 */ /* 0x000ee40000100400 */
[----:B------:R-:W-:Y:S01]  /*aa00*/  ISETP.GT.U32.AND P5, PT, R80, 0x270f, PT ;  /* 0x0000270f5000780c */ /* 0x000fe20003fa4070 */
[----:B------:R-:W-:-:S12]  /*aa10*/  VIADD R81, R79, 0x1 ;  /* 0x000000014f517836 */ /* 0x000fd80000000000 */
[----:B------:R-:W-:-:S04]  /*aa20*/  @!P5 IMAD.MOV R81, RZ, RZ, R79 ;  /* 0x000000ffff51d224 */ /* 0x000fc800078e024f */
[----:B----4-:R-:W-:-:S05]  /*aa30*/  IMAD.IADD R82, R82, 0x1, R81 ;  /* 0x0000000152527824 */ /* 0x010fca00078e0251 */
[----:B------:R-:W-:Y:S02]  /*aa40*/  ISETP.GT.U32.AND P2, PT, R82, 0x270f, PT ;  /* 0x0000270f5200780c */ /* 0x000fe40003f44070 */
[----:B------:R-:W-:-:S05]  /*aa50*/  LOP3.LUT R77, R77, 0xffff, RZ, 0xc0, !PT ;  /* 0x0000ffff4d4d7812 */ /* 0x000fca00078ec0ff */
[----:B------:R-:W-:-:S06]  /*aa60*/  VIADD R79, R77, 0x1 ;  /* 0x000000014d4f7836 */ /* 0x000fcc0000000000 */
[----:B------:R-:W-:-:S04]  /*aa70*/  @!P2 IMAD.MOV R79, RZ, RZ, R77 ;  /* 0x000000ffff4fa224 */ /* 0x000fc800078e024d */
[----:B-----5:R-:W-:Y:S02]  /*aa80*/  IMAD.IADD R84, R84, 0x1, R79 ;  /* 0x0000000154547824 */ /* 0x020fe400078e024f */
        /* <DEDUP_REMOVED lines=62> */
[----:B------:R-:W-:Y:S01]  /*ae70*/  LOP3.LUT R25, R25, 0xffff, RZ, 0xc0, !PT ;  /* 0x0000ffff19197812 */ /* 0x000fe200078ec0ff */
[----:B------:R1:W-:Y:S01]  /*ae80*/  STL.U16 [R1+0x40e], R0 ;  /* 0x00040e0001007387 */ /* 0x0003e20000100400 */
[----:B------:R-:W-:-:S03]  /*ae90*/  PRMT R18, R18, 0x5410, R0 ;  /* 0x0000541012127816 */ /* 0x000fc60000000000 */
[----:B-1----:R-:W-:-:S06]  /*aea0*/  VIADD R0, R25, 0x1 ;  /* 0x0000000119007836 */ /* 0x002fcc0000000000 */
[----:B------:R-:W-:-:S04]  /*aeb0*/  @!P1 IMAD.MOV R0, RZ, RZ, R25 ;  /* 0x000000ffff009224 */ /* 0x000fc800078e0219 */
[----:B--2---:R-:W-:Y:S02]  /*aec0*/  IMAD.IADD R0, R9, 0x1, R0 ;  /* 0x0000000109007824 */ /* 0x004fe400078e0200 */
[----:B------:R-:W-:-:S03]  /*aed0*/  @P4 VIADD R96, R96, 0xd8f0 ;  /* 0x0000d8f060604836 */ /* 0x000fc60000000000 */
[----:B------:R-:W-:Y:S02]  /*aee0*/  ISETP.GT.U32.AND P4, PT, R0, 0x270f, PT ;  /* 0x0000270f0000780c */ /* 0x000fe40003f84070 */
[----:B------:R-:W-:Y:S01]  /*aef0*/  LOP3.LUT R15, R15, 0xffff, RZ, 0xc0, !PT ;  /* 0x0000ffff0f0f7812 */ /* 0x000fe200078ec0ff */
[----:B------:R1:W-:Y:S01]  /*af00*/  STL.U16 [R1+0x40a], R4 ;  /* 0x00040a0401007387 */ /* 0x0003e20000100400 */
[----:B------:R-:W-:-:S03]  /*af10*/  PRMT R22, R22, 0x5410, R4 ;  /* 0x0000541016167816 */ /* 0x000fc60000000004 */
[----:B-1----:R-:W-:-:S06]  /*af20*/  VIADD R4, R15, 0x1 ;  /* 0x000000010f047836 */ /* 0x002fcc0000000000 */
        /* <DEDUP_REMOVED lines=9> */
[----:B---3--:R-:W-:Y:S02]  /*afc0*/  IMAD.IADD R6, R3, 0x1, R6 ;  /* 0x0000000103067824 */ /* 0x008fe400078e0206 */
        /* <DEDUP_REMOVED lines=9> */
[----:B------:R-:W-:Y:S01]  /*b060*/  ISETP.GT.U32.AND P2, PT, R8, 0x270f, PT ;  /* 0x0000270f0800780c */ /* 0x000fe20003f44070 */
[----:B------:R-:W-:Y:S01]  /*b070*/  @P1 VIADD R104, R104, 0xd8f0 ;  /* 0x0000d8f068681836 */ /* 0x000fe20000000000 */
[----:B------:R-:W-:Y:S01]  /*b080*/  PRMT R94, R94, 0x5410, R70 ;  /* 0x000054105e5e7816 */ /* 0x000fe20000000046 */
[----:B------:R-:W-:Y:S01]  /*b090*/  @P6 VIADD R4, R4, 0xd8f0 ;  /* 0x0000d8f004046836 */ /* 0x000fe20000000000 */
[----:B------:R-:W-:Y:S01]  /*b0a0*/  PRMT R96, R96, 0x5410, R76 ;  /* 0x0000541060607816 */ /* 0x000fe2000000004c */
[----:B------:R-:W-:Y:S01]  /*b0b0*/  @P5 VIADD R6, R6, 0xd8f0 ;  /* 0x0000d8f006065836 */ /* 0x000fe20000000000 */
[----:B------:R-:W-:Y:S07]  /*b0c0*/  STL.U16 [R1+0x410], R16 ;  /* 0x0004101001007387 */ /* 0x000fee0000100400 */
[----:B------:R-:W-:Y:S01]  /*b0d0*/  @P2 VIADD R8, R8, 0xd8f0 ;  /* 0x0000d8f008082836 */ /* 0x000fe20000000000 */
[----:B------:R-:W-:Y:S01]  /*b0e0*/  STL.U16 [R1+0x404], R10 ;  /* 0x0004040a01007387 */ /* 0x000fe20000100400 */
[----:B------:R-:W-:-:S03]  /*b0f0*/  PRMT R2, R2, 0x5410, R16 ;  /* 0x0000541002027816 */ /* 0x000fc60000000010 */
[----:B------:R-:W-:Y:S04]  /*b100*/  STL.U16 [R1+0x402], R12 ;  /* 0x0004020c01007387 */ /* 0x000fe80000100400 */
        /* <DEDUP_REMOVED lines=26> */
[----:B------:R-:W-:Y:S01]  /*b2b0*/  STL.U16 [R1+0x3ae], R8 ;  /* 0x0003ae0801007387 */ /* 0x000fe20000100400 */
[----:B------:R-:W-:-:S02]  /*b2c0*/  PRMT R20, R20, 0x5410, R2 ;  /* 0x0000541014147816 */ /* 0x000fc40000000002 */
[----:B------:R-:W-:Y:S02]  /*b2d0*/  PRMT R28, R28, 0x5410, R12 ;  /* 0x000054101c1c7816 */ /* 0x000fe4000000000c */
[----:B------:R-:W-:Y:S01]  /*b2e0*/  PRMT R38, R38, 0x5410, R20 ;  /* 0x0000541026267816 */ /* 0x000fe20000000014 */
[----:B------:R-:W-:Y:S01]  /*b2f0*/  @P4 VIADD R0, R0, 0xd8f0 ;  /* 0x0000d8f000004836 */ /* 0x000fe20000000000 */
[----:B------:R-:W-:Y:S02]  /*b300*/  PRMT R36, R36, 0x5410, R18 ;  /* 0x0000541024247816 */ /* 0x000fe40000000012 */
[----:B------:R-:W-:Y:S02]  /*b310*/  PRMT R40, R40, 0x5410, R22 ;  /* 0x0000541028287816 */ /* 0x000fe40000000016 */
[----:B------:R-:W-:Y:S02]  /*b320*/  PRMT R42, R42, 0x5410, R26 ;  /* 0x000054102a2a7816 */ /* 0x000fe4000000001a */
[----:B------:R-:W-:Y:S01]  /*b330*/  PRMT R44, R44, 0x5410, R38 ;  /* 0x000054102c2c7816 */ /* 0x000fe20000000026 */
[----:B------:R1:W-:Y:S01]  /*b340*/  STL.U16 [R1+0x3fe], R20 ;  /* 0x0003fe1401007387 */ /* 0x0003e20000100400 */
[----:B------:R-:W-:-:S03]  /*b350*/  PRMT R93, R40, 0x5410, R42 ;  /* 0x00005410285d7816 */ /* 0x000fc6000000002a */
[----:B------:R2:W-:Y:S01]  /*b360*/  STL.U16 [R1+0x3f6], R28 ;  /* 0x0003f61c01007387 */ /* 0x0005e20000100400 */
[----:B------:R-:W-:-:S03]  /*b370*/  PRMT R3, R64, 0x5410, R66 ;  /* 0x0000541040037816 */ /* 0x000fc60000000042 */
[----:B------:R3:W-:Y:S01]  /*b380*/  STL.U16 [R1+0x400], R18 ;  /* 0x0004001201007387 */ /* 0x0007e20000100400 */
[----:B-1----:R-:W-:-:S03]  /*b390*/  PRMT R20, R28, 0x7610, R20 ;  /* 0x000076101c147816 */ /* 0x002fc60000000014 */
[----:B------:R1:W-:Y:S01]  /*b3a0*/  STL.U16 [R1+0x3ee], R36 ;  /* 0x0003ee2401007387 */ /* 0x0003e20000100400 */
[----:B--2---:R-:W-:-:S03]  /*b3b0*/  PRMT R28, R36, 0x7610, R28 ;  /* 0x00007610241c7816 */ /* 0x004fc6000000001c */
[----:B------:R2:W-:Y:S01]  /*b3c0*/  STL.U16 [R1+0x40c], R2 ;  /* 0x00040c0201007387 */ /* 0x0005e20000100400 */
[----:B------:R-:W-:Y:S02]  /*b3d0*/  PRMT R95, R72, 0x5410, R74 ;  /* 0x00005410485f7816 */ /* 0x000fe4000000004a */
[----:B---3--:R-:W-:Y:S01]  /*b3e0*/  PRMT R18, R24, 0x7610, R18 ;  /* 0x0000761018127816 */ /* 0x008fe20000000012 */
[----:B------:R3:W-:Y:S01]  /*b3f0*/  STL.U16 [R1+0x3fc], R22 ;  /* 0x0003fc1601007387 */ /* 0x0007e20000100400 */
[----:B------:R-:W-:Y:S02]  /*b400*/  PRMT R97, R78, 0x5410, R80 ;  /* 0x000054104e617816 */ /* 0x000fe40000000050 */
[----:B-1----:R-:W-:Y:S01]  /*b410*/  PRMT R36, R44, 0x7610, R36 ;  /* 0x000076102c247816 */ /* 0x002fe20000000024 */
[----:B------:R1:W-:Y:S01]  /*b420*/  STL.U16 [R1+0x3fa], R24 ;  /* 0x0003fa1801007387 */ /* 0x0003e20000100400 */
[----:B------:R-:W-:Y:S02]  /*b430*/  PRMT R99, R84, 0x5410, R86 ;  /* 0x0000541054637816 */ /* 0x000fe40000000056 */
[----:B--2---:R-:W-:Y:S01]  /*b440*/  PRMT R2, R10, 0x7610, R2 ;  /* 0x000076100a027816 */ /* 0x004fe20000000002 */
[----:B------:R2:W-:Y:S01]  /*b450*/  STL.U16 [R1+0x3f8], R26 ;  /* 0x0003f81a01007387 */ /* 0x0005e20000100400 */
[----:B------:R-:W-:-:S02]  /*b460*/  PRMT R101, R90, 0x5410, R92 ;  /* 0x000054105a657816 */ /* 0x000fc4000000005c */
[----:B---3--:R-:W-:Y:S01]  /*b470*/  PRMT R22, R30, 0x7610, R22 ;  /* 0x000076101e167816 */ /* 0x008fe20000000016 */
[----:B------:R3:W-:Y:S01]  /*b480*/  STL.U16 [R1+0x3ec], R38 ;  /* 0x0003ec2601007387 */ /* 0x0007e20000100400 */
[----:B------:R-:W-:Y:S02]  /*b490*/  PRMT R103, R8, 0x7610, R103 ;  /* 0x0000761008677816 */ /* 0x000fe40000000067 */
[----:B-1----:R-:W-:Y:S01]  /*b4a0*/  PRMT R24, R32, 0x7610, R24 ;  /* 0x0000761020187816 */ /* 0x002fe20000000018 */
[----:B------:R1:W-:Y:S01]  /*b4b0*/  STL.U16 [R1+0x3ea], R40 ;  /* 0x0003ea2801007387 */ /* 0x0003e20000100400 */
[----:B--2---:R-:W-:-:S03]  /*b4c0*/  PRMT R26, R34, 0x7610, R26 ;  /* 0x00007610221a7816 */ /* 0x004fc6000000001a */
[----:B------:R2:W-:Y:S01]  /*b4d0*/  STL.U16 [R1+0x3e8], R42 ;  /* 0x0003e82a01007387 */ /* 0x0005e20000100400 */
[----:B---3--:R-:W-:-:S03]  /*b4e0*/  PRMT R38, R58, 0x7610, R38 ;  /* 0x000076103a267816 */ /* 0x008fc60000000026 */
[----:B------:R3:W-:Y:S01]  /*b4f0*/  STL.U16 [R1+0x3e6], R44 ;  /* 0x0003e62c01007387 */ /* 0x0007e20000100400 */
[----:B-1----:R-:W-:-:S03]  /*b500*/  PRMT R40, R60, 0x7610, R40 ;  /* 0x000076103c287816 */ /* 0x002fc60000000028 */
[----:B------:R1:W-:Y:S01]  /*b510*/  STL.U16 [R1+0x3bc], R98 ;  /* 0x0003bc6201007387 */ /* 0x0003e20000100400 */
[----:B--2---:R-:W-:-:S03]  /*b520*/  PRMT R42, R62, 0x7610, R42 ;  /* 0x000076103e2a7816 */ /* 0x004fc6000000002a */
[----:B------:R2:W-:Y:S01]  /*b530*/  STL.U16 [R1+0x3ba], R100 ;  /* 0x0003ba6401007387 */ /* 0x0005e20000100400 */
[----:B---3--:R-:W-:-:S03]  /*b540*/  PRMT R44, R68, 0x7610, R44 ;  /* 0x00007610442c7816 */ /* 0x008fc6000000002c */
[----:B------:R3:W-:Y:S01]  /*b550*/  STL.U16 [R1+0x3b8], R102 ;  /* 0x0003b86601007387 */ /* 0x0007e20000100400 */
[----:B-1----:R-:W-:-:S03]  /*b560*/  PRMT R98, R98, 0x5410, R82 ;  /* 0x0000541062627816 */ /* 0x002fc60000000052 */
[----:B------:R1:W-:Y:S01]  /*b570*/  STL.U16 [R1+0x3b4], R0 ;  /* 0x0003b40001007387 */ /* 0x0003e20000100400 */
[----:B--2---:R-:W-:Y:S02]  /*b580*/  PRMT R100, R100, 0x5410, R88 ;  /* 0x0000541064647816 */ /* 0x004fe40000000058 */
[----:B---3--:R-:W-:Y:S02]  /*b590*/  PRMT R102, R102, 0x5410, R6 ;  /* 0x0000541066667816 */ /* 0x008fe40000000006 */
[----:B-1----:R-:W-:-:S07]  /*b5a0*/  PRMT R0, R0, 0x5410, R4 ;  /* 0x0000541000007816 */ /* 0x002fce0000000004 */
.L_x_39:
[----:B------:R-:W-:Y:S05]  /*b5b0*/  BSYNC.RECONVERGENT B3 ;  /* 0x0000000000037941 */ /* 0x000fea0003800200 */
.L_x_38:
[----:B------:R-:W-:Y:S01]  /*b5c0*/  VIADD R106, R106, 0xffffffff ;  /* 0xffffffff6a6a7836 */ /* 0x000fe20000000000 */
[----:B------:R-:W-:Y:S02]  /*b5d0*/  PRMT R32, R18, 0x7632, R32 ;  /* 0x0000763212207816 */ /* 0x000fe40000000020 */
[----:B------:R-:W-:Y:S02]  /*b5e0*/  PRMT R34, R20, 0x7632, R34 ;  /* 0x0000763214227816 */ /* 0x000fe40000000022 */
[----:B------:R-:W-:Y:S02]  /*b5f0*/  ISETP.GT.AND P1, PT, R106, R13, PT ;  /* 0x0000000d6a00720c */ /* 0x000fe40003f24270 */
[----:B------:R-:W-:Y:S02]  /*b600*/  PRMT R4, R22, 0x7632, R4 ;  /* 0x0000763216047816 */ /* 0x000fe40000000004 */
[----:B------:R-:W-:Y:S02]  /*b610*/  PRMT R6, R24, 0x7632, R6 ;  /* 0x0000763218067816 */ /* 0x000fe40000000006 */
[----:B------:R-:W-:-:S02]  /*b620*/  PRMT R8, R26, 0x7632, R8 ;  /* 0x000076321a087816 */ /* 0x000fc40000000008 */
[----:B------:R-:W-:Y:S02]  /*b630*/  PRMT R10, R2, 0x7610, R10 ;  /* 0x00007610020a7816 */ /* 0x000fe4000000000a */
[----:B------:R-:W-:Y:S02]  /*b640*/  PRMT R12, R28, 0x7632, R12 ;  /* 0x000076321c0c7816 */ /* 0x000fe4000000000c */
[----:B------:R-:W-:Y:S02]  /*b650*/  PRMT R58, R36, 0x7632, R58 ;  /* 0x00007632243a7816 */ /* 0x000fe4000000003a */
        /* <DEDUP_REMOVED lines=10> */
[C---:B------:R-:W-:Y:S02]  /*b700*/  PRMT R80, R93.reuse, 0x7610, R80 ;  /* 0x000076105d507816 */ /* 0x040fe40000000050 */
        /* <DEDUP_REMOVED lines=11> */
[----:B------:R-:W-:Y:S02]  /*b7c0*/  PRMT R81, R96, 0x7632, R81 ;  /* 0x0000763260517816 */ /* 0x000fe40000000051 */
[C---:B------:R-:W-:Y:S02]  /*b7d0*/  PRMT R9, R97.reuse, 0x7610, R9 ;  /* 0x0000761061097816 */ /* 0x040fe40000000009 */
        /* <DEDUP_REMOVED lines=11> */
[----:B------:R-:W-:Y:S02]  /*b890*/  PRMT R57, R102, 0x7610, R57 ;  /* 0x0000761066397816 */ /* 0x000fe40000000039 */
[----:B------:R-:W-:Y:S02]  /*b8a0*/  PRMT R43, R104, 0x7610, R43 ;  /* 0x00007610682b7816 */ /* 0x000fe4000000002b */
[C---:B------:R-:W-:Y:S02]  /*b8b0*/  PRMT R25, R0.reuse, 0x7610, R25 ;  /* 0x0000761000197816 */ /* 0x040fe40000000019 */
[----:B------:R-:W-:-:S02]  /*b8c0*/  PRMT R15, R0, 0x7632, R15 ;  /* 0x00007632000f7816 */ /* 0x000fc4000000000f */
[----:B------:R-:W-:Y:S02]  /*b8d0*/  PRMT R17, R102, 0x7632, R17 ;  /* 0x0000763266117816 */ /* 0x000fe40000000011 */
[----:B------:R-:W-:Y:S02]  /*b8e0*/  PRMT R108, R103, 0x7610, R108 ;  /* 0x00007610676c7816 */ /* 0x000fe4000000006c */
[----:B------:R-:W-:Y:S01]  /*b8f0*/  PRMT R30, R2, 0x7632, R30 ;  /* 0x00007632021e7816 */ /* 0x000fe2000000001e */
[----:B------:R-:W-:Y:S06]  /*b900*/  @P1 BRA `(.L_x_40) ;  /* 0xffffffc400a81947 */ /* 0x000fec000383ffff */
[----:B------:R-:W-:Y:S05]  /*b910*/  BSYNC.RECONVERGENT B2 ;  /* 0x0000000000027941 */ /* 0x000fea0003800200 */
.L_x_32:
[----:B------:R-:W1:Y:S02]  /*b920*/  LDCU UR32, c[0x0][0x3b8] ;  /* 0x00007700ff2077ac */ /* 0x000e640008000800 */
[----:B-1----:R-:W-:-:S04]  /*b930*/  ISETP.EQ.XOR P1, PT, RZ, UR32, !P3 ;  /* 0x00000020ff007c0c */ /* 0x002fc8000df22a70 */
[----:B------:R-:W-:Y:S02]  /*b940*/  SEL R0, RZ, 0x1, P1 ;  /* 0x00000001ff007807 */ /* 0x000fe40000800000 */
[----:B------:R-:W-:-:S03]  /*b950*/  PLOP3.LUT P1, PT, P1, PT, PT, 0x8, 0x80 ;  /* 0x000000000080781c */ /* 0x000fc60000f2e170 */
[----:B------:R4:W-:Y:S01]  /*b960*/  STL.U8 [R1+0x3ac], R0 ;  /* 0x0003ac0001007387 */ /* 0x0009e20000100000 */
[----:B------:R-:W-:Y:S09]  /*b970*/  BRA `(.L_x_31) ;  /* 0x0000005400407947 */ /* 0x000ff20003800000 */
.L_x_22:
        /* <DEDUP_REMOVED lines=154> */
.L_x_43:
[----:B------:R-:W-:Y:S05]  /*c320*/  BSYNC.RELIABLE B3 ;  /* 0x0000000000037941 */ /* 0x000fea0003800100 */
.L_x_42:
[----:B------:R-:W2:Y:S04]  /*c330*/  LDL.U16 R3, [R59] ;  /* 0x000000003b037983 */ /* 0x000ea80000100400 */
[----:B------:R-:W2:Y:S02]  /*c340*/  LDL.U16 R24, [R57] ;  /* 0x0000000039187983 */ /* 0x000ea40000100400 */
[----:B--2---:R-:W-:-:S13]  /*c350*/  ISETP.LE.U32.AND P0, PT, R3, R24, PT ;  /* 0x000000180300720c */ /* 0x004fda0003f03070 */
.L_x_44:
[----:B------:R-:W-:Y:S05]  /*c360*/  BSYNC.RECONVERGENT B2 ;  /* 0x0000000000027941 */ /* 0x000fea0003800200 */
.L_x_41:
[----:B------:R0:W-:Y:S01]  /*c370*/  STL.U16 [R1+0x3ae], RZ ;  /* 0x0003aeff01007387 */ /* 0x0001e20000100400 */
[----:B------:R-:W-:Y:S01]  /*c380*/  ISETP.NE.AND P3, PT, R30, RZ, PT ;  /* 0x000000ff1e00720c */ /* 0x000fe20003f65270 */
[----:B------:R-:W-:Y:S01]  /*c390*/  BSSY.RECONVERGENT B2, `(.L_x_45) ;  /* 0x0000070000027945 */ /* 0x000fe20003800200 */
[----:B------:R-:W-:Y:S01]  /*c3a0*/  PLOP3.LUT P1, PT, PT, PT, PT, 0x8, 0x80 ;  /* 0x000000000080781c */ /* 0x000fe20003f2e170 */
[----:B------:R0:W-:Y:S01]  /*c3b0*/  STL.64 [R1+0x3b0], RZ ;  /* 0x0003b0ff01007387 */ /* 0x0001e20000100a00 */
[----:B------:R-:W-:-:S03]  /*c3c0*/  IMAD.MOV.U32 R3, RZ, RZ, -0x1 ;  /* 0xffffffffff037424 */ /* 0x000fc600078e00ff */
        /* <DEDUP_REMOVED lines=108> */
.L_x_46:
[----:B------:R-:W-:Y:S05]  /*ca90*/  BSYNC.RECONVERGENT B2 ;  /* 0x0000000000027941 */ /* 0x000fea0003800200 */
.L_x_45:
[----:B------:R-:W-:Y:S01]  /*caa0*/  ISETP.NE.AND P4, PT, R25, RZ, PT ;  /* 0x000000ff1900720c */ /* 0x000fe20003f85270 */
[----:B------:R-:W-:Y:S01]  /*cab0*/  IMAD.MOV.U32 R2, RZ, RZ, -0x1 ;  /* 0xffffffffff027424 */ /* 0x000fe200078e00ff */
[----:B------:R-:W-:-:S11]  /*cac0*/  PLOP3.LUT P3, PT, PT, PT, PT, 0x8, 0x80 ;  /* 0x000000000080781c */ /* 0x000fd60003f6e170 */
        /* <DEDUP_REMOVED lines=97> */
.L_x_48:
[----:B------:R-:W-:Y:S05]  /*d0e0*/  BSYNC.RECONVERGENT B2 ;  /* 0x0000000000027941 */ /* 0x000fea0003800200 */
.L_x_47:
        /* <DEDUP_REMOVED lines=63> */
.L_x_57:
[----:B------:R-:W-:Y:S01]  /*d4e0*/  STL [R1+0x414], RZ ;  /* 0x000414ff01007387 */ /* 0x000fe20000100800 */
[----:B------:R-:W-:Y:S01]  /*d4f0*/  ISETP.GE.U32.AND P3, PT, R35, 0x3, PT ;  /* 0x000000032300780c */ /* 0x000fe20003f66070 */
[----:B-1----:R-:W-:Y:S01]  /*d500*/  IMAD.MOV.U32 R0, RZ, RZ, 0x1 ;  /* 0x00000001ff007424 */ /* 0x002fe200078e00ff */
        /* <DEDUP_REMOVED lines=22> */
.L_x_52:
        /* <DEDUP_REMOVED lines=66> */
.L_x_51:
[----:B------:R-:W-:Y:S05]  /*da90*/  BSYNC.RECONVERGENT B3 ;  /* 0x0000000000037941 */ /* 0x000fea0003800200 */
.L_x_50:
        /* <DEDUP_REMOVED lines=57> */
.L_x_54:
[----:B------:R-:W-:Y:S05]  /*de30*/  BSYNC.RECONVERGENT B3 ;  /* 0x0000000000037941 */ /* 0x000fea0003800200 */
.L_x_53:
        /* <DEDUP_REMOVED lines=314> */
[----:B------:R-:W5:Y:S01]  /*f1e0*/  LDL.U16 R102, [R1+0x41e] ;  /* 0x00041e0001667983 */ /* 0x000f620000100400 */
[----:B------:R-:W-:-:S02]  /*f1f0*/  LOP3.LUT R60, R60, 0xffff, RZ, 0xc0, !PT ;  /* 0x0000ffff3c3c7812 */ /* 0x000fc400078ec0ff */
[----:B------:R-:W-:Y:S01]  /*f200*/  LOP3.LUT R62, R62, 0xffff, RZ, 0xc0, !PT ;  /* 0x0000ffff3e3e7812 */ /* 0x000fe200078ec0ff */
[----:B------:R-:W5:Y:S01]  /*f210*/  LDL.U16 R104, [R1+0x41c] ;  /* 0x00041c0001687983 */ /* 0x000f620000100400 */
[----:B------:R-:W-:Y:S01]  /*f220*/  LOP3.LUT R64, R64, 0xffff, RZ, 0xc0, !PT ;  /* 0x0000ffff40407812 */ /* 0x000fe200078ec0ff */
        /* <DEDUP_REMOVED lines=32> */
[----:B------:R-:W-:Y:S01]  /*f430*/  LOP3.LUT R66, R66, 0xffff, RZ, 0xc0, !PT ;  /* 0x0000ffff42427812 */ /* 0x000fe200078ec0ff */
[----:B------:R-:W-:Y:S01]  /*f440*/  @P3 VIADD R6, R6, 0xd8f0 ;  /* 0x0000d8f006063836 */ /* 0x000fe20000000000 */
[----:B------:R-:W-:Y:S01]  /*f450*/  ISETP.GT.U32.AND P6, PT, R12, 0x270f, PT ;  /* 0x0000270f0c00780c */ /* 0x000fe20003fc4070 */
[----:B------:R-:W-:Y:S01]  /*f460*/  VIADD R3, R58, 0x1 ;  /* 0x000000013a037836 */ /* 0x000fe20000000000 */
        /* <DEDUP_REMOVED lines=160> */
[----:B------:R-:W-:Y:S01]  /*fe70*/  IMAD.IADD R78, R78, 0x1, R3 ;  /* 0x000000014e4e7824 */ /* 0x000fe200078e0203 */
[----:B------:R-:W-:Y:S01]  /*fe80*/  LOP3.LUT R81, R81, 0xffff, RZ, 0xc0, !PT ;  /* 0x0000ffff51517812 */ /* 0x000fe200078ec0ff */
[----:B------:R-:W-:Y:S01]  /*fe90*/  @P5 VIADD R70, R70, 0xd8f0 ;  /* 0x0000d8f046465836 */ /* 0x000fe20000000000 */
[----:B------:R-:W2:Y:S02]  /*fea0*/  LDL.U16 R3, [R1+0x418] ;  /* 0x0004180001037983 */ /* 0x000ea40000100400 */
[----:B------:R-:W-:Y:S01]  /*feb0*/  ISETP.GT.U32.AND P6, PT, R78, 0x270f, PT ;  /* 0x0000270f4e00780c */ /* 0x000fe20003fc4070 */
[----:B------:R-:W-:-:S12]  /*fec0*/  VIADD R83, R81, 0x1 ;  /* 0x0000000151537836 */ /* 0x000fd80000000000 */
[----:B------:R-:W-:-:S04]  /*fed0*/  @!P6 IMAD.MOV R83, RZ, RZ, R81 ;  /* 0x000000ffff53e224 */ /* 0x000fc800078e0251 */
        /* <DEDUP_REMOVED lines=110> */
[----:B------:R-:W-:Y:S02]  /*105c0*/  PRMT R96, R96, 0x5410, R72 ;  /* 0x0000541060607816 */ /* 0x000fe40000000048 */
[----:B------:R-:W-:Y:S01]  /*105d0*/  PRMT R98, R98, 0x5410, R78 ;  /* 0x0000541062627816 */ /* 0x000fe2000000004e */
[----:B------:R-:W-:Y:S06]  /*105e0*/  STL.U16 [R1+0x410], R16 ;  /* 0x0004101001007387 */ /* 0x000fec0000100400 */
[----:B------:R-:W-:Y:S01]  /*105f0*/  @P3 VIADD R8, R8, 0xd8f0 ;  /* 0x0000d8f008083836 */ /* 0x000fe20000000000 */
        /* <DEDUP_REMOVED lines=33> */
[----:B------:R-:W-:Y:S01]  /*10810*/  PRMT R28, R28, 0x5410, R12 ;  /* 0x000054101c1c7816 */ /* 0x000fe2000000000c */
[----:B------:R-:W-:Y:S01]  /*10820*/  @P4 VIADD R0, R0, 0xd8f0 ;  /* 0x0000d8f000004836 */ /* 0x000fe20000000000 */
[----:B------:R-:W-:Y:S02]  /*10830*/  PRMT R36, R36, 0x5410, R18 ;  /* 0x0000541024247816 */ /* 0x000fe40000000012 */
[----:B------:R-:W-:Y:S02]  /*10840*/  PRMT R38, R38, 0x5410, R20 ;  /* 0x0000541026267816 */ /* 0x000fe40000000014 */
[----:B------:R-:W-:-:S02]  /*10850*/  PRMT R40, R40, 0x5410, R22 ;  /* 0x0000541028287816 */ /* 0x000fc40000000016 */
        /* <DEDUP_REMOVED lines=8> */
[----:B------:R-:W-:Y:S02]  /*108e0*/  PRMT R97, R74, 0x5410, R76 ;  /* 0x000054104a617816 */ /* 0x000fe4000000004c */
[----:B--2---:R-:W-:Y:S01]  /*108f0*/  PRMT R18, R24, 0x7610, R18 ;  /* 0x0000761018127816 */ /* 0x004fe20000000012 */
[----:B------:R2:W-:Y:S01]  /*10900*/  STL.U16 [R1+0x40c], R2 ;  /* 0x00040c0201007387 */ /* 0x0005e20000100400 */
[----:B------:R-:W-:Y:S02]  /*10910*/  PRMT R99, R80, 0x5410, R82 ;  /* 0x0000541050637816 */ /* 0x000fe40000000052 */
[----:B---3--:R-:W-:Y:S01]  /*10920*/  PRMT R28, R40, 0x7610, R28 ;  /* 0x00007610281c7816 */ /* 0x008fe2000000001c */
[----:B------:R3:W-:Y:S01]  /*10930*/  STL.U16 [R1+0x3fc], R22 ;  /* 0x0003fc1601007387 */ /* 0x0007e20000100400 */
[----:B------:R-:W-:Y:S02]  /*10940*/  PRMT R101, R86, 0x5410, R88 ;  /* 0x0000541056657816 */ /* 0x000fe40000000058 */
[----:B-1----:R-:W-:Y:S01]  /*10950*/  PRMT R36, R44, 0x7610, R36 ;  /* 0x000076102c247816 */ /* 0x002fe20000000024 */
[----:B------:R1:W-:Y:S01]  /*10960*/  STL.U16 [R1+0x3fa], R24 ;  /* 0x0003fa1801007387 */ /* 0x0003e20000100400 */
[----:B------:R-:W-:-:S02]  /*10970*/  PRMT R103, R92, 0x5410, R6 ;  /* 0x000054105c677816 */ /* 0x000fc40000000006 */
[----:B--2---:R-:W-:Y:S01]  /*10980*/  PRMT R2, R10, 0x7610, R2 ;  /* 0x000076100a027816 */ /* 0x004fe20000000002 */
        /* <DEDUP_REMOVED lines=20> */
.L_x_56:
[----:B------:R-:W-:Y:S05]  /*10ad0*/  BSYNC.RECONVERGENT B3 ;  /* 0x0000000000037941 */ /* 0x000fea0003800200 */
.L_x_55:
        /* <DEDUP_REMOVED lines=28> */
[C---:B------:R-:W-:Y:S02]  /*10ca0*/  PRMT R91, R95.reuse, 0x7610, R91 ;  /* 0x000076105f5b7816 */ /* 0x040fe4000000005b */
[----:B------:R-:W-:Y:S02]  /*10cb0*/  PRMT R89, R95, 0x7632, R89 ;  /* 0x000076325f597816 */ /* 0x000fe40000000059 */
[----:B------:R-:W-:-:S02]  /*10cc0*/  PRMT R87, R96, 0x7632, R87 ;  /* 0x0000763260577816 */ /* 0x000fc40000000057 */
[C---:B------:R-:W-:Y:S02]  /*10cd0*/  PRMT R85, R97.reuse, 0x7610, R85 ;  /* 0x0000761061557816 */ /* 0x040fe40000000055 */
        /* <DEDUP_REMOVED lines=22> */
.L_x_49:
[----:B------:R-:W-:-:S04]  /*10e40*/  ISETP.LE.XOR P1, PT, R27, -0x1, !P2 ;  /* 0xffffffff1b00780c */ /* 0x000fc80005723a70 */
[----:B------:R-:W-:Y:S02]  /*10e50*/  SEL R0, RZ, 0x1, P1 ;  /* 0x00000001ff007807 */ /* 0x000fe40000800000 */
[----:B------:R-:W-:-:S03]  /*10e60*/  PLOP3.LUT P1, PT, P1, PT, PT, 0x8, 0x80 ;  /* 0x000000000080781c */ /* 0x000fc60000f2e170 */
[----:B------:R2:W-:Y:S10]  /*10e70*/  STL.U8 [R1+0x3ac], R0 ;  /* 0x0003ac0001007387 */ /* 0x0005f40000100000 */
.L_x_31:
[----:B------:R-:W-:Y:S05]  /*10e80*/  BSYNC.RECONVERGENT B1 ;  /* 0x0000000000017941 */ /* 0x000fea0003800200 */
.L_x_21:
[----:B------:R-:W-:Y:S01]  /*10e90*/  IMAD.IADD R24, R7, 0x1, R14 ;  /* 0x0000000107187824 */ /* 0x000fe200078e020e */
[----:B------:R-:W-:Y:S01]  /*10ea0*/  SEL R42, RZ, 0x1, !P1 ;  /* 0x00000001ff2a7807 */ /* 0x000fe20004800000 */
[----:B------:R-:W5:Y:S02]  /*10eb0*/  LDL R28, [R1+0xd8] ;  /* 0x0000d800011c7983 */ /* 0x000f640000100800 */
[C---:B------:R-:W-:Y:S02]  /*10ec0*/  IMAD R3, R24.reuse, 0x2, R49 ;  /* 0x0000000218037824 */ /* 0x040fe400078e0231 */
[----:B------:R0:W-:Y:S04]  /*10ed0*/  STL.U8 [R1+0x22c], R42 ;  /* 0x00022c2a01007387 */ /* 0x0001e80000100000 */
[----:B------:R-:W2:Y:S01]  /*10ee0*/  LDL.U16 R4, [R3+0x2] ;  /* 0x0000020003047983 */ /* 0x000ea20000100400 */
[----:B------:R-:W-:-:S02]  /*10ef0*/  ISETP.GT.AND P0, PT, R24, 0x2f, PT ;  /* 0x0000002f1800780c */ /* 0x000fc40003f04270 */
[----:B------:R-:W-:Y:S01]  /*10f00*/  PRMT R32, RZ, 0x7610, R32 ;  /* 0x00007610ff207816 */ /* 0x000fe20000000020 */
[----:B--2---:R0:W-:Y:S04]  /*10f10*/  STL.U16 [R1+0x22e], R4 ;  /* 0x00022e0401007387 */ /* 0x0041e80000100400 */
[----:B------:R-:W2:Y:S06]  /*10f20*/  LDL.U16 R26, [R3+0x4] ;  /* 0x00000400031a7983 */ /* 0x000eac0000100400 */
[----:B-1-34-:R-:W-:-:S04]  /*10f30*/  @!P0 VIADD R0, R24, 0x2 ;  /* 0x0000000218008836 */ /* 0x01afc80000000000 */
[----:B------:R-:W-:Y:S01]  /*10f40*/  @!P0 IMAD R0, R0, 0x2, R49 ;  /* 0x0000000200008824 */ /* 0x000fe200078e0231 */
[----:B--2---:R0:W-:Y:S04]  /*10f50*/  STL.U16 [R1+0x230], R26 ;  /* 0x0002301a01007387 */ /* 0x0041e80000100400 */
[----:B------:R-:W2:Y:S01]  /*10f60*/  @!P0 LDL.U16 R32, [R0+0x2] ;  /* 0x0000020000208983 */ /* 0x000ea20000100400 */
[----:B------:R-:W-:Y:S02]  /*10f70*/  ISETP.GT.AND P0, PT, R24, 0x2e, PT ;  /* 0x0000002e1800780c */ /* 0x000fe40003f04270 */
[----:B------:R-:W-:-:S11]  /*10f80*/  PRMT R34, RZ, 0x7610, R34 ;  /* 0x00007610ff227816 */ /* 0x000fd60000000022 */
[----:B------:R-:W-:-:S04]  /*10f90*/  @!P0 VIADD R2, R24, 0x3 ;  /* 0x0000000318028836 */ /* 0x000fc80000000000 */
        /* <DEDUP_REMOVED lines=100> */
[----:B------:R-:W-:Y:S02]  /*115e0*/  PRMT R68, RZ, 0x7610, R68 ;  /* 0x00007610ff447816 */ /* 0x000fe40000000044 */
[----:B------:R-:W-:-:S02]  /*115f0*/  PRMT R20, RZ, 0x7610, R20 ;  /* 0x00007610ff147816 */ /* 0x000fc40000000014 */
[----:B------:R-:W-:Y:S01]  /*11600*/  PRMT R70, RZ, 0x7610, R70 ;  /* 0x00007610ff467816 */ /* 0x000fe20000000046 */
[----:B------:R-:W5:Y:S06]  /*11610*/  LDL R3, [R1+0x180] ;  /* 0x0001800001037983 */ /* 0x000f6c0000100800 */
[----:B------:R-:W-:-:S04]  /*11620*/  @!P0 VIADD R0, R24, 0x14 ;  /* 0x0000001418008836 */ /* 0x000fc80000000000 */
[----:B------:R-:W-:Y:S01]  /*11630*/  @!P0 IMAD R0, R0, 0x2, R49 ;  /* 0x0000000200008824 */ /* 0x000fe200078e0231 */
[----:B--2---:R0:W-:Y:S04]  /*11640*/  STL.U16 [R1+0x254], R18 ;  /* 0x0002541201007387 */ /* 0x0041e80000100400 */
[----:B------:R-:W2:Y:S01]  /*11650*/  @!P0 LDL.U16 R68, [R0+0x2] ;  /* 0x0000020000448983 */ /* 0x000ea20000100400 */
[----:B------:R-:W-:-:S13]  /*11660*/  ISETP.GT.AND P0, PT, R24, 0x1c, PT ;  /* 0x0000001c1800780c */ /* 0x000fda0003f04270 */
        /* <DEDUP_REMOVED lines=21> */
[----:B-----5:R-:W-:Y:S01]  /*117c0*/  IMAD.IADD R28, R28, 0x1, R3 ;  /* 0x000000011c1c7824 */ /* 0x020fe200078e0203 */
[----:B------:R-:W-:-:S04]  /*117d0*/  PRMT R0, R4, 0x9910, RZ ;  /* 0x0000991004007816 */ /* 0x000fc800000000ff */
[----:B------:R0:W-:Y:S01]  /*117e0*/  STL [R1+0x260], R28 ;  /* 0x0002601c01007387 */ /* 0x0001e20000100800 */
[----:B------:R-:W-:Y:S01]  /*117f0*/  ISETP.NE.AND P0, PT, R0, RZ, PT ;  /* 0x000000ff0000720c */ /* 0x000fe20003f05270 */
[----:B------:R-:W-:Y:S04]  /*11800*/  BSSY.RECONVERGENT B1, `(.L_x_58) ;  /* 0x000012b000017945 */ /* 0x000fe80003800200 */
[----:B------:R-:W-:Y:S01]  /*11810*/  BSSY.RELIABLE B2, `(.L_x_59) ;  /* 0x0000083000027945 */ /* 0x000fe20003800100 */
[----:B------:R-:W-:Y:S01]  /*11820*/  IMAD.MOV.U32 R3, RZ, RZ, RZ ;  /* 0x000000ffff037224 */ /* 0x000fe200078e00ff */
[----:B--2---:R0:W-:Y:S06]  /*11830*/  STL.U16 [R1+0x25e], R72 ;  /* 0x00025e4801007387 */ /* 0x0041ec0000100400 */
        /* <DEDUP_REMOVED lines=92> */
[----:B------:R-:W-:Y:S05]  /*11e00*/  @!P0 BREAK.RELIABLE B2 ;  /* 0x0000000000028942 */ /* 0x000fea0003800100 */
[----:B------:R-:W-:Y:S05]  /*11e10*/  @P0 BRA `(.L_x_60) ;  /* 0x0000000000780947 */ /* 0x000fea0003800000 */
[----:B------:R-:W-:Y:S01]  /*11e20*/  IMAD.MOV.U32 R0, RZ, RZ, 0x1 ;  /* 0x00000001ff007424 */ /* 0x000fe200078e00ff */
[----:B------:R1:W-:Y:S01]  /*11e30*/  STL [R1+0x260], RZ ;  /* 0x000260ff01007387 */ /* 0x0003e20000100800 */
[----:B0-----:R-:W-:Y:S01]  /*11e40*/  IMAD.MOV.U32 R42, RZ, RZ, 0x1 ;  /* 0x00000001ff2a7424 */ /* 0x001fe200078e00ff */
[----:B------:R-:W-:Y:S01]  /*11e50*/  PRMT R4, RZ, 0x7610, R4 ;  /* 0x00007610ff047816 */ /* 0x000fe20000000004 */
[----:B------:R-:W-:Y:S01]  /*11e60*/  IMAD.MOV.U32 R28, RZ, RZ, RZ ;  /* 0x000000ffff1c7224 */ /* 0x000fe200078e00ff */
[----:B------:R1:W-:Y:S01]  /*11e70*/  STL.U8 [R1+0x22c], R0 ;  /* 0x00022c0001007387 */ /* 0x0003e20000100000 */
        /* <DEDUP_REMOVED lines=22> */
[----:B------:R-:W-:Y:S01]  /*11fe0*/  PRMT R26, RZ, 0x7610, R26 ;  /* 0x00007610ff1a7816 */ /* 0x000fe2000000001a */
[----:B-1----:R-:W-:Y:S06]  /*11ff0*/  BRA `(.L_x_61) ;  /* 0x0000000800ac7947 */ /* 0x002fec0003800000 */
.L_x_60:
[----:B------:R-:W-:-:S04]  /*12000*/  VIMNMX R5, PT, PT, R28, R3, PT ;  /* 0x000000031c057248 */ /* 0x000fc80003fe0100 */
[----:B------:R-:W-:-:S13]  /*12010*/  ISETP.GE.AND P0, PT, R5, 0x1, PT ;  /* 0x000000010500780c */ /* 0x000fda0003f06270 */
[----:B------:R-:W-:Y:S05]  /*12020*/  @!P0 BREAK.RELIABLE B2 ;  /* 0x0000000000028942 */ /* 0x000fea0003800100 */
[----:B------:R-:W-:Y:S05]  /*12030*/  @!P0 BRA `(.L_x_61) ;  /* 0x00000008009c8947 */ /* 0x000fea0003800000 */
[----:B------:R-:W-:Y:S05]  /*12040*/  BSYNC.RELIABLE B2 ;  /* 0x0000000000027941 */ /* 0x000fea0003800100 */
.L_x_59:
[----:B------:R-:W-:-:S05]  /*12050*/  IMAD R3, R5, 0x2, R45 ;  /* 0x0000000205037824 */ /* 0x000fca00078e022d */
[----:B0-----:R-:W2:Y:S01]  /*12060*/  LDL.U16 R4, [R3+0x2] ;  /* 0x0000020003047983 */ /* 0x001ea20000100400 */
[----:B------:R-:W-:-:S03]  /*12070*/  ISETP.GT.U32.AND P4, PT, R5, 0x16, PT ;  /* 0x000000160500780c */ /* 0x000fc60003f84070 */
[----:B--2---:R0:W-:Y:S04]  /*12080*/  STL.U16 [R1+0x22e], R4 ;  /* 0x00022e0401007387 */ /* 0x0041e80000100400 */
[----:B------:R-:W2:Y:S01]  /*12090*/  LDL.U16 R26, [R3+0x4] ;  /* 0x00000400031a7983 */ /* 0x000ea20000100400 */
[----:B------:R-:W-:Y:S01]  /*120a0*/  P2R R7, PR, RZ, 0x10 ;  /* 0x00000010ff077803 */ /* 0x000fe20000000000 */
[----:B------:R-:W-:Y:S01]  /*120b0*/  BSSY.RECONVERGENT B2, `(.L_x_62) ;  /* 0x0000025000027945 */ /* 0x000fe20003800200 */
[C---:B------:R-:W-:Y:S02]  /*120c0*/  ISETP.GT.U32.AND P4, PT, R5.reuse, 0xf, PT ;  /* 0x0000000f0500780c */ /* 0x040fe40003f84070 */
[----:B------:R-:W-:Y:S02]  /*120d0*/  ISETP.NE.AND P3, PT, R5, 0x1, PT ;  /* 0x000000010500780c */ /* 0x000fe40003f65270 */
[----:B------:R-:W-:-:S02]  /*120e0*/  P2R R9, PR, RZ, 0x10 ;  /* 0x00000010ff097803 */ /* 0x000fc40000000000 */
[----:B------:R-:W-:Y:S02]  /*120f0*/  ISETP.NE.AND P4, PT, R7, RZ, PT ;  /* 0x000000ff0700720c */ /* 0x000fe40003f85270 */
[----:B------:R-:W-:Y:S02]  /*12100*/  SEL R0, R72, RZ, !P3 ;  /* 0x000000ff48007207 */ /* 0x000fe40005800000 */
[C---:B------:R-:W-:Y:S02]  /*12110*/  ISETP.GT.U32.AND P5, PT, R5.reuse, 0x15, PT ;  /* 0x000000150500780c */ /* 0x040fe40003fa4070 */
[C---:B------:R-:W-:Y:S02]  /*12120*/  ISETP.GT.U32.AND P6, PT, R5.reuse, 0x14, PT ;  /* 0x000000140500780c */ /* 0x040fe40003fc4070 */
[C---:B------:R-:W-:Y:S02]  /*12130*/  ISETP.GT.U32.AND P0, PT, R5.reuse, 0x13, PT ;  /* 0x000000130500780c */ /* 0x040fe40003f04070 */
[----:B------:R-:W-:-:S02]  /*12140*/  ISETP.GT.U32.AND P1, PT, R5, 0x12, PT ;  /* 0x000000120500780c */ /* 0x000fc40003f24070 */
[C---:B------:R-:W-:Y:S02]  /*12150*/  ISETP.GT.U32.AND P2, PT, R5.reuse, 0x11, PT ;  /* 0x000000110500780c */ /* 0x040fe40003f44070 */
[----:B------:R-:W-:Y:S02]  /*12160*/  ISETP.GT.U32.AND P3, PT, R5, 0x10, PT ;  /* 0x000000100500780c */ /* 0x000fe40003f64070 */
[----:B------:R-:W-:Y:S02]  /*12170*/  VIADDMNMX R28, R28, -R5, RZ, !PT ;  /* 0x800000051c1c7246 */ /* 0x000fe400078001ff */
        /* <DEDUP_REMOVED lines=20> */
[----:B------:R-:W-:Y:S01]  /*122c0*/  PRMT R70, RZ, 0x7610, R70 ;  /* 0x00007610ff467816 */ /* 0x000fe20000000046 */
[----:B--2---:R0:W-:Y:S01]  /*122d0*/  STL.U16 [R1+0x230], R26 ;  /* 0x0002301a01007387 */ /* 0x0041e20000100400 */
[----:B------:R-:W-:Y:S05]  /*122e0*/  @P4 BRA `(.L_x_63) ;  /* 0x0000000000044947 */ /* 0x000fea0003800000 */
[----:B------:R1:W5:Y:S02]  /*122f0*/  LDL.U16 R32, [R3+0x6] ;  /* 0x0000060003207983 */ /* 0x0003640000100400 */
.L_x_63:
[----:B------:R-:W-:Y:S05]  /*12300*/  BSYNC.RECONVERGENT B2 ;  /* 0x0000000000027941 */ /* 0x000fea0003800200 */
.L_x_62:
[----:B-----5:R2:W-:Y:S01]  /*12310*/  STL.U16 [R1+0x232], R32 ;  /* 0x0002322001007387 */ /* 0x0205e20000100400 */
[----:B------:R-:W-:Y:S01]  /*12320*/  BSSY.RECONVERGENT B2, `(.L_x_64) ;  /* 0x0000004000027945 */ /* 0x000fe20003800200 */
[----:B------:R-:W-:-:S03]  /*12330*/  ISETP.GT.U32.AND P4, PT, R5, 0xe, PT ;  /* 0x0000000e0500780c */ /* 0x000fc60003f84070 */
[----:B------:R-:W-:Y:S10]  /*12340*/  @P5 BRA `(.L_x_65) ;  /* 0x0000000000045947 */ /* 0x000ff40003800000 */
[----:B------:R3:W5:Y:S02]  /*12350*/  LDL.U16 R34, [R3+0x8] ;  /* 0x0000080003227983 */ /* 0x0007640000100400 */
.L_x_65:
[----:B------:R-:W-:Y:S05]  /*12360*/  BSYNC.RECONVERGENT B2 ;  /* 0x0000000000027941 */ /* 0x000fea0003800200 */
.L_x_64:
[----:B-----5:R4:W-:Y:S01]  /*12370*/  STL.U16 [R1+0x234], R34 ;  /* 0x0002342201007387 */ /* 0x0209e20000100400 */
[----:B------:R-:W-:Y:S01]  /*12380*/  BSSY.RECONVERGENT B2, `(.L_x_66) ;  /* 0x0000004000027945 */ /* 0x000fe20003800200 */
[----:B------:R-:W-:-:S03]  /*12390*/  ISETP.GT.U32.AND P5, PT, R5, 0xd, PT ;  /* 0x0000000d0500780c */ /* 0x000fc60003fa4070 */
[----:B------:R-:W-:Y:S10]  /*123a0*/  @P6 BRA `(.L_x_67) ;  /* 0x0000000000046947 */ /* 0x000ff40003800000 */
[----:B------:R0:W5:Y:S02]  /*123b0*/  LDL.U16 R10, [R3+0xa] ;  /* 0x00000a00030a7983 */ /* 0x0001640000100400 */
.L_x_67:
[----:B------:R-:W-:Y:S05]  /*123c0*/  BSYNC.RECONVERGENT B2 ;  /* 0x0000000000027941 */ /* 0x000fea0003800200 */
.L_x_66:
[----:B-----5:R0:W-:Y:S01]  /*123d0*/  STL.U16 [R1+0x236], R10 ;  /* 0x0002360a01007387 */ /* 0x0201e20000100400 */
[----:B------:R-:W-:Y:S01]  /*123e0*/  BSSY.RECONVERGENT B2, `(.L_x_68) ;  /* 0x0000004000027945 */ /* 0x000fe20003800200 */
[----:B------:R-:W-:-:S03]  /*123f0*/  ISETP.GT.U32.AND P6, PT, R5, 0xc, PT ;  /* 0x0000000c0500780c */ /* 0x000fc60003fc4070 */
[----:B------:R-:W-:Y:S10]  /*12400*/  @P0 BRA `(.L_x_69) ;  /* 0x0000000000040947 */ /* 0x000ff40003800000 */
[----:B------:R0:W5:Y:S02]  /*12410*/  LDL.U16 R36, [R3+0xc] ;  /* 0x00000c0003247983 */ /* 0x0001640000100400 */
.L_x_69:
[----:B------:R-:W-:Y:S05]  /*12420*/  BSYNC.RECONVERGENT B2 ;  /* 0x0000000000027941 */ /* 0x000fea0003800200 */
.L_x_68:
[----:B-----5:R0:W-:Y:S01]  /*12430*/  STL.U16 [R1+0x238], R36 ;  /* 0x0002382401007387 */ /* 0x0201e20000100400 */
[----:B------:R-:W-:Y:S01]  /*12440*/  BSSY.RECONVERGENT B2, `(.L_x_70) ;  /* 0x0000004000027945 */ /* 0x000fe20003800200 */
[----:B------:R-:W-:-:S03]  /*12450*/  ISETP.GT.U32.AND P0, PT, R5, 0xb, PT ;  /* 0x0000000b0500780c */ /* 0x000fc60003f04070 */
[----:B------:R-:W-:Y:S10]  /*12460*/  @P1 BRA `(.L_x_71) ;  /* 0x0000000000041947 */ /* 0x000ff40003800000 */
[----:B------:R0:W5:Y:S02]  /*12470*/  LDL.U16 R8, [R3+0xe] ;  /* 0x00000e0003087983 */ /* 0x0001640000100400 */
.L_x_71:
[----:B------:R-:W-:Y:S05]  /*12480*/  BSYNC.RECONVERGENT B2 ;  /* 0x0000000000027941 */ /* 0x000fea0003800200 */
.L_x_70:
[----:B-----5:R0:W-:Y:S01]  /*12490*/  STL.U16 [R1+0x23a], R8 ;  /* 0x00023a0801007387 */ /* 0x0201e20000100400 */
[----:B------:R-:W-:Y:S01]  /*124a0*/  BSSY.RECONVERGENT B2, `(.L_x_72) ;  /* 0x0000004000027945 */ /* 0x000fe20003800200 */
[----:B------:R-:W-:-:S03]  /*124b0*/  ISETP.GT.U32.AND P1, PT, R5, 0xa, PT ;  /* 0x0000000a0500780c */ /* 0x000fc60003f24070 */
[----:B------:R-:W-:Y:S10]  /*124c0*/  @P2 BRA `(.L_x_73) ;  /* 0x0000000000042947 */ /* 0x000ff40003800000 */
[----:B------:R0:W5:Y:S02]  /*124d0*/  LDL.U16 R38, [R3+0x10] ;  /* 0x0000100003267983 */ /* 0x0001640000100400 */
.L_x_73:
[----:B------:R-:W-:Y:S05]  /*124e0*/  BSYNC.RECONVERGENT B2 ;  /* 0x0000000000027941 */ /* 0x000fea0003800200 */
.L_x_72:
[----:B-----5:R0:W-:Y:S01]  /*124f0*/  STL.U16 [R1+0x23c], R38 ;  /* 0x00023c2601007387 */ /* 0x0201e20000100400 */
[----:B------:R-:W-:Y:S01]  /*12500*/  BSSY.RECONVERGENT B2, `(.L_x_74) ;  /* 0x0000004000027945 */ /* 0x000fe20003800200 */
[----:B------:R-:W-:-:S03]  /*12510*/  ISETP.GT.U32.AND P2, PT, R5, 0x9, PT ;  /* 0x000000090500780c */ /* 0x000fc60003f44070 */
[----:B------:R-:W-:Y:S10]  /*12520*/  @P3 BRA `(.L_x_75) ;  /* 0x0000000000043947 */ /* 0x000ff40003800000 */
[----:B------:R0:W5:Y:S02]  /*12530*/  LDL.U16 R2, [R3+0x12] ;  /* 0x0000120003027983 */ /* 0x0001640000100400 */
.L_x_75:
[----:B------:R-:W-:Y:S05]  /*12540*/  BSYNC.RECONVERGENT B2 ;  /* 0x0000000000027941 */ /* 0x000fea0003800200 */
.L_x_74:
[----:B-----5:R0:W-:Y:S01]  /*12550*/  STL.U16 [R1+0x23e], R2 ;  /* 0x00023e0201007387 */ /* 0x0201e20000100400 */
[----:B------:R-:W-:Y:S01]  /*12560*/  ISETP.NE.AND P3, PT, R9, RZ, PT ;  /* 0x000000ff0900720c */ /* 0x000fe20003f65270 */
[----:B------:R-:W-:Y:S01]  /*12570*/  BSSY.RECONVERGENT B2, `(.L_x_76) ;  /* 0x0000007000027945 */ /* 0x000fe20003800200 */
[----:B------:R-:W-:Y:S02]  /*12580*/  P2R R7, PR, RZ, 0x1 ;  /* 0x00000001ff077803 */ /* 0x000fe40000000000 */
[----:B------:R-:W-:-:S04]  /*12590*/  ISETP.GT.U32.AND P0, PT, R5, 0x8, PT ;  /* 0x000000080500780c */ /* 0x000fc80003f04070 */
[----:B------:R-:W-:Y:S02]  /*125a0*/  P2R R9, PR, RZ, 0x1 ;  /* 0x00000001ff097803 */ /* 0x000fe40000000000 */
[----:B------:R-:W-:-:S03]  /*125b0*/  ISETP.NE.AND P0, PT, R7, RZ, PT ;  /* 0x000000ff0700720c */ /* 0x000fc60003f05270 */
[----:B0-----:R-:W-:Y:S10]  /*125c0*/  @P3 BRA `(.L_x_77) ;  /* 0x0000000000043947 */ /* 0x001ff40003800000 */
[----:B------:R0:W5:Y:S02]  /*125d0*/  LDL.U16 R40, [R3+0x14] ;  /* 0x0000140003287983 */ /* 0x0001640000100400 */
.L_x_77:
[----:B------:R-:W-:Y:S05]  /*125e0*/  BSYNC.RECONVERGENT B2 ;  /* 0x0000000000027941 */ /* 0x000fea0003800200 */
.L_x_76:
[----:B-----5:R0:W-:Y:S01]  /*125f0*/  STL.U16 [R1+0x240], R40 ;  /* 0x0002402801007387 */ /* 0x0201e20000100400 */
[----:B------:R-:W-:Y:S01]  /*12600*/  BSSY.RECONVERGENT B2, `(.L_x_78) ;  /* 0x0000004000027945 */ /* 0x000fe20003800200 */
[----:B------:R-:W-:-:S03]  /*12610*/  ISETP.GT.U32.AND P3, PT, R5, 0x7, PT ;  /* 0x000000070500780c */ /* 0x000fc60003f64070 */
[----:B------:R-:W-:Y:S10]  /*12620*/  @P4 BRA `(.L_x_79) ;  /* 0x0000000000044947 */ /* 0x000ff40003800000 */
[----:B------:R0:W5:Y:S02]  /*12630*/  LDL.U16 R44, [R3+0x16] ;  /* 0x00001600032c7983 */ /* 0x0001640000100400 */
.L_x_79:
[----:B------:R-:W-:Y:S05]  /*12640*/  BSYNC.RECONVERGENT B2 ;  /* 0x0000000000027941 */ /* 0x000fea0003800200 */
.L_x_78:
[----:B-----5:R0:W-:Y:S01]  /*12650*/  STL.U16 [R1+0x242], R44 ;  /* 0x0002422c01007387 */ /* 0x0201e20000100400 */
[----:B------:R-:W-:Y:S01]  /*12660*/  BSSY.RECONVERGENT B2, `(.L_x_80) ;  /* 0x0000004000027945 */ /* 0x000fe20003800200 */
[----:B------:R-:W-:-:S03]  /*12670*/  ISETP.GT.U32.AND P4, PT, R5, 0x6, PT ;  /* 0x000000060500780c */ /* 0x000fc60003f84070 */
[----:B------:R-:W-:Y:S10]  /*12680*/  @P5 BRA `(.L_x_81) ;  /* 0x0000000000045947 */ /* 0x000ff40003800000 */
[----:B------:R0:W5:Y:S02]  /*12690*/  LDL.U16 R58, [R3+0x18] ;  /* 0x00001800033a7983 */ /* 0x0001640000100400 */
.L_x_81:
[----:B------:R-:W-:Y:S05]  /*126a0*/  BSYNC.RECONVERGENT B2 ;  /* 0x0000000000027941 */ /* 0x000fea0003800200 */
.L_x_80:
[----:B-----5:R0:W-:Y:S01]  /*126b0*/  STL.U16 [R1+0x244], R58 ;  /* 0x0002443a01007387 */ /* 0x0201e20000100400 */
[----:B------:R-:W-:Y:S01]  /*126c0*/  BSSY.RECONVERGENT B2, `(.L_x_82) ;  /* 0x0000004000027945 */ /* 0x000fe20003800200 */
[----:B------:R-:W-:-:S03]  /*126d0*/  ISETP.GT.U32.AND P5, PT, R5, 0x5, PT ;  /* 0x000000050500780c */ /* 0x000fc60003fa4070 */
[----:B------:R-:W-:Y:S10]  /*126e0*/  @P6 BRA `(.L_x_83) ;  /* 0x0000000000046947 */ /* 0x000ff40003800000 */
[----:B------:R0:W5:Y:S02]  /*126f0*/  LDL.U16 R6, [R3+0x1a] ;  /* 0x00001a0003067983 */ /* 0x0001640000100400 */
.L_x_83:
[----:B------:R-:W-:Y:S05]  /*12700*/  BSYNC.RECONVERGENT B2 ;  /* 0x0000000000027941 */ /* 0x000fea0003800200 */
.L_x_82:
[----:B-----5:R0:W-:Y:S01]  /*12710*/  STL.U16 [R1+0x246], R6 ;  /* 0x0002460601007387 */ /* 0x0201e20000100400 */
[----:B------:R-:W-:Y:S01]  /*12720*/  BSSY.RECONVERGENT B2, `(.L_x_84) ;  /* 0x0000004000027945 */ /* 0x000fe20003800200 */
[----:B------:R-:W-:-:S03]  /*12730*/  ISETP.GT.U32.AND P6, PT, R5, 0x4, PT ;  /* 0x000000040500780c */ /* 0x000fc60003fc4070 */
[----:B------:R-:W-:Y:S10]  /*12740*/  @P0 BRA `(.L_x_85) ;  /* 0x0000000000040947 */ /* 0x000ff40003800000 */
[----:B------:R0:W5:Y:S02]  /*12750*/  LDL.U16 R12, [R3+0x1c] ;  /* 0x00001c00030c7983 */ /* 0x0001640000100400 */
.L_x_85:
[----:B------:R-:W-:Y:S05]  /*12760*/  BSYNC.RECONVERGENT B2 ;  /* 0x0000000000027941 */ /* 0x000fea0003800200 */
.L_x_84:
[----:B-----5:R0:W-:Y:S01]  /*12770*/  STL.U16 [R1+0x248], R12 ;  /* 0x0002480c01007387 */ /* 0x0201e20000100400 */
[----:B------:R-:W-:Y:S01]  /*12780*/  BSSY.RECONVERGENT B2, `(.L_x_86) ;  /* 0x0000004000027945 */ /* 0x000fe20003800200 */
[----:B------:R-:W-:-:S03]  /*12790*/  ISETP.GT.U32.AND P0, PT, R5, 0x3, PT ;  /* 0x000000030500780c */ /* 0x000fc60003f04070 */
[----:B------:R-:W-:Y:S10]  /*127a0*/  @P1 BRA `(.L_x_87) ;  /* 0x0000000000041947 */ /* 0x000ff40003800000 */
[----:B------:R0:W5:Y:S02]  /*127b0*/  LDL.U16 R60, [R3+0x1e] ;  /* 0x00001e00033c7983 */ /* 0x0001640000100400 */
.L_x_87:
[----:B------:R-:W-:Y:S05]  /*127c0*/  BSYNC.RECONVERGENT B2 ;  /* 0x0000000000027941 */ /* 0x000fea0003800200 */
.L_x_86:
[----:B-----5:R0:W-:Y:S01]  /*127d0*/  STL.U16 [R1+0x24a], R60 ;  /* 0x00024a3c01007387 */ /* 0x0201e20000100400 */
[----:B------:R-:W-:Y:S01]  /*127e0*/  BSSY.RECONVERGENT B2, `(.L_x_88) ;  /* 0x0000004000027945 */ /* 0x000fe20003800200 */
[----:B------:R-:W-:-:S03]  /*127f0*/  ISETP.GT.U32.AND P1, PT, R5, 0x2, PT ;  /* 0x000000020500780c */ /* 0x000fc60003f24070 */
[----:B------:R-:W-:Y:S10]  /*12800*/  @P2 BRA `(.L_x_89) ;  /* 0x0000000000042947 */ /* 0x000ff40003800000 */
[----:B------:R0:W5:Y:S02]  /*12810*/  LDL.U16 R62, [R3+0x20] ;  /* 0x00002000033e7983 */ /* 0x0001640000100400 */
.L_x_89:
[----:B------:R-:W-:Y:S05]  /*12820*/  BSYNC.RECONVERGENT B2 ;  /* 0x0000000000027941 */ /* 0x000fea0003800200 */
.L_x_88:
[----:B-----5:R0:W-:Y:S01]  /*12830*/  STL.U16 [R1+0x24c], R62 ;  /* 0x00024c3e01007387 */ /* 0x0201e20000100400 */
[----:B------:R-:W-:Y:S01]  /*12840*/  ISETP.NE.AND P2, PT, R9, RZ, PT ;  /* 0x000000ff0900720c */ /* 0x000fe20003f45270 */
[----:B------:R-:W-:-:S12]  /*12850*/  BSSY.RECONVERGENT B2, `(.L_x_90) ;  /* 0x0000003000027945 */ /* 0x000fd80003800200 */
[----:B0-----:R-:W-:Y:S05]  /*12860*/  @P2 BRA `(.L_x_91) ;  /* 0x0000000000042947 */ /* 0x001fea0003800000 */
[----:B------:R0:W5:Y:S02]  /*12870*/  LDL.U16 R64, [R3+0x22] ;  /* 0x0000220003407983 */ /* 0x0001640000100400 */
.L_x_91:
[----:B------:R-:W-:Y:S05]  /*12880*/  BSYNC.RECONVERGENT B2 ;  /* 0x0000000000027941 */ /* 0x000fea0003800200 */
.L_x_90:
[----:B-----5:R0:W-:Y:S01]  /*12890*/  STL.U16 [R1+0x24e], R64 ;  /* 0x00024e4001007387 */ /* 0x0201e20000100400 */
[----:B------:R-:W-:Y:S04]  /*128a0*/  BSSY.RECONVERGENT B2, `(.L_x_92) ;  /* 0x0000003000027945 */ /* 0x000fe80003800200 */
[----:B------:R-:W-:Y:S05]  /*128b0*/  @P3 BRA `(.L_x_93) ;  /* 0x0000000000043947 */ /* 0x000fea0003800000 */
[----:B------:R0:W5:Y:S02]  /*128c0*/  LDL.U16 R16, [R3+0x24] ;  /* 0x0000240003107983 */ /* 0x0001640000100400 */
.L_x_93:
[----:B------:R-:W-:Y:S05]  /*128d0*/  BSYNC.RECONVERGENT B2 ;  /* 0x0000000000027941 */ /* 0x000fea0003800200 */
.L_x_92:
[----:B-----5:R0:W-:Y:S01]  /*128e0*/  STL.U16 [R1+0x250], R16 ;  /* 0x0002501001007387 */ /* 0x0201e20000100400 */
[----:B------:R-:W-:Y:S04]  /*128f0*/  BSSY.RECONVERGENT B2, `(.L_x_94) ;  /* 0x0000003000027945 */ /* 0x000fe80003800200 */
[----:B------:R-:W-:Y:S05]  /*12900*/  @P4 BRA `(.L_x_95) ;  /* 0x0000000000044947 */ /* 0x000fea0003800000 */
[----:B------:R0:W5:Y:S02]  /*12910*/  LDL.U16 R66, [R3+0x26] ;  /* 0x0000260003427983 */ /* 0x0001640000100400 */
.L_x_95:
[----:B------:R-:W-:Y:S05]  /*12920*/  BSYNC.RECONVERGENT B2 ;  /* 0x0000000000027941 */ /* 0x000fea0003800200 */
.L_x_94:
[----:B-----5:R0:W-:Y:S01]  /*12930*/  STL.U16 [R1+0x252], R66 ;  /* 0x0002524201007387 */ /* 0x0201e20000100400 */
[----:B------:R-:W-:Y:S04]  /*12940*/  BSSY.RECONVERGENT B2, `(.L_x_96) ;  /* 0x0000003000027945 */ /* 0x000fe80003800200 */
[----:B------:R-:W-:Y:S05]  /*12950*/  @P5 BRA `(.L_x_97) ;  /* 0x0000000000045947 */ /* 0x000fea0003800000 */
[----:B------:R0:W5:Y:S02]  /*12960*/  LDL.U16 R18, [R3+0x28] ;  /* 0x0000280003127983 */ /* 0x0001640000100400 */
.L_x_97:
[----:B------:R-:W-:Y:S05]  /*12970*/  BSYNC.RECONVERGENT B2 ;  /* 0x0000000000027941 */ /* 0x000fea0003800200 */
.L_x_96:
[----:B-----5:R0:W-:Y:S01]  /*12980*/  STL.U16 [R1+0x254], R18 ;  /* 0x0002541201007387 */ /* 0x0201e20000100400 */
[----:B------:R-:W-:Y:S04]  /*12990*/  BSSY.RECONVERGENT B2, `(.L_x_98) ;  /* 0x0000003000027945 */ /* 0x000fe80003800200 */
[----:B------:R-:W-:Y:S05]  /*129a0*/  @P6 BRA `(.L_x_99) ;  /* 0x0000000000046947 */ /* 0x000fea0003800000 */
[----:B------:R0:W5:Y:S02]  /*129b0*/  LDL.U16 R68, [R3+0x2a] ;  /* 0x00002a0003447983 */ /* 0x0001640000100400 */
.L_x_99:
[----:B------:R-:W-:Y:S05]  /*129c0*/  BSYNC.RECONVERGENT B2 ;  /* 0x0000000000027941 */ /* 0x000fea0003800200 */
.L_x_98:
[----:B-----5:R0:W-:Y:S01]  /*129d0*/  STL.U16 [R1+0x256], R68 ;  /* 0x0002564401007387 */ /* 0x0201e20000100400 */
[----:B------:R-:W-:Y:S04]  /*129e0*/  BSSY.RECONVERGENT B2, `(.L_x_100) ;  /* 0x0000003000027945 */ /* 0x000fe80003800200 */
[----:B------:R-:W-:Y:S05]  /*129f0*/  @P0 BRA `(.L_x_101) ;  /* 0x0000000000040947 */ /* 0x000fea0003800000 */
[----:B------:R0:W5:Y:S02]  /*12a00*/  LDL.U16 R20, [R3+0x2c] ;  /* 0x00002c0003147983 */ /* 0x0001640000100400 */
.L_x_101:
[----:B------:R-:W-:Y:S05]  /*12a10*/  BSYNC.RECONVERGENT B2 ;  /* 0x0000000000027941 */ /* 0x000fea0003800200 */
.L_x_100:
[----:B-----5:R0:W-:Y:S01]  /*12a20*/  STL.U16 [R1+0x258], R20 ;  /* 0x0002581401007387 */ /* 0x0201e20000100400 */
[----:B------:R-:W-:Y:S04]  /*12a30*/  BSSY.RECONVERGENT B2, `(.L_x_102) ;  /* 0x0000003000027945 */ /* 0x000fe80003800200 */
[----:B------:R-:W-:Y:S05]  /*12a40*/  @P1 BRA `(.L_x_103) ;  /* 0x0000000000041947 */ /* 0x000fea0003800000 */
[----:B------:R0:W5:Y:S02]  /*12a50*/  LDL.U16 R70, [R3+0x2e] ;  /* 0x00002e0003467983 */ /* 0x0001640000100400 */
.L_x_103:
[----:B------:R-:W-:Y:S05]  /*12a60*/  BSYNC.RECONVERGENT B2 ;  /* 0x0000000000027941 */ /* 0x000fea0003800200 */
.L_x_102:
[----:B-----5:R0:W-:Y:S01]  /*12a70*/  STL.U16 [R1+0x25a], R70 ;  /* 0x00025a4601007387 */ /* 0x0201e20000100400 */
[----:B------:R-:W-:-:S03]  /*12a80*/  PRMT R74, R0, 0x7610, R74 ;  /* 0x00007610004a7816 */ /* 0x000fc6000000004a */
[----:B------:R0:W-:Y:S04]  /*12a90*/  STL [R1+0x260], R28 ;  /* 0x0002601c01007387 */ /* 0x0001e80000100800 */
[----:B------:R0:W-:Y:S02]  /*12aa0*/  STL.U16 [R1+0x25c], R0 ;  /* 0x00025c0001007387 */ /* 0x0001e40000100400 */
.L_x_61:
[----:B------:R-:W-:Y:S05]  /*12ab0*/  BSYNC.RECONVERGENT B1 ;  /* 0x0000000000017941 */ /* 0x000fea0003800200 */
.L_x_58:
[----:B------:R-:W5:Y:S04]  /*12ac0*/  LDL.U8 R7, [R1+0xa4] ;  /* 0x0000a40001077983 */ /* 0x000f680000100000 */
[----:B0-----:R-:W5:Y:S01]  /*12ad0*/  LDL.U8 R0, [R1+0x14c] ;  /* 0x00014c0001007983 */ /* 0x001f620000100000 */
[----:B-1-3--:R-:W-:Y:S02]  /*12ae0*/  IMAD.MOV.U32 R3, RZ, RZ, 0x1 ;  /* 0x00000001ff037424 */ /* 0x00afe400078e00ff */
[----:B------:R-:W-:Y:S01]  /*12af0*/  IMAD.MOV.U32 R5, RZ, RZ, 0x1 ;  /* 0x00000001ff057424 */ /* 0x000fe200078e00ff */
[----:B-----5:R-:W-:-:S13]  /*12b00*/  LOP3.LUT P0, RZ, R7, 0xff, R0, 0xc8, !PT ;  /* 0x000000ff07ff7812 */ /* 0x020fda000780c800 */
[----:B------:R0:W-:Y:S01]  /*12b10*/  @!P0 STL.U8 [R1+0x22c], R3 ;  /* 0x00022c0301008387 */ /* 0x0001e20000100000 */
[----:B------:R-:W-:Y:S01]  /*12b20*/  @!P0 PRMT R42, R5, 0x7610, R42 ;  /* 0x00007610052a8816 */ /* 0x000fe2000000002a */
[----:B------:R-:W-:Y:S06]  /*12b30*/  @!P0 BRA `(.L_x_20) ;  /* 0x0000000000108947 */ /* 0x000fec0003800000 */
[----:B------:R-:W-:-:S04]  /*12b40*/  ISETP.NE.AND P0, PT, R0, RZ, PT ;  /* 0x000000ff0000720c */ /* 0x000fc80003f05270 */
[----:B------:R-:W-:-:S13]  /*12b50*/  ISETP.NE.AND P0, PT, R7, RZ, P0 ;  /* 0x000000ff0700720c */ /* 0x000fda0000705270 */
[----:B------:R1:W-:Y:S01]  /*12b60*/  @!P0 STL.U8 [R1+0x22c], RZ ;  /* 0x00022cff01008387 */ /* 0x0003e20000100000 */
[----:B------:R-:W-:-:S07]  /*12b70*/  @!P0 PRMT R42, RZ, 0x7610, R42 ;  /* 0x00007610ff2a8816 */ /* 0x000fce000000002a */
.L_x_20:
[----:B------:R-:W-:Y:S05]  /*12b80*/  BSYNC.RECONVERGENT B0 ;  /* 0x0000000000007941 */ /* 0x000fea0003800200 */
.L_x_19:
[----:B------:R-:W-:Y:S05]  /*12b90*/  WARPSYNC.ALL ;  /* 0x0000000000007948 */ /* 0x000fea0003800000 */
[----:B------:R-:W3:Y:S01]  /*12ba0*/  LDL.U8 R27, [R1+0x114] ;  /* 0x00011400011b7983 */ /* 0x000ee20000100000 */
[----:B------:R-:W-:Y:S01]  /*12bb0*/  PRMT R30, R42, 0x9910, RZ ;  /* 0x000099102a1e7816 */ /* 0x000fe200000000ff */
[----:B------:R-:W-:Y:S01]  /*12bc0*/  BSSY.RECONVERGENT B0, `(.L_x_104) ;  /* 0x0000b9f000007945 */ /* 0x000fe20003800200 */
[----:B------:R-:W-:Y:S01]  /*12bd0*/  PRMT R7, R4, 0x7610, R7 ;  /* 0x0000761004077816 */ /* 0x000fe20000000007 */
[C---:B------:R-:W-:Y:S01]  /*12be0*/  VIADD R71, R1.reuse, 0x118 ;  /* 0x0000011801477836 */ /* 0x040fe20000000000 */
[----:B------:R-:W-:Y:S01]  /*12bf0*/  ISETP.NE.AND P1, PT, R30, RZ, PT ;  /* 0x000000ff1e00720c */ /* 0x000fe20003f25270 */
[C---:B------:R-:W-:Y:S01]  /*12c00*/  VIADD R73, R1.reuse, 0x230 ;  /* 0x0000023001497836 */ /* 0x040fe20000000000 */
[----:B------:R-:W-:Y:S01]  /*12c10*/  PRMT R24, R72, 0x7610, R24 ;  /* 0x0000761048187816 */ /* 0x000fe20000000018 */
        /* <DEDUP_REMOVED lines=19> */
[----:B0-----:R-:W-:Y:S01]  /*12d50*/  PRMT R3, R40, 0x7610, R3 ;  /* 0x0000761028037816 */ /* 0x001fe20000000003 */
[C---:B------:R-:W-:Y:S01]  /*12d60*/  VIADD R81, R1.reuse, 0x136 ;  /* 0x0000013601517836 */ /* 0x040fe20000000000 */
[----:B------:R-:W-:Y:S01]  /*12d70*/  PRMT R0, R38, 0x7610, R0 ;  /* 0x0000761026007816 */ /* 0x000fe20000000000 */
[C---:B------:R-:W-:Y:S01]  /*12d80*/  VIADD R82, R1.reuse, 0x13a ;  /* 0x0000013a01527836 */ /* 0x040fe20000000000 */
[----:B------:R-:W-:Y:S01]  /*12d90*/  PRMT R9, R36, 0x7610, R9 ;  /* 0x0000761024097816 */ /* 0x000fe20000000009 */
[C---:B------:R-:W-:Y:S01]  /*12da0*/  VIADD R83, R1.reuse, 0x13e ;  /* 0x0000013e01537836 */ /* 0x040fe20000000000 */
[----:B------:R-:W-:Y:S01]  /*12db0*/  PRMT R11, R34, 0x7610, R11 ;  /* 0x00007610220b7816 */ /* 0x000fe2000000000b */
[----:B------:R-:W-:-:S02]  /*12dc0*/  VIADD R84, R1, 0x142 ;  /* 0x0000014201547836 */ /* 0x000fc40000000000 */
[C---:B------:R-:W-:Y:S02]  /*12dd0*/  VIADD R85, R1.reuse, 0x146 ;  /* 0x0000014601557836 */ /* 0x040fe40000000000 */
[C---:B------:R-:W-:Y:S02]  /*12de0*/  VIADD R86, R1.reuse, 0x130 ;  /* 0x0000013001567836 */ /* 0x040fe40000000000 */
[C---:B------:R-:W-:Y:S02]  /*12df0*/  VIADD R87, R1.reuse, 0x134 ;  /* 0x0000013401577836 */ /* 0x040fe40000000000 */
[C---:B------:R-:W-:Y:S02]  /*12e00*/  VIADD R88, R1.reuse, 0x138 ;  /* 0x0000013801587836 */ /* 0x040fe40000000000 */
[C---:B------:R-:W-:Y:S02]  /*12e10*/  VIADD R89, R1.reuse, 0x13c ;  /* 0x0000013c01597836 */ /* 0x040fe40000000000 */
[----:B------:R-:W-:-:S02]  /*12e20*/  VIADD R90, R1, 0x140 ;  /* 0x00000140015a7836 */ /* 0x000fc40000000000 */
[C---:B------:R-:W-:Y:S02]  /*12e30*/  VIADD R91, R1.reuse, 0x144 ;  /* 0x00000144015b7836 */ /* 0x040fe40000000000 */
[C---:B------:R-:W-:Y:S02]  /*12e40*/  VIADD R92, R1.reuse, 0x11c ;  /* 0x0000011c015c7836 */ /* 0x040fe40000000000 */
[C---:B------:R-:W-:Y:S02]  /*12e50*/  VIADD R93, R1.reuse, 0x120 ;  /* 0x00000120015d7836 */ /* 0x040fe40000000000 */
[C---:B------:R-:W-:Y:S02]  /*12e60*/  VIADD R94, R1.reuse, 0x124 ;  /* 0x00000124015e7836 */ /* 0x040fe40000000000 */
[C---:B------:R-:W-:Y:S02]  /*12e70*/  VIADD R95, R1.reuse, 0x128 ;  /* 0x00000128015f7836 */ /* 0x040fe40000000000 */
[----:B------:R-:W-:Y:S01]  /*12e80*/  VIADD R96, R1, 0x12c ;  /* 0x0000012c01607836 */ /* 0x000fe20000000000 */
[----:B---3--:R-:W-:-:S13]  /*12e90*/  ISETP.NE.OR P0, PT, R27, RZ, !P1 ;  /* 0x000000ff1b00720c */ /* 0x008fda0004f05670 */
[----:B------:R-:W-:Y:S05]  /*12ea0*/  @P0 BRA `(.L_x_105) ;  /* 0x0000003000900947 */ /* 0x000fea0003800000 */
[----:B------:R0:W-:Y:S04]  /*12eb0*/  STL.U16 [R1+0x1f6], RZ ;  /* 0x0001f6ff01007387 */ /* 0x0001e80000100400 */
[----:B------:R-:W3:Y:S01]  /*12ec0*/  LDL.U16 R30, [R66] ;  /* 0x00000000421e7983 */ /* 0x000ee20000100400 */
[----:B----4-:R-:W-:Y:S02]  /*12ed0*/  PRMT R34, R32, 0x9910, RZ ;  /* 0x0000991020227816 */ /* 0x010fe400000000ff */
[----:B------:R-:W-:Y:S01]  /*12ee0*/  PRMT R35, R11, 0x9910, RZ ;  /* 0x000099100b237816 */ /* 0x000fe200000000ff */
[----:B------:R-:W4:Y:S01]  /*12ef0*/  LDL.U16 R43, [R1+0x146] ;  /* 0x00014600012b7983 */ /* 0x000f220000100400 */
[----:B---3--:R-:W-:-:S04]  /*12f00*/  LOP3.LUT R27, R26, R7, R30, 0xfe, !PT ;  /* 0x000000071a1b7212 */ /* 0x008fc800078efe1e */
[----:B------:R-:W-:-:S04]  /*12f10*/  PRMT R27, R27, 0x9910, RZ ;  /* 0x000099101b1b7816 */ /* 0x000fc800000000ff */
[----:B------:R-:W-:-:S13]  /*12f20*/  ISETP.NE.AND P0, PT, R27, RZ, PT ;  /* 0x000000ff1b00720c */ /* 0x000fda0003f05270 */
[----:B------:R-:W3:Y:S02]  /*12f30*/  @!P0 LDL.U16 R27, [R1+0x118] ;  /* 0x00011800011b8983 */ /* 0x000ee40000100400 */
[----:B---3--:R-:W-:-:S04]  /*12f40*/  ISETP.EQ.AND P0, PT, R27, RZ, !P0 ;  /* 0x000000ff1b00720c */ /* 0x008fc80004702270 */
[----:B------:R-:W-:-:S13]  /*12f50*/  ISETP.NE.OR P0, PT, R34, RZ, !P0 ;  /* 0x000000ff2200720c */ /* 0x000fda0004705670 */
        /* <DEDUP_REMOVED lines=109> */
[----:B---3--:R-:W-:-:S04]  /*13630*/  ISETP.NE.OR P0, PT, R27, RZ, P0 ;  /* 0x000000ff1b00720c */ /* 0x008fc80000705670 */
[----:B------:R-:W-:-:S04]  /*13640*/  ISETP.NE.OR P0, PT, R72, RZ, P0 ;  /* 0x000000ff4800720c */ /* 0x000fc80000705670 */
[----:B----4-:R-:W-:Y:S01]  /*13650*/  ISETP.NE.OR P0, PT, R43, RZ, P0 ;  /* 0x000000ff2b00720c */ /* 0x010fe20000705670 */
[----:B------:R-:W-:-:S12]  /*13660*/  IMAD.MOV.U32 R27, RZ, RZ, 0x1 ;  /* 0x00000001ff1b7424 */ /* 0x000fd800078e00ff */
[----:B------:R0:W-:Y:S04]  /*13670*/  @!P0 STL.U8 [R1+0x1f4], R27 ;  /* 0x0001f41b01008387 */ /* 0x0001e80000100000 */
[----:B------:R0:W-:Y:S01]  /*13680*/  @!P0 STL [R1+0x228], RZ ;  /* 0x000228ff01008387 */ /* 0x0001e20000100800 */
[----:B------:R-:W-:Y:S05]  /*13690*/  @!P0 BRA `(.L_x_106) ;  /* 0x000000ac00c48947 */ /* 0x000fea0003800000 */
[----:B------:R-:W2:Y:S01]  /*136a0*/  LDL R77, [R1+0x148] ;  /* 0x00014800014d7983 */ /* 0x000ea20000100800 */
[----:B------:R-:W-:Y:S01]  /*136b0*/  IMAD.MOV.U32 R75, RZ, RZ, 0x1 ;  /* 0x00000001ff4b7424 */ /* 0x000fe200078e00ff */
[----:B------:R-:W-:Y:S04]  /*136c0*/  BSSY.RECONVERGENT B1, `(.L_x_107) ;  /* 0x0000098000017945 */ /* 0x000fe80003800200 */
[----:B------:R-:W-:Y:S01]  /*136d0*/  BSSY.RELIABLE B2, `(.L_x_108) ;  /* 0x0000093000027945 */ /* 0x000fe20003800100 */
[----:B------:R3:W-:Y:S01]  /*136e0*/  STL.U8 [R1+0x1f4], R75 ;  /* 0x0001f44b01007387 */ /* 0x0007e20000100000 */
[----:B--2---:R-:W-:Y:S01]  /*136f0*/  VIMNMX R32, PT, PT, R77, R28, !PT ;  /* 0x0000001c4d207248 */ /* 0x004fe20007fe0100 */
[C---:B0-----:R-:W-:Y:S01]  /*13700*/  IMAD.IADD R27, R28.reuse, 0x1, -R77 ;  /* 0x000000011c1b7824 */ /* 0x041fe200078e0a4d */
[----:B------:R-:W-:-:S03]  /*13710*/  ISETP.NE.AND P0, PT, R28, R77, PT ;  /* 0x0000004d1c00720c */ /* 0x000fc60003f05270 */
[----:B------:R3:W-:Y:S10]  /*13720*/  STL [R1+0x228], R32 ;  /* 0x0002282001007387 */ /* 0x0007f40000100800 */
[----:B---3--:R-:W-:Y:S05]  /*13730*/  @!P0 BRA `(.L_x_109) ;  /* 0x0000000000188947 */ /* 0x008fea0003800000 */
[----:B------:R-:W-:Y:S02]  /*13740*/  ISETP.GT.AND P1, PT, R28, R77, PT ;  /* 0x0000004d1c00720c */ /* 0x000fe40003f24270 */
[----:B------:R-:W-:-:S11]  /*13750*/  PLOP3.LUT P0, PT, PT, PT, PT, 0x80, 0x8 ;  /* 0x000000000008781c */ /* 0x000fd60003f0f070 */
[----:B------:R-:W-:Y:S05]  /*13760*/  @P1 BREAK.RELIABLE B2 ;  /* 0x0000000000021942 */ /* 0x000fea0003800100 */
[----:B------:R-:W-:Y:S05]  /*13770*/  @P1 BRA `(.L_x_110) ;  /* 0x0000000800301947 */ /* 0x000fea0003800000 */
[----:B------:R-:W-:Y:S01]  /*13780*/  PRMT R25, R43, 0x7610, R25 ;  /* 0x000076102b197816 */ /* 0x000fe20000000019 */
[----:B------:R-:W-:Y:S06]  /*13790*/  BRA `(.L_x_111) ;  /* 0x0000000800187947 */ /* 0x000fec0003800000 */
.L_x_109:
[----:B------:R-:W-:Y:S02]  /*137a0*/  PRMT R28, R30, 0x9910, RZ ;  /* 0x000099101e1c7816 */ /* 0x000fe400000000ff */
[----:B------:R-:W-:-:S04]  /*137b0*/  PRMT R75, R7, 0x9910, RZ ;  /* 0x00009910074b7816 */ /* 0x000fc800000000ff */
[----:B------:R-:W-:Y:S02]  /*137c0*/  ISETP.NE.AND P0, PT, R75, R28, PT ;  /* 0x0000001c4b00720c */ /* 0x000fe40003f05270 */
[----:B------:R-:W-:-:S11]  /*137d0*/  PRMT R28, R30, 0x7610, R28 ;  /* 0x000076101e1c7816 */ /* 0x000fd6000000001c */
[----:B------:R-:W-:Y:S05]  /*137e0*/  @P0 BRA `(.L_x_112) ;  /* 0x0000000400e80947 */ /* 0x000fea0003800000 */
[----:B------:R-:W2:Y:S01]  /*137f0*/  LDL.U16 R28, [R1+0x118] ;  /* 0x00011800011c7983 */ /* 0x000ea20000100400 */
[----:B------:R-:W-:Y:S02]  /*13800*/  PRMT R26, R26, 0x9910, RZ ;  /* 0x000099101a1a7816 */ /* 0x000fe400000000ff */
[----:B--2---:R-:W-:-:S04]  /*13810*/  PRMT R25, R28, 0x9910, RZ ;  /* 0x000099101c197816 */ /* 0x004fc800000000ff */
[----:B------:R-:W-:Y:S01]  /*13820*/  ISETP.NE.AND P0, PT, R26, R25, PT ;  /* 0x000000191a00720c */ /* 0x000fe20003f05270 */
[----:B------:R-:W-:-:S12]  /*13830*/  IMAD.MOV.U32 R25, RZ, RZ, R73 ;  /* 0x000000ffff197224 */ /* 0x000fd800078e0049 */
[----:B------:R-:W-:Y:S05]  /*13840*/  @P0 BRA `(.L_x_112) ;  /* 0x0000000400d00947 */ /* 0x000fea0003800000 */
[----:B------:R-:W2:Y:S02]  /*13850*/  LDL.U16 R28, [R1+0x11a] ;  /* 0x00011a00011c7983 */ /* 0x000ea40000100400 */
[----:B--2---:R-:W-:-:S04]  /*13860*/  PRMT R25, R28, 0x9910, RZ ;  /* 0x000099101c197816 */ /* 0x004fc800000000ff */
[----:B------:R-:W-:Y:S01]  /*13870*/  ISETP.NE.AND P0, PT, R34, R25, PT ;  /* 0x000000192200720c */ /* 0x000fe20003f05270 */
[----:B------:R-:W-:-:S12]  /*13880*/  IMAD.U32 R25, RZ, RZ, UR14 ;  /* 0x0000000eff197e24 */ /* 0x000fd8000f8e00ff */
[----:B------:R-:W-:Y:S05]  /*13890*/  @P0 BRA `(.L_x_112) ;  /* 0x0000000400bc0947 */ /* 0x000fea0003800000 */
[----:B------:R-:W2:Y:S01]  /*138a0*/  LDL.U16 R28, [R1+0x11c] ;  /* 0x00011c00011c7983 */ /* 0x000ea20000100400 */
[----:B------:R-:W-:Y:S01]  /*138b0*/  IMAD.U32 R25, RZ, RZ, UR13 ;  /* 0x0000000dff197e24 */ /* 0x000fe2000f8e00ff */
[----:B--2---:R-:W-:-:S04]  /*138c0*/  PRMT R26, R28, 0x9910, RZ ;  /* 0x000099101c1a7816 */ /* 0x004fc800000000ff */
[----:B------:R-:W-:-:S13]  /*138d0*/  ISETP.NE.AND P0, PT, R35, R26, PT ;  /* 0x0000001a2300720c */ /* 0x000fda0003f05270 */
[----:B------:R-:W-:Y:S05]  /*138e0*/  @P0 BRA `(.L_x_112) ;  /* 0x0000000400a80947 */ /* 0x000fea0003800000 */
[----:B------:R-:W2:Y:S02]  /*138f0*/  LDL.U16 R28, [R1+0x11e] ;  /* 0x00011e00011c7983 */ /* 0x000ea40000100400 */
[----:B--2---:R-:W-:-:S04]  /*13900*/  PRMT R25, R28, 0x9910, RZ ;  /* 0x000099101c197816 */ /* 0x004fc800000000ff */
[----:B------:R-:W-:Y:S01]  /*13910*/  ISETP.NE.AND P0, PT, R36, R25, PT ;  /* 0x000000192400720c */ /* 0x000fe20003f05270 */
[----:B------:R-:W-:-:S12]  /*13920*/  IMAD.U32 R25, RZ, RZ, UR25 ;  /* 0x00000019ff197e24 */ /* 0x000fd8000f8e00ff */
        /* <DEDUP_REMOVED lines=96> */
[----:B------:R-:W-:-:S04]  /*13f30*/  PRMT R25, R43, 0x9910, RZ ;  /* 0x000099102b197816 */ /* 0x000fc800000000ff */
[----:B------:R-:W-:Y:S02]  /*13f40*/  ISETP.NE.AND P0, PT, R72, R25, PT ;  /* 0x000000194800720c */ /* 0x000fe40003f05270 */
[----:B------:R-:W-:-:S11]  /*13f50*/  PRMT R25, R24, 0x7610, R25 ;  /* 0x0000761018197816 */ /* 0x000fd60000000019 */
[----:B------:R-:W-:Y:S05]  /*13f60*/  @!P0 BRA `(.L_x_111) ;  /* 0x0000000000248947 */ /* 0x000fea0003800000 */
[----:B------:R-:W-:Y:S01]  /*13f70*/  IMAD.MOV.U32 R25, RZ, RZ, R74 ;  /* 0x000000ffff197224 */ /* 0x000fe200078e004a */
[----:B------:R-:W-:-:S07]  /*13f80*/  PRMT R28, R43, 0x7610, R28 ;  /* 0x000076102b1c7816 */ /* 0x000fce000000001c */
.L_x_112:
[----:B------:R-:W2:Y:S01]  /*13f90*/  LDL.U16 R25, [R25] ;  /* 0x0000000019197983 */ /* 0x000ea20000100400 */
[----:B------:R-:W-:Y:S02]  /*13fa0*/  LOP3.LUT R28, R28, 0xffff, RZ, 0xc0, !PT ;  /* 0x0000ffff1c1c7812 */ /* 0x000fe400078ec0ff */
[----:B------:R-:W-:Y:S02]  /*13fb0*/  PLOP3.LUT P0, PT, PT, PT, PT, 0x80, 0x8 ;  /* 0x000000000008781c */ /* 0x000fe40003f0f070 */
[----:B--2---:R-:W-:-:S13]  /*13fc0*/  ISETP.GT.U32.AND P1, PT, R25, R28, PT ;  /* 0x0000001c1900720c */ /* 0x004fda0003f24070 */
[----:B------:R-:W-:Y:S05]  /*13fd0*/  @P1 BREAK.RELIABLE B2 ;  /* 0x0000000000021942 */ /* 0x000fea0003800100 */
[----:B------:R-:W-:Y:S05]  /*13fe0*/  @P1 BRA `(.L_x_110) ;  /* 0x0000000000141947 */ /* 0x000fea0003800000 */
[----:B------:R-:W-:-:S07]  /*13ff0*/  PRMT R25, R43, 0x7610, R25 ;  /* 0x000076102b197816 */ /* 0x000fce0000000019 */
.L_x_111:
[----:B------:R-:W-:Y:S05]  /*14000*/  BSYNC.RELIABLE B2 ;  /* 0x0000000000027941 */ /* 0x000fea0003800100 */
.L_x_108:
[----:B------:R0:W-:Y:S01]  /*14010*/  STL.U8 [R1+0x1f4], RZ ;  /* 0x0001f4ff01007387 */ /* 0x0001e20000100000 */
[----:B------:R-:W-:Y:S02]  /*14020*/  PLOP3.LUT P0, PT, PT, PT, PT, 0x8, 0x80 ;  /* 0x000000000080781c */ /* 0x000fe40003f0e170 */
[----:B------:R-:W-:-:S11]  /*14030*/  PRMT R43, R25, 0x7610, R43 ;  /* 0x00007610192b7816 */ /* 0x000fd6000000002b */
.L_x_110:
[----:B------:R-:W-:Y:S05]  /*14040*/  BSYNC.RECONVERGENT B1 ;  /* 0x0000000000017941 */ /* 0x000fea0003800200 */
.L_x_107:
[----:B------:R2:W3:Y:S04]  /*14050*/  LDL.U16 R26, [R1+0x232] ;  /* 0x00023200011a7983 */ /* 0x0004e80000100400 */
[----:B------:R2:W4:Y:S04]  /*14060*/  LDL.U16 R25, [R1+0x230] ;  /* 0x0002300001197983 */ /* 0x0005280000100400 */
[----:B------:R2:W5:Y:S04]  /*14070*/  LDL.U16 R60, [R1+0x144] ;  /* 0x00014400013c7983 */ /* 0x0005680000100400 */
        /* <DEDUP_REMOVED lines=20> */
[----:B---3--:R2:W5:Y:S04]  /*141c0*/  @!P0 LDL.U16 R26, [R1+0x11a] ;  /* 0x00011a00011a8983 */ /* 0x0085680000100400 */
[----:B----4-:R2:W5:Y:S01]  /*141d0*/  @!P0 LDL.U16 R25, [R1+0x118] ;  /* 0x0001180001198983 */ /* 0x0105620000100400 */
[----:B------:R-:W-:Y:S01]  /*141e0*/  IABS R28, R27 ;  /* 0x0000001b001c7213 */ /* 0x000fe20000000000 */
[----:B------:R-:W-:Y:S01]  /*141f0*/  BSSY.RECONVERGENT B1, `(.L_x_113) ;  /* 0x000000c000017945 */ /* 0x000fe20003800200 */
[----:B------:R-:W-:Y:S01]  /*14200*/  SEL R43, R24, R43, P0 ;  /* 0x0000002b182b7207 */ /* 0x000fe20000000000 */
[----:B------:R-:W-:Y:S01]  /*14210*/  IMAD.MOV.U32 R24, RZ, RZ, RZ ;  /* 0x000000ffff187224 */ /* 0x000fe200078e00ff */
[----:B------:R-:W-:-:S02]  /*14220*/  ISETP.GT.U32.AND P1, PT, R28, 0x18, PT ;  /* 0x000000181c00780c */ /* 0x000fc40003f24070 */
[----:B------:R-:W-:-:S11]  /*14230*/  LOP3.LUT R43, R43, 0xffff, RZ, 0xc0, !PT ;  /* 0x0000ffff2b2b7812 */ /* 0x000fd600078ec0ff */
[----:B--2---:R-:W-:Y:S05]  /*14240*/  @P1 BRA `(.L_x_114) ;  /* 0x0000000000181947 */ /* 0x004fea0003800000 */
[----:B------:R-:W-:-:S05]  /*14250*/  IADD3 R66, PT, PT, -R28, 0x18, RZ ;  /* 0x000000181c427810 */ /* 0x000fca0007ffe1ff */
[----:B------:R-:W-:-:S05]  /*14260*/  @P0 IMAD R64, R66, 0x2, R33 ;  /* 0x0000000242400824 */ /* 0x000fca00078e0221 */
[----:B------:R-:W2:Y:S01]  /*14270*/  @P0 LDL.U16 R24, [R64+0x2] ;  /* 0x0000020040180983 */ /* 0x000ea20000100400 */
[----:B------:R-:W-:-:S05]  /*14280*/  @!P0 IMAD R66, R66, 0x2, R45 ;  /* 0x0000000242428824 */ /* 0x000fca00078e022d */
[----:B------:R-:W2:Y:S02]  /*14290*/  @!P0 LDL.U16 R24, [R66+0x2] ;  /* 0x0000020042188983 */ /* 0x000ea40000100400 */
[----:B--2---:R-:W-:-:S07]  /*142a0*/  LOP3.LUT R24, R24, 0xffff, RZ, 0xc0, !PT ;  /* 0x0000ffff18187812 */ /* 0x004fce00078ec0ff */
.L_x_114:
[----:B------:R-:W-:Y:S05]  /*142b0*/  BSYNC.RECONVERGENT B1 ;  /* 0x0000000000017941 */ /* 0x000fea0003800200 */
.L_x_113:
[----:B------:R-:W-:Y:S01]  /*142c0*/  IMAD.IADD R64, R43, 0x1, -R24 ;  /* 0x000000012b407824 */ /* 0x000fe200078e0a18 */
[----:B------:R-:W-:Y:S01]  /*142d0*/  ISETP.GT.U32.AND P2, PT, R28, 0x17, PT ;  /* 0x000000171c00780c */ /* 0x000fe20003f44070 */
[----:B------:R-:W-:Y:S01]  /*142e0*/  BSSY.RECONVERGENT B1, `(.L_x_115) ;  /* 0x000000e000017945 */ /* 0x000fe20003800200 */
[----:B-----5:R-:W-:Y:S01]  /*142f0*/  SEL R60, R23, R60, P0 ;  /* 0x0000003c173c7207 */ /* 0x020fe20000000000 */
[C---:B------:R-:W-:Y:S01]  /*14300*/  VIADD R24, R64.reuse, 0x2710 ;  /* 0x0000271040187836 */ /* 0x040fe20000000000 */
[----:B------:R-:W-:Y:S01]  /*14310*/  ISETP.GE.AND P1, PT, R64, RZ, PT ;  /* 0x000000ff4000720c */ /* 0x000fe20003f26270 */
[----:B------:R-:W-:-:S03]  /*14320*/  IMAD.MOV.U32 R23, RZ, RZ, RZ ;  /* 0x000000ffff177224 */ /* 0x000fc600078e00ff */
[----:B------:R-:W-:-:S05]  /*14330*/  SEL R24, R24, R64, !P1 ;  /* 0x0000004018187207 */ /* 0x000fca0004800000 */
[----:B------:R2:W-:Y:S01]  /*14340*/  STL.U16 [R1+0x226], R24 ;  /* 0x0002261801007387 */ /* 0x0005e20000100400 */
[----:B------:R-:W-:Y:S05]  /*14350*/  @P2 BRA `(.L_x_116) ;  /* 0x0000000000182947 */ /* 0x000fea0003800000 */
[----:B------:R-:W-:-:S05]  /*14360*/  IADD3 R66, PT, PT, -R28, 0x17, RZ ;  /* 0x000000171c427810 */ /* 0x000fca0007ffe1ff */
[----:B--2---:R-:W-:-:S05]  /*14370*/  @!P0 IMAD R24, R66, 0x2, R45 ;  /* 0x0000000242188824 */ /* 0x004fca00078e022d */
[----:B------:R-:W2:Y:S01]  /*14380*/  @!P0 LDL.U16 R23, [R24+0x2] ;  /* 0x0000020018178983 */ /* 0x000ea20000100400 */
[----:B------:R-:W-:-:S05]  /*14390*/  @P0 IMAD R43, R66, 0x2, R33 ;  /* 0x00000002422b0824 */ /* 0x000fca00078e0221 */
[----:B------:R-:W2:Y:S02]  /*143a0*/  @P0 LDL.U16 R23, [R43+0x2] ;  /* 0x000002002b170983 */ /* 0x000ea40000100400 */
[----:B--2---:R-:W-:-:S07]  /*143b0*/  LOP3.LUT R23, R23, 0xffff, RZ, 0xc0, !PT ;  /* 0x0000ffff17177812 */ /* 0x004fce00078ec0ff */
.L_x_116:
[----:B------:R-:W-:Y:S05]  /*143c0*/  BSYNC.RECONVERGENT B1 ;  /* 0x0000000000017941 */ /* 0x000fea0003800200 */
.L_x_115:
[----:B------:R-:W-:Y:S01]  /*143d0*/  LEA.HI R23, R64, R23, RZ, 0x1 ;  /* 0x0000001740177211 */ /* 0x000fe200078f08ff */
[----:B------:R-:W-:Y:S01]  /*143e0*/  BSSY.RECONVERGENT B1, `(.L_x_117) ;  /* 0x0000011000017945 */ /* 0x000fe20003800200 */
[----:B------:R-:W-:Y:S02]  /*143f0*/  LOP3.LUT R60, R60, 0xffff, RZ, 0xc0, !PT ;  /* 0x0000ffff3c3c7812 */ /* 0x000fe400078ec0ff */
[----:B------:R-:W-:Y:S02]  /*14400*/  ISETP.GT.U32.AND P2, PT, R28, 0x16, PT ;  /* 0x000000161c00780c */ /* 0x000fe40003f44070 */
[----:B------:R-:W-:Y:S01]  /*14410*/  SEL R73, R22, R73, P0 ;  /* 0x0000004916497207 */ /* 0x000fe20000000000 */
[----:B------:R-:W-:Y:S02]  /*14420*/  IMAD.IADD R79, R60, 0x1, -R23 ;  /* 0x000000013c4f7824 */ /* 0x000fe400078e0a17 */
[----:B------:R-:W-:Y:S02]  /*14430*/  IMAD.MOV.U32 R22, RZ, RZ, RZ ;  /* 0x000000ffff167224 */ /* 0x000fe400078e00ff */
[C---:B--2---:R-:W-:Y:S01]  /*14440*/  VIADD R24, R79.reuse, 0x2710 ;  /* 0x000027104f187836 */ /* 0x044fe20000000000 */
[----:B------:R-:W-:-:S04]  /*14450*/  ISETP.GE.AND P1, PT, R79, RZ, PT ;  /* 0x000000ff4f00720c */ /* 0x000fc80003f26270 */
[----:B------:R-:W-:-:S05]  /*14460*/  SEL R24, R24, R79, !P1 ;  /* 0x0000004f18187207 */ /* 0x000fca0004800000 */
[----:B------:R2:W-:Y:S01]  /*14470*/  STL.U16 [R1+0x224], R24 ;  /* 0x0002241801007387 */ /* 0x0005e20000100400 */
[----:B------:R-:W-:Y:S05]  /*14480*/  @P2 BRA `(.L_x_118) ;  /* 0x0000000000182947 */ /* 0x000fea0003800000 */
[----:B------:R-:W-:-:S05]  /*14490*/  IADD3 R60, PT, PT, -R28, 0x16, RZ ;  /* 0x000000161c3c7810 */ /* 0x000fca0007ffe1ff */
[----:B------:R-:W-:-:S05]  /*144a0*/  @!P0 IMAD R23, R60, 0x2, R45 ;  /* 0x000000023c178824 */ /* 0x000fca00078e022d */
[----:B------:R-:W3:Y:S01]  /*144b0*/  @!P0 LDL.U16 R22, [R23+0x2] ;  /* 0x0000020017168983 */ /* 0x000ee20000100400 */
[----:B------:R-:W-:-:S05]  /*144c0*/  @P0 IMAD R43, R60, 0x2, R33 ;  /* 0x000000023c2b0824 */ /* 0x000fca00078e0221 */
[----:B------:R-:W3:Y:S02]  /*144d0*/  @P0 LDL.U16 R22, [R43+0x2] ;  /* 0x000002002b160983 */ /* 0x000ee40000100400 */
[----:B---3--:R-:W-:-:S07]  /*144e0*/  LOP3.LUT R22, R22, 0xffff, RZ, 0xc0, !PT ;  /* 0x0000ffff16167812 */ /* 0x008fce00078ec0ff */
.L_x_118:
[----:B------:R-:W-:Y:S05]  /*144f0*/  BSYNC.RECONVERGENT B1 ;  /* 0x0000000000017941 */ /* 0x000fea0003800200 */
.L_x_117:
[----:B------:R-:W-:Y:S01]  /*14500*/  LEA.HI R22, R79, R22, RZ, 0x1 ;  /* 0x000000164f167211 */ /* 0x000fe200078f08ff */
[----:B------:R-:W-:Y:S01]  /*14510*/  BSSY.RECONVERGENT B1, `(.L_x_119) ;  /* 0x0000011000017945 */ /* 0x000fe20003800200 */
[----:B------:R-:W-:Y:S02]  /*14520*/  LOP3.LUT R23, R73, 0xffff, RZ, 0xc0, !PT ;  /* 0x0000ffff49177812 */ /* 0x000fe400078ec0ff */
[----:B------:R-:W-:Y:S02]  /*14530*/  ISETP.GT.U32.AND P2, PT, R28, 0x15, PT ;  /* 0x000000151c00780c */ /* 0x000fe40003f44070 */
[----:B------:R-:W-:Y:S01]  /*14540*/  SEL R75, R20, R75, P0 ;  /* 0x0000004b144b7207 */ /* 0x000fe20000000000 */
[----:B------:R-:W-:Y:S02]  /*14550*/  IMAD.IADD R73, R23, 0x1, -R22 ;  /* 0x0000000117497824 */ /* 0x000fe400078e0a16 */
[----:B------:R-:W-:Y:S02]  /*14560*/  IMAD.MOV.U32 R20, RZ, RZ, RZ ;  /* 0x000000ffff147224 */ /* 0x000fe400078e00ff */
[C---:B------:R-:W-:Y:S01]  /*14570*/  VIADD R22, R73.reuse, 0x2710 ;  /* 0x0000271049167836 */ /* 0x040fe20000000000 */
[----:B------:R-:W-:-:S04]  /*14580*/  ISETP.GE.AND P1, PT, R73, RZ, PT ;  /* 0x000000ff4900720c */ /* 0x000fc80003f26270 */
[----:B------:R-:W-:-:S05]  /*14590*/  SEL R22, R22, R73, !P1 ;  /* 0x0000004916167207 */ /* 0x000fca0004800000 */
[----:B------:R3:W-:Y:S01]  /*145a0*/  STL.U16 [R1+0x222], R22 ;  /* 0x0002221601007387 */ /* 0x0007e20000100400 */
[----:B------:R-:W-:Y:S05]  /*145b0*/  @P2 BRA `(.L_x_120) ;  /* 0x0000000000182947 */ /* 0x000fea0003800000 */
[----:B------:R-:W-:-:S05]  /*145c0*/  IADD3 R60, PT, PT, -R28, 0x15, RZ ;  /* 0x000000151c3c7810 */ /* 0x000fca0007ffe1ff */
[----:B------:R-:W-:-:S05]  /*145d0*/  @!P0 IMAD R23, R60, 0x2, R45 ;  /* 0x000000023c178824 */ /* 0x000fca00078e022d */
[----:B------:R-:W4:Y:S01]  /*145e0*/  @!P0 LDL.U16 R20, [R23+0x2] ;  /* 0x0000020017148983 */ /* 0x000f220000100400 */
[----:B------:R-:W-:-:S05]  /*145f0*/  @P0 IMAD R43, R60, 0x2, R33 ;  /* 0x000000023c2b0824 */ /* 0x000fca00078e0221 */
[----:B------:R-:W4:Y:S02]  /*14600*/  @P0 LDL.U16 R20, [R43+0x2] ;  /* 0x000002002b140983 */ /* 0x000f240000100400 */
[----:B----4-:R-:W-:-:S07]  /*14610*/  LOP3.LUT R20, R20, 0xffff, RZ, 0xc0, !PT ;  /* 0x0000ffff14147812 */ /* 0x010fce00078ec0ff */
.L_x_120:
[----:B------:R-:W-:Y:S05]  /*14620*/  BSYNC.RECONVERGENT B1 ;  /* 0x0000000000017941 */ /* 0x000fea0003800200 */
.L_x_119:
        /* <DEDUP_REMOVED lines=14> */
[----:B------:R-:W5:Y:S01]  /*14710*/  @!P0 LDL.U16 R19, [R23+0x2] ;  /* 0x0000020017138983 */ /* 0x000f620000100400 */
[----:B------:R-:W-:-:S05]  /*14720*/  @P0 IMAD R43, R62, 0x2, R33 ;  /* 0x000000023e2b0824 */ /* 0x000fca00078e0221 */
[----:B------:R-:W5:Y:S02]  /*14730*/  @P0 LDL.U16 R19, [R43+0x2] ;  /* 0x000002002b130983 */ /* 0x000f640000100400 */
[----:B-----5:R-:W-:-:S07]  /*14740*/  LOP3.LUT R19, R19, 0xffff, RZ, 0xc0, !PT ;  /* 0x0000ffff13137812 */ /* 0x020fce00078ec0ff */
.L_x_122:
[----:B------:R-:W-:Y:S05]  /*14750*/  BSYNC.RECONVERGENT B1 ;  /* 0x0000000000017941 */ /* 0x000fea0003800200 */
.L_x_121:
        /* <DEDUP_REMOVED lines=18> */
.L_x_124:
[----:B------:R-:W-:Y:S05]  /*14880*/  BSYNC.RECONVERGENT B1 ;  /* 0x0000000000017941 */ /* 0x000fea0003800200 */
.L_x_123:
        /* <DEDUP_REMOVED lines=18> */
.L_x_126:
[----:B------:R-:W-:Y:S05]  /*149b0*/  BSYNC.RECONVERGENT B1 ;  /* 0x0000000000017941 */ /* 0x000fea0003800200 */
.L_x_125:
        /* <DEDUP_REMOVED lines=18> */
.L_x_128:
[----:B------:R-:W-:Y:S05]  /*14ae0*/  BSYNC.RECONVERGENT B1 ;  /* 0x0000000000017941 */ /* 0x000fea0003800200 */
.L_x_127:
        /* <DEDUP_REMOVED lines=18> */
.L_x_130:
[----:B------:R-:W-:Y:S05]  /*14c10*/  BSYNC.RECONVERGENT B1 ;  /* 0x0000000000017941 */ /* 0x000fea0003800200 */
.L_x_129:
        /* <DEDUP_REMOVED lines=18> */
.L_x_132:
[----:B------:R-:W-:Y:S05]  /*14d40*/  BSYNC.RECONVERGENT B1 ;  /* 0x0000000000017941 */ /* 0x000fea0003800200 */
.L_x_131:
        /* <DEDUP_REMOVED lines=18> */
.L_x_134:
[----:B------:R-:W-:Y:S05]  /*14e70*/  BSYNC.RECONVERGENT B1 ;  /* 0x0000000000017941 */ /* 0x000fea0003800200 */
.L_x_133:
        /* <DEDUP_REMOVED lines=18> */
.L_x_136:
[----:B------:R-:W-:Y:S05]  /*14fa0*/  BSYNC.RECONVERGENT B1 ;  /* 0x0000000000017941 */ /* 0x000fea0003800200 */
.L_x_135:
        /* <DEDUP_REMOVED lines=18> */
.L_x_138:
[----:B------:R-:W-:Y:S05]  /*150d0*/  BSYNC.RECONVERGENT B1 ;  /* 0x0000000000017941 */ /* 0x000fea0003800200 */
.L_x_137:
        /* <DEDUP_REMOVED lines=18> */
.L_x_140:
[----:B------:R-:W-:Y:S05]  /*15200*/  BSYNC.RECONVERGENT B1 ;  /* 0x0000000000017941 */ /* 0x000fea0003800200 */
.L_x_139:
        /* <DEDUP_REMOVED lines=18> */
.L_x_142:
[----:B------:R-:W-:Y:S05]  /*15330*/  BSYNC.RECONVERGENT B1 ;  /* 0x0000000000017941 */ /* 0x000fea0003800200 */
.L_x_141:
        /* <DEDUP_REMOVED lines=18> */
.L_x_144:
[----:B------:R-:W-:Y:S05]  /*15460*/  BSYNC.RECONVERGENT B1 ;  /* 0x0000000000017941 */ /* 0x000fea0003800200 */
.L_x_143:
        /* <DEDUP_REMOVED lines=18> */
.L_x_146:
[----:B------:R-:W-:Y:S05]  /*15590*/  BSYNC.RECONVERGENT B1 ;  /* 0x0000000000017941 */ /* 0x000fea0003800200 */
.L_x_145:
        /* <DEDUP_REMOVED lines=18> */
.L_x_148:
[----:B------:R-:W-:Y:S05]  /*156c0*/  BSYNC.RECONVERGENT B1 ;  /* 0x0000000000017941 */ /* 0x000fea0003800200 */
.L_x_147:
        /* <DEDUP_REMOVED lines=18> */
.L_x_150:
[----:B------:R-:W-:Y:S05]  /*157f0*/  BSYNC.RECONVERGENT B1 ;  /* 0x0000000000017941 */ /* 0x000fea0003800200 */
.L_x_149:
[----:B------:R-:W-:Y:S01]  /*15800*/  LEA.HI R3, R23, R3, RZ, 0x1 ;  /* 0x0000000317037211 */ /* 0x000fe200078f08ff */
[----:B------:R-:W-:Y:S01]  /*15810*/  BSSY.RECONVERGENT B1, `(.L_x_151) ;  /* 0x0000011000017945 */ /* 0x000fe20003800200 */
[----:B------:R-:W-:Y:S01]  /*15820*/  LOP3.LUT R8, R57, 0xffff, RZ, 0xc0, !PT ;  /* 0x0000ffff39087812 */ /* 0x000fe200078ec0ff */
[----:B------:R-:W-:Y:S01]  /*15830*/  IMAD.MOV.U32 R5, RZ, RZ, RZ ;  /* 0x000000ffff057224 */ /* 0x000fe200078e00ff */
[----:B------:R-:W-:Y:S02]  /*15840*/  ISETP.GT.U32.AND P2, PT, R28, 0x5, PT ;  /* 0x000000051c00780c */ /* 0x000fe40003f44070 */
[----:B------:R-:W-:Y:S01]  /*15850*/  SEL R23, R9, R36, P0 ;  /* 0x0000002409177207 */ /* 0x000fe20000000000 */
[----:B------:R-:W-:-:S04]  /*15860*/  IMAD.IADD R42, R8, 0x1, -R3 ;  /* 0x00000001082a7824 */ /* 0x000fc800078e0a03 */
        /* <DEDUP_REMOVED lines=11> */
.L_x_152:
[----:B------:R-:W-:Y:S05]  /*15920*/  BSYNC.RECONVERGENT B1 ;  /* 0x0000000000017941 */ /* 0x000fea0003800200 */
.L_x_151:
        /* <DEDUP_REMOVED lines=18> */
.L_x_154:
[----:B------:R-:W-:Y:S05]  /*15a50*/  BSYNC.RECONVERGENT B1 ;  /* 0x0000000000017941 */ /* 0x000fea0003800200 */
.L_x_153:
        /* <DEDUP_REMOVED lines=18> */
.L_x_156:
[----:B------:R-:W-:Y:S05]  /*15b80*/  BSYNC.RECONVERGENT B1 ;  /* 0x0000000000017941 */ /* 0x000fea0003800200 */
.L_x_155:
[----:B------:R-:W-:Y:S01]  /*15b90*/  LEA.HI R5, R42, R5, RZ, 0x1 ;  /* 0x000000052a057211 */ /* 0x000fe200078f08ff */
[----:B------:R-:W-:Y:S01]  /*15ba0*/  BSSY.RECONVERGENT B1, `(.L_x_157) ;  /* 0x0000010000017945 */ /* 0x000fe20003800200 */
[----:B------:R-:W-:Y:S02]  /*15bb0*/  LOP3.LUT R8, R34, 0xffff, RZ, 0xc0, !PT ;  /* 0x0000ffff22087812 */ /* 0x000fe400078ec0ff */
[----:B------:R-:W-:-:S03]  /*15bc0*/  ISETP.GT.U32.AND P2, PT, R28, 0x2, PT ;  /* 0x000000021c00780c */ /* 0x000fc60003f44070 */
        /* <DEDUP_REMOVED lines=13> */
.L_x_158:
[----:B------:R-:W-:Y:S05]  /*15ca0*/  BSYNC.RECONVERGENT B1 ;  /* 0x0000000000017941 */ /* 0x000fea0003800200 */
.L_x_157:
[----:B------:R-:W-:Y:S01]  /*15cb0*/  LEA.HI R5, R23, R5, RZ, 0x1 ;  /* 0x0000000517057211 */ /* 0x000fe200078f08ff */
[----:B------:R-:W-:Y:S01]  /*15cc0*/  BSSY.RECONVERGENT B1, `(.L_x_159) ;  /* 0x000000f000017945 */ /* 0x000fe20003800200 */
[----:B------:R-:W-:Y:S01]  /*15cd0*/  ISETP.GT.U32.AND P2, PT, R28, 0x1, PT ;  /* 0x000000011c00780c */ /* 0x000fe20003f44070 */
[----:B------:R-:W-:Y:S02]  /*15ce0*/  IMAD.MOV.U32 R8, RZ, RZ, RZ ;  /* 0x000000ffff087224 */ /* 0x000fe400078e00ff */
        /* <DEDUP_REMOVED lines=12> */
.L_x_160:
[----:B------:R-:W-:Y:S05]  /*15db0*/  BSYNC.RECONVERGENT B1 ;  /* 0x0000000000017941 */ /* 0x000fea0003800200 */
.L_x_159:
[----:B------:R-:W-:Y:S01]  /*15dc0*/  LEA.HI R8, R26, R8, RZ, 0x1 ;  /* 0x000000081a087211 */ /* 0x000fe200078f08ff */
[----:B------:R-:W-:Y:S01]  /*15dd0*/  BSSY.RECONVERGENT B1, `(.L_x_161) ;  /* 0x0000012000017945 */ /* 0x000fe20003800200 */
[----:B------:R-:W-:-:S03]  /*15de0*/  ISETP.NE.AND P2, PT, R27, RZ, PT ;  /* 0x000000ff1b00720c */ /* 0x000fc60003f45270 */
[----:B------:R-:W-:Y:S01]  /*15df0*/  IMAD.IADD R25, R25, 0x1, -R8 ;  /* 0x0000000119197824 */ /* 0x000fe200078e0a08 */
[----:B------:R-:W-:Y:S01]  /*15e00*/  SEL R8, R7, R30, P0 ;  /* 0x0000001e07087207 */ /* 0x000fe20000000000 */
[----:B------:R-:W-:Y:S02]  /*15e10*/  IMAD.MOV.U32 R7, RZ, RZ, RZ ;  /* 0x000000ffff077224 */ /* 0x000fe400078e00ff */
[C---:B------:R-:W-:Y:S01]  /*15e20*/  VIADD R26, R25.reuse, 0x2710 ;  /* 0x00002710191a7836 */ /* 0x040fe20000000000 */
[----:B------:R-:W-:Y:S02]  /*15e30*/  ISETP.GE.AND P1, PT, R25, RZ, PT ;  /* 0x000000ff1900720c */ /* 0x000fe40003f26270 */
[----:B------:R-:W-:Y:S02]  /*15e40*/  LOP3.LUT R8, R8, 0xffff, RZ, 0xc0, !PT ;  /* 0x0000ffff08087812 */ /* 0x000fe400078ec0ff */
[----:B------:R-:W-:-:S05]  /*15e50*/  SEL R26, R26, R25, !P1 ;  /* 0x000000191a1a7207 */ /* 0x000fca0004800000 */
[----:B------:R0:W-:Y:S01]  /*15e60*/  STL.U16 [R1+0x1f8], R26 ;  /* 0x0001f81a01007387 */ /* 0x0001e20000100400 */
[----:B------:R-:W-:Y:S05]  /*15e70*/  @P2 BRA `(.L_x_162) ;  /* 0x00000000001c2947 */ /* 0x000fea0003800000 */
[----:B------:R-:W-:-:S05]  /*15e80*/  IABS R27, R27 ;  /* 0x0000001b001b7213 */ /* 0x000fca0000000000 */
[----:B------:R-:W-:-:S04]  /*15e90*/  IMAD.MOV R28, RZ, RZ, -R27 ;  /* 0x000000ffff1c7224 */ /* 0x000fc800078e0a1b */
[----:B------:R-:W-:-:S05]  /*15ea0*/  @!P0 IMAD R45, R28, 0x2, R45 ;  /* 0x000000021c2d8824 */ /* 0x000fca00078e022d */
[----:B------:R-:W5:Y:S01]  /*15eb0*/  @!P0 LDL.U16 R7, [R45+0x2] ;  /* 0x000002002d078983 */ /* 0x000f620000100400 */
[----:B------:R-:W-:-:S05]  /*15ec0*/  @P0 IMAD R33, R28, 0x2, R33 ;  /* 0x000000021c210824 */ /* 0x000fca00078e0221 */
[----:B------:R-:W5:Y:S02]  /*15ed0*/  @P0 LDL.U16 R7, [R33+0x2] ;  /* 0x0000020021070983 */ /* 0x000f640000100400 */
[----:B-----5:R-:W-:-:S07]  /*15ee0*/  LOP3.LUT R7, R7, 0xffff, RZ, 0xc0, !PT ;  /* 0x0000ffff07077812 */ /* 0x020fce00078ec0ff */
.L_x_162:
[----:B------:R-:W-:Y:S05]  /*15ef0*/  BSYNC.RECONVERGENT B1 ;  /* 0x0000000000017941 */ /* 0x000fea0003800200 */
.L_x_161:
[----:B------:R-:W-:-:S05]  /*15f00*/  LEA.HI R7, R25, R7, RZ, 0x1 ;  /* 0x0000000719077211 */ /* 0x000fca00078f08ff */
[----:B------:R-:W-:-:S05]  /*15f10*/  IMAD.IADD R8, R8, 0x1, -R7 ;  /* 0x0000000108087824 */ /* 0x000fca00078e0a07 */
[----:B------:R-:W-:-:S13]  /*15f20*/  ISETP.GE.AND P0, PT, R8, RZ, PT ;  /* 0x000000ff0800720c */ /* 0x000fda0003f06270 */
[----:B------:R-:W-:Y:S01]  /*15f30*/  @!P0 VIADD R8, R8, 0x2710 ;  /* 0x0000271008088836 */ /* 0x000fe20000000000 */
[----:B------:R-:W-:-:S04]  /*15f40*/  ISETP.GE.AND P0, PT, R32, 0x1, PT ;  /* 0x000000012000780c */ /* 0x000fc80003f06270 */
[----:B------:R0:W-:Y:S01]  /*15f50*/  STL.U16 [R1+0x1f6], R8 ;  /* 0x0001f60801007387 */ /* 0x0001e20000100400 */
[----:B------:R-:W-:-:S04]  /*15f60*/  PRMT R7, R8, 0x9910, RZ ;  /* 0x0000991008077816 */ /* 0x000fc800000000ff */
[----:B------:R-:W-:-:S13]  /*15f70*/  ISETP.NE.OR P0, PT, R7, RZ, !P0 ;  /* 0x000000ff0700720c */ /* 0x000fda0004705670 */
[----:B0-----:R-:W-:Y:S05]  /*15f80*/  @P0 BRA `(.L_x_106) ;  /* 0x0000008400880947 */ /* 0x001fea0003800000 */
[----:B------:R-:W-:Y:S01]  /*15f90*/  PRMT R8, R5, 0x5410, R10 ;  /* 0x0000541005087816 */ /* 0x000fe2000000000a */
[----:B------:R-:W-:Y:S01]  /*15fa0*/  VIADD R32, R32, 0xffffffff ;  /* 0xffffffff20207836 */ /* 0x000fe20000000000 */
[----:B------:R-:W-:Y:S01]  /*15fb0*/  PRMT R9, R9, 0x5410, R36 ;  /* 0x0000541009097816 */ /* 0x000fe20000000024 */
[----:B------:R-:W-:Y:S01]  /*15fc0*/  STL.U16 [R1+0x1f6], R26 ;  /* 0x0001f61a01007387 */ /* 0x000fe20000100400 */
[----:B---3--:R-:W-:Y:S02]  /*15fd0*/  PRMT R22, R22, 0x5410, R24 ;  /* 0x0000541016167816 */ /* 0x008fe40000000018 */
[----:B------:R-:W-:Y:S01]  /*15fe0*/  PRMT R4, R4, 0x5410, R40 ;  /* 0x0000541004047816 */ /* 0x000fe20000000028 */
[----:B------:R0:W-:Y:S01]  /*15ff0*/  STL.64 [R1+0x1f8], R8 ;  /* 0x0001f80801007387 */ /* 0x0001e20000100a00 */
[----:B------:R-:W-:Y:S02]  /*16000*/  PRMT R5, R6, 0x5410, R12 ;  /* 0x0000541006057816 */ /* 0x000fe4000000000c */
[----:B------:R-:W-:Y:S01]  /*16010*/  PRMT R14, R13, 0x5410, R14 ;  /* 0x000054100d0e7816 */ /* 0x000fe2000000000e */
[----:B------:R3:W-:Y:S01]  /*16020*/  STL [R1+0x220], R22 ;  /* 0x0002201601007387 */ /* 0x0007e20000100800 */
[----:B------:R-:W-:-:S02]  /*16030*/  PRMT R15, R15, 0x5410, R16 ;  /* 0x000054100f0f7816 */ /* 0x000fc40000000010 */
[----:B------:R-:W-:Y:S01]  /*16040*/  PRMT R18, R17, 0x5410, R18 ;  /* 0x0000541011127816 */ /* 0x000fe20000000012 */
[----:B------:R3:W-:Y:S01]  /*16050*/  STL.64 [R1+0x208], R4 ;  /* 0x0002080401007387 */ /* 0x0007e20000100a00 */
[----:B------:R-:W-:Y:S02]  /*16060*/  PRMT R19, R19, 0x5410, R20 ;  /* 0x0000541013137816 */ /* 0x000fe40000000014 */
[----:B0-----:R-:W-:Y:S01]  /*16070*/  PRMT R8, R3, 0x5410, R0 ;  /* 0x0000541003087816 */ /* 0x001fe20000000000 */
[----:B------:R3:W-:Y:S01]  /*16080*/  STL.64 [R1+0x210], R14 ;  /* 0x0002100e01007387 */ /* 0x0007e20000100a00 */
[----:B------:R-:W-:-:S03]  /*16090*/  PRMT R9, R2, 0x5410, R38 ;  /* 0x0000541002097816 */ /* 0x000fc60000000026 */
[----:B------:R3:W-:Y:S04]  /*160a0*/  STL.64 [R1+0x218], R18 ;  /* 0x0002181201007387 */ /* 0x0007e80000100a00 */
[----:B------:R3:W-:Y:S04]  /*160b0*/  STL.64 [R1+0x200], R8 ;  /* 0x0002000801007387 */ /* 0x0007e80000100a00 */
[----:B------:R3:W-:Y:S04]  /*160c0*/  STL [R1+0x228], R32 ;  /* 0x0002282001007387 */ /* 0x0007e80000100800 */
[----:B------:R3:W-:Y:S01]  /*160d0*/  STL.U16 [R1+0x226], RZ ;  /* 0x000226ff01007387 */ /* 0x0007e20000100400 */
[----:B------:R-:W-:Y:S05]  /*160e0*/  BRA `(.L_x_106) ;  /* 0x0000008400307947 */ /* 0x000fea0003800000 */
.L_x_105:
[----:B------:R-:W-:-:S04]  /*160f0*/  ISETP.NE.AND P0, PT, R27, 0x1, PT ;  /* 0x000000011b00780c */ /* 0x000fc80003f05270 */
[----:B------:R-:W-:-:S13]  /*16100*/  ISETP.NE.OR P0, PT, R30, RZ, P0 ;  /* 0x000000ff1e00720c */ /* 0x000fda0000705670 */
[----:B------:R-:W-:Y:S05]  /*16110*/  @P0 BRA `(.L_x_163) ;  /* 0x0000002c00a00947 */ /* 0x000fea0003800000 */
[----:B------:R0:W-:Y:S04]  /*16120*/  STL.U16 [R1+0x1f6], RZ ;  /* 0x0001f6ff01007387 */ /* 0x0001e80000100400 */
[----:B------:R-:W3:Y:S04]  /*16130*/  LDL R27, [R1+0x118] ;  /* 0x00011800011b7983 */ /* 0x000ee80000100800 */
[----:B----4-:R-:W4:Y:S04]  /*16140*/  LDL.U16 R34, [R66] ;  /* 0x0000000042227983 */ /* 0x010f280000100400 */
[----:B------:R-:W5:Y:S04]  /*16150*/  LDL R36, [R1+0x11c] ;  /* 0x00011c0001247983 */ /* 0x000f680000100800 */
        /* <DEDUP_REMOVED lines=21> */
[----:B------:R0:W-:Y:S01]  /*162b0*/  STL [R1+0x224], RZ ;  /* 0x000224ff01007387 */ /* 0x0001e20000100800 */
[----:B---3--:R-:W-:-:S02]  /*162c0*/  PRMT R35, R27, 0x7632, R35 ;  /* 0x000076321b237816 */ /* 0x008fc40000000023 */
[----:B----4-:R-:W-:-:S04]  /*162d0*/  LOP3.LUT R30, R27, R34, R7, 0xfe, !PT ;  /* 0x000000221b1e7212 */ /* 0x010fc800078efe07 */
[----:B------:R-:W-:Y:S02]  /*162e0*/  LOP3.LUT R57, R35, R30, R26, 0xfe, !PT ;  /* 0x0000001e23397212 */ /* 0x000fe400078efe1a */
[C---:B-----5:R-:W-:Y:S02]  /*162f0*/  PRMT R40, R36.reuse, 0x7632, R40 ;  /* 0x0000763224287816 */ /* 0x060fe40000000028 */
[----:B------:R-:W-:Y:S02]  /*16300*/  LOP3.LUT R57, R36, R57, R32, 0xfe, !PT ;  /* 0x0000003924397212 */ /* 0x000fe400078efe20 */
[----:B--2---:R-:W-:Y:S02]  /*16310*/  PRMT R44, R38, 0x7632, R44 ;  /* 0x00007632262c7816 */ /* 0x004fe4000000002c */
[----:B------:R-:W-:Y:S02]  /*16320*/  LOP3.LUT R57, R40, R57, R11, 0xfe, !PT ;  /* 0x0000003928397212 */ /* 0x000fe400078efe0b */
[----:B------:R-:W-:-:S02]  /*16330*/  PRMT R61, R43, 0x7632, R61 ;  /* 0x000076322b3d7816 */ /* 0x000fc4000000003d */
[----:B------:R-:W-:Y:S02]  /*16340*/  LOP3.LUT R57, R38, R57, R10, 0xfe, !PT ;  /* 0x0000003926397212 */ /* 0x000fe400078efe0a */
[----:B------:R-:W-:Y:S02]  /*16350*/  PRMT R68, R42, 0x7632, R68 ;  /* 0x000076322a447816 */ /* 0x000fe40000000044 */
[----:B------:R-:W-:Y:S02]  /*16360*/  LOP3.LUT R57, R44, R57, R9, 0xfe, !PT ;  /* 0x000000392c397212 */ /* 0x000fe400078efe09 */
[----:B------:R-:W-:Y:S02]  /*16370*/  PRMT R69, R58, 0x7632, R69 ;  /* 0x000076323a457816 */ /* 0x000fe40000000045 */
        /* <DEDUP_REMOVED lines=12> */
[----:B------:R-:W-:-:S04]  /*16440*/  LOP3.LUT R57, R59, R30, R6, 0xfe, !PT ;  /* 0x0000001e3b397212 */ /* 0x000fc800078efe06 */
        /* <DEDUP_REMOVED lines=11> */
[----:B------:R-:W-:-:S04]  /*16500*/  LOP3.LUT R57, R57, R24, RZ, 0xfc, !PT ;  /* 0x0000001839397212 */ /* 0x000fc800078efcff */
[----:B------:R-:W-:-:S04]  /*16510*/  PRMT R30, R57, 0x9910, RZ ;  /* 0x00009910391e7816 */ /* 0x000fc800000000ff */
[----:B------:R-:W-:Y:S01]  /*16520*/  ISETP.NE.AND P0, PT, R30, RZ, PT ;  /* 0x000000ff1e00720c */ /* 0x000fe20003f05270 */
[----:B------:R-:W-:-:S12]  /*16530*/  IMAD.MOV.U32 R30, RZ, RZ, 0x1 ;  /* 0x00000001ff1e7424 */ /* 0x000fd800078e00ff */
[----:B------:R0:W-:Y:S04]  /*16540*/  @!P0 STL.U8 [R1+0x1f4], R30 ;  /* 0x0001f41e01008387 */ /* 0x0001e80000100000 */
[----:B------:R0:W-:Y:S01]  /*16550*/  @!P0 STL [R1+0x228], RZ ;  /* 0x000228ff01008387 */ /* 0x0001e20000100800 */
[----:B------:R-:W-:Y:S05]  /*16560*/  @!P0 BRA `(.L_x_106) ;  /* 0x0000008000108947 */ /* 0x000fea0003800000 */
[----:B------:R-:W0:Y:S01]  /*16570*/  LDL R103, [R1+0x148] ;  /* 0x0001480001677983 */ /* 0x000e220000100800 */
[----:B------:R-:W-:Y:S01]  /*16580*/  IMAD.MOV.U32 R67, RZ, RZ, 0x1 ;  /* 0x00000001ff437424 */ /* 0x000fe200078e00ff */
[----:B------:R-:W-:Y:S04]  /*16590*/  BSSY.RECONVERGENT B1, `(.L_x_164) ;  /* 0x00000aa000017945 */ /* 0x000fe80003800200 */
[----:B------:R-:W-:Y:S01]  /*165a0*/  BSSY.RELIABLE B2, `(.L_x_165) ;  /* 0x00000a6000027945 */ /* 0x000fe20003800100 */
[----:B------:R2:W-:Y:S01]  /*165b0*/  STL.U8 [R1+0x1f4], R67 ;  /* 0x0001f44301007387 */ /* 0x0005e20000100000 */
[CC--:B0-----:R-:W-:Y:S01]  /*165c0*/  VIMNMX R30, PT, PT, R103.reuse, R28.reuse, !PT ;  /* 0x0000001c671e7248 */ /* 0x0c1fe20007fe0100 */
[C---:B------:R-:W-:Y:S01]  /*165d0*/  IMAD.IADD R57, R103.reuse, 0x1, -R28 ;  /* 0x0000000167397824 */ /* 0x040fe200078e0a1c */
[----:B------:R-:W-:-:S03]  /*165e0*/  ISETP.NE.AND P0, PT, R103, R28, PT ;  /* 0x0000001c6700720c */ /* 0x000fc60003f05270 */
[----:B------:R2:W-:Y:S10]  /*165f0*/  STL [R1+0x228], R30 ;  /* 0x0002281e01007387 */ /* 0x0005f40000100800 */
[----:B--2---:R-:W-:Y:S05]  /*16600*/  @!P0 BRA `(.L_x_166) ;  /* 0x0000000000148947 */ /* 0x004fea0003800000 */
[----:B------:R-:W-:Y:S02]  /*16610*/  ISETP.GT.AND P1, PT, R103, R28, PT ;  /* 0x0000001c6700720c */ /* 0x000fe40003f24270 */
[----:B------:R-:W-:-:S11]  /*16620*/  PLOP3.LUT P0, PT, PT, PT, PT, 0x80, 0x8 ;  /* 0x000000000008781c */ /* 0x000fd60003f0f070 */
[----:B------:R-:W-:Y:S05]  /*16630*/  @P1 BREAK.RELIABLE B2 ;  /* 0x0000000000021942 */ /* 0x000fea0003800100 */
[----:B------:R-:W-:Y:S05]  /*16640*/  @P1 BRA `(.L_x_167) ;  /* 0x0000000800781947 */ /* 0x000fea0003800000 */
[----:B------:R-:W-:Y:S05]  /*16650*/  BRA `(.L_x_168) ;  /* 0x0000000800687947 */ /* 0x000fea0003800000 */
.L_x_166:
[----:B------:R-:W-:Y:S02]  /*16660*/  PRMT R67, R7, 0x9910, RZ ;  /* 0x0000991007437816 */ /* 0x000fe400000000ff */
[----:B------:R-:W-:-:S04]  /*16670*/  PRMT R28, R34, 0x9910, RZ ;  /* 0x00009910221c7816 */ /* 0x000fc800000000ff */
[----:B------:R-:W-:-:S13]  /*16680*/  ISETP.NE.AND P0, PT, R28, R67, PT ;  /* 0x000000431c00720c */ /* 0x000fda0003f05270 */
        /* <DEDUP_REMOVED lines=11> */
[----:B------:R-:W-:-:S12]  /*16740*/  IMAD.U32 R25, RZ, RZ, UR14 ;  /* 0x0000000eff197e24 */ /* 0x000fd8000f8e00ff */
        /* <DEDUP_REMOVED lines=127> */
[----:B------:R-:W-:Y:S02]  /*16f40*/  PRMT R26, R24, 0x9910, RZ ;  /* 0x00009910181a7816 */ /* 0x000fe400000000ff */
[----:B------:R-:W-:-:S04]  /*16f50*/  PRMT R25, R65, 0xbb32, RZ ;  /* 0x0000bb3241197816 */ /* 0x000fc800000000ff */
[----:B------:R-:W-:-:S13]  /*16f60*/  ISETP.NE.AND P0, PT, R25, R26, PT ;  /* 0x0000001a1900720c */ /* 0x000fda0003f05270 */
[----:B------:R-:W-:Y:S05]  /*16f70*/  @!P0 BRA `(.L_x_168) ;  /* 0x0000000000208947 */ /* 0x000fea0003800000 */
[----:B------:R-:W-:Y:S02]  /*16f80*/  IMAD.MOV.U32 R66, RZ, RZ, R85 ;  /* 0x000000ffff427224 */ /* 0x000fe400078e0055 */
[----:B------:R-:W-:-:S07]  /*16f90*/  IMAD.MOV.U32 R25, RZ, RZ, R74 ;  /* 0x000000ffff197224 */ /* 0x000fce00078e004a */
.L_x_169:
[----:B------:R-:W2:Y:S04]  /*16fa0*/  LDL.U16 R66, [R66] ;  /* 0x0000000042427983 */ /* 0x000ea80000100400 */
[----:B------:R-:W2:Y:S01]  /*16fb0*/  LDL.U16 R25, [R25] ;  /* 0x0000000019197983 */ /* 0x000ea20000100400 */
[----:B------:R-:W-:Y:S02]  /*16fc0*/  PLOP3.LUT P0, PT, PT, PT, PT, 0x80, 0x8 ;  /* 0x000000000008781c */ /* 0x000fe40003f0f070 */
[----:B--2---:R-:W-:-:S13]  /*16fd0*/  ISETP.GT.U32.AND P1, PT, R66, R25, PT ;  /* 0x000000194200720c */ /* 0x004fda0003f24070 */
[----:B------:R-:W-:Y:S05]  /*16fe0*/  @P1 BREAK.RELIABLE B2 ;  /* 0x0000000000021942 */ /* 0x000fea0003800100 */
[----:B------:R-:W-:Y:S05]  /*16ff0*/  @P1 BRA `(.L_x_167) ;  /* 0x00000000000c1947 */ /* 0x000fea0003800000 */
.L_x_168:
[----:B------:R-:W-:Y:S05]  /*17000*/  BSYNC.RELIABLE B2 ;  /* 0x0000000000027941 */ /* 0x000fea0003800100 */
.L_x_165:
[----:B------:R0:W-:Y:S01]  /*17010*/  STL.U8 [R1+0x1f4], RZ ;  /* 0x0001f4ff01007387 */ /* 0x0001e20000100000 */
[----:B------:R-:W-:-:S13]  /*17020*/  PLOP3.LUT P0, PT, PT, PT, PT, 0x8, 0x80 ;  /* 0x000000000080781c */ /* 0x000fda0003f0e170 */
.L_x_167:
[----:B------:R-:W-:Y:S05]  /*17030*/  BSYNC.RECONVERGENT B1 ;  /* 0x0000000000017941 */ /* 0x000fea0003800200 */
.L_x_164:
[----:B------:R2:W5:Y:S04]  /*17040*/  @!P0 LDL.U16 R35, [R1+0x232] ;  /* 0x0002320001238983 */ /* 0x0005680000100400 */
[----:B------:R2:W5:Y:S01]  /*17050*/  LDL.U16 R26, [R1+0x230] ;  /* 0x00023000011a7983 */ /* 0x0005620000100400 */
[----:B------:R-:W-:Y:S01]  /*17060*/  IABS R25, R57 ;  /* 0x0000003900197213 */ /* 0x000fe20000000000 */
[----:B------:R-:W-:Y:S01]  /*17070*/  BSSY.RECONVERGENT B1, `(.L_x_170) ;  /* 0x000000c000017945 */ /* 0x000fe20003800200 */
[----:B------:R-:W-:Y:S01]  /*17080*/  SEL R67, R100, R24, P0 ;  /* 0x0000001864437207 */ /* 0x000fe20000000000 */
[----:B------:R-:W-:Y:S01]  /*17090*/  IMAD.MOV.U32 R24, RZ, RZ, RZ ;  /* 0x000000ffff187224 */ /* 0x000fe200078e00ff */
[----:B------:R-:W-:Y:S02]  /*170a0*/  ISETP.GT.U32.AND P1, PT, R25, 0x18, PT ;  /* 0x000000181900780c */ /* 0x000fe40003f24070 */
        /* <DEDUP_REMOVED lines=8> */
.L_x_171:
[----:B------:R-:W-:Y:S05]  /*17130*/  BSYNC.RECONVERGENT B1 ;  /* 0x0000000000017941 */ /* 0x000fea0003800200 */
.L_x_170:
[----:B------:R-:W-:Y:S01]  /*17140*/  IMAD.IADD R67, R67, 0x1, -R24 ;  /* 0x0000000143437824 */ /* 0x000fe200078e0a18 */
[----:B------:R-:W-:Y:S01]  /*17150*/  ISETP.GT.U32.AND P2, PT, R25, 0x17, PT ;  /* 0x000000171900780c */ /* 0x000fe20003f44070 */
[----:B------:R-:W-:Y:S01]  /*17160*/  BSSY.RECONVERGENT B1, `(.L_x_172) ;  /* 0x000000e000017945 */ /* 0x000fe20003800200 */
[----:B------:R-:W-:Y:S01]  /*17170*/  SEL R65, R65, R23, P0 ;  /* 0x0000001741417207 */ /* 0x000fe20000000000 */
        /* <DEDUP_REMOVED lines=12> */
.L_x_173:
[----:B------:R-:W-:Y:S05]  /*17240*/  BSYNC.RECONVERGENT B1 ;  /* 0x0000000000017941 */ /* 0x000fea0003800200 */
.L_x_172:
[----:B------:R-:W-:Y:S01]  /*17250*/  LEA.HI R23, R67, R23, RZ, 0x1 ;  /* 0x0000001743177211 */ /* 0x000fe200078f08ff */
[----:B------:R-:W-:Y:S01]  /*17260*/  BSSY.RECONVERGENT B1, `(.L_x_174) ;  /* 0x0000011000017945 */ /* 0x000fe20003800200 */
[----:B--2---:R-:W-:Y:S02]  /*17270*/  LOP3.LUT R24, R65, 0xffff, RZ, 0xc0, !PT ;  /* 0x0000ffff41187812 */ /* 0x004fe400078ec0ff */
        /* <DEDUP_REMOVED lines=15> */
.L_x_175:
[----:B------:R-:W-:Y:S05]  /*17370*/  BSYNC.RECONVERGENT B1 ;  /* 0x0000000000017941 */ /* 0x000fea0003800200 */
.L_x_174:
        /* <DEDUP_REMOVED lines=18> */
.L_x_177:
[----:B------:R-:W-:Y:S05]  /*174a0*/  BSYNC.RECONVERGENT B1 ;  /* 0x0000000000017941 */ /* 0x000fea0003800200 */
.L_x_176:
        /* <DEDUP_REMOVED lines=14> */
[----:B------:R-:W2:Y:S01]  /*17590*/  @!P0 LDL.U16 R19, [R23+0x2] ;  /* 0x0000020017138983 */ /* 0x000ea20000100400 */
[----:B------:R-:W-:-:S05]  /*175a0*/  @P0 IMAD R28, R28, 0x2, R45 ;  /* 0x000000021c1c0824 */ /* 0x000fca00078e022d */
[----:B------:R-:W2:Y:S02]  /*175b0*/  @P0 LDL.U16 R19, [R28+0x2] ;  /* 0x000002001c130983 */ /* 0x000ea40000100400 */
[----:B--2---:R-:W-:-:S07]  /*175c0*/  LOP3.LUT R19, R19, 0xffff, RZ, 0xc0, !PT ;  /* 0x0000ffff13137812 */ /* 0x004fce00078ec0ff */
.L_x_179:
[----:B------:R-:W-:Y:S05]  /*175d0*/  BSYNC.RECONVERGENT B1 ;  /* 0x0000000000017941 */ /* 0x000fea0003800200 */
.L_x_178:
        /* <DEDUP_REMOVED lines=18> */
.L_x_181:
[----:B------:R-:W-:Y:S05]  /*17700*/  BSYNC.RECONVERGENT B1 ;  /* 0x0000000000017941 */ /* 0x000fea0003800200 */
.L_x_180:
        /* <DEDUP_REMOVED lines=18> */
.L_x_183:
[----:B------:R-:W-:Y:S05]  /*17830*/  BSYNC.RECONVERGENT B1 ;  /* 0x0000000000017941 */ /* 0x000fea0003800200 */
.L_x_182:
        /* <DEDUP_REMOVED lines=18> */
.L_x_185:
[----:B------:R-:W-:Y:S05]  /*17960*/  BSYNC.RECONVERGENT B1 ;  /* 0x0000000000017941 */ /* 0x000fea0003800200 */
.L_x_184:
        /* <DEDUP_REMOVED lines=18> */
.L_x_187:
[----:B------:R-:W-:Y:S05]  /*17a90*/  BSYNC.RECONVERGENT B1 ;  /* 0x0000000000017941 */ /* 0x000fea0003800200 */
.L_x_186:
        /* <DEDUP_REMOVED lines=18> */
.L_x_189:
[----:B------:R-:W-:Y:S05]  /*17bc0*/  BSYNC.RECONVERGENT B1 ;  /* 0x0000000000017941 */ /* 0x000fea0003800200 */
.L_x_188:
        /* <DEDUP_REMOVED lines=18> */
.L_x_191:
[----:B------:R-:W-:Y:S05]  /*17cf0*/  BSYNC.RECONVERGENT B1 ;  /* 0x0000000000017941 */ /* 0x000fea0003800200 */
.L_x_190:
        /* <DEDUP_REMOVED lines=18> */
.L_x_193:
[----:B------:R-:W-:Y:S05]  /*17e20*/  BSYNC.RECONVERGENT B1 ;  /* 0x0000000000017941 */ /* 0x000fea0003800200 */
.L_x_192:
        /* <DEDUP_REMOVED lines=18> */
.L_x_195:
[----:B------:R-:W-:Y:S05]  /*17f50*/  BSYNC.RECONVERGENT B1 ;  /* 0x0000000000017941 */ /* 0x000fea0003800200 */
.L_x_194:
        /* <DEDUP_REMOVED lines=18> */
.L_x_197:
[----:B------:R-:W-:Y:S05]  /*18080*/  BSYNC.RECONVERGENT B1 ;  /* 0x0000000000017941 */ /* 0x000fea0003800200 */
.L_x_196:
        /* <DEDUP_REMOVED lines=18> */
.L_x_199:
[----:B------:R-:W-:Y:S05]  /*181b0*/  BSYNC.RECONVERGENT B1 ;  /* 0x0000000000017941 */ /* 0x000fea0003800200 */
.L_x_198:
        /* <DEDUP_REMOVED lines=18> */
.L_x_201:
[----:B------:R-:W-:Y:S05]  /*182e0*/  BSYNC.RECONVERGENT B1 ;  /* 0x0000000000017941 */ /* 0x000fea0003800200 */
.L_x_200:
        /* <DEDUP_REMOVED lines=18> */
.L_x_203:
[----:B------:R-:W-:Y:S05]  /*18410*/  BSYNC.RECONVERGENT B1 ;  /* 0x0000000000017941 */ /* 0x000fea0003800200 */
.L_x_202:
        /* <DEDUP_REMOVED lines=18> */
.L_x_205:
[----:B------:R-:W-:Y:S05]  /*18540*/  BSYNC.RECONVERGENT B1 ;  /* 0x0000000000017941 */ /* 0x000fea0003800200 */
.L_x_204:
        /* <DEDUP_REMOVED lines=18> */
.L_x_207:
[----:B------:R-:W-:Y:S05]  /*18670*/  BSYNC.RECONVERGENT B1 ;  /* 0x0000000000017941 */ /* 0x000fea0003800200 */
.L_x_206:
        /* <DEDUP_REMOVED lines=18> */
.L_x_209:
[----:B------:R-:W-:Y:S05]  /*187a0*/  BSYNC.RECONVERGENT B1 ;  /* 0x0000000000017941 */ /* 0x000fea0003800200 */
.L_x_208:
        /* <DEDUP_REMOVED lines=18> */
.L_x_211:
[----:B------:R-:W-:Y:S05]  /*188d0*/  BSYNC.RECONVERGENT B1 ;  /* 0x0000000000017941 */ /* 0x000fea0003800200 */
.L_x_210:
        /* <DEDUP_REMOVED lines=18> */
.L_x_213:
[----:B------:R-:W-:Y:S05]  /*18a00*/  BSYNC.RECONVERGENT B1 ;  /* 0x0000000000017941 */ /* 0x000fea0003800200 */
.L_x_212:
[----:B------:R-:W-:Y:S01]  /*18a10*/  LEA.HI R5, R40, R5, RZ, 0x1 ;  /* 0x0000000528057211 */ /* 0x000fe200078f08ff */
[----:B------:R-:W-:Y:S01]  /*18a20*/  BSSY.RECONVERGENT B1, `(.L_x_214) ;  /* 0x0000011000017945 */ /* 0x000fe20003800200 */
[----:B------:R-:W-:Y:S02]  /*18a30*/  LOP3.LUT R8, R11, 0xffff, RZ, 0xc0, !PT ;  /* 0x0000ffff0b087812 */ /* 0x000fe400078ec0ff */
[----:B------:R-:W-:Y:S02]  /*18a40*/  ISETP.GT.U32.AND P2, PT, R25, 0x2, PT ;  /* 0x000000021900780c */ /* 0x000fe40003f44070 */
[----:B-----5:R-:W-:Y:S01]  /*18a50*/  LOP3.LUT R36, R35, 0xffff, RZ, 0xc0, !PT ;  /* 0x0000ffff23247812 */ /* 0x020fe200078ec0ff */
        /* <DEDUP_REMOVED lines=13> */
.L_x_215:
[----:B------:R-:W-:Y:S05]  /*18b30*/  BSYNC.RECONVERGENT B1 ;  /* 0x0000000000017941 */ /* 0x000fea0003800200 */
.L_x_214:
[----:B------:R-:W-:Y:S01]  /*18b40*/  LEA.HI R5, R23, R5, RZ, 0x1 ;  /* 0x0000000517057211 */ /* 0x000fe200078f08ff */
[----:B------:R-:W-:Y:S01]  /*18b50*/  BSSY.RECONVERGENT B1, `(.L_x_216) ;  /* 0x0000011000017945 */ /* 0x000fe20003800200 */
[----:B------:R-:W-:Y:S01]  /*18b60*/  ISETP.GT.U32.AND P2, PT, R25, 0x1, PT ;  /* 0x000000011900780c */ /* 0x000fe20003f44070 */
[----:B------:R-:W-:Y:S01]  /*18b70*/  IMAD.MOV.U32 R8, RZ, RZ, RZ ;  /* 0x000000ffff087224 */ /* 0x000fe200078e00ff */
[----:B------:R-:W-:Y:S01]  /*18b80*/  SEL R27, R27, R26, P0 ;  /* 0x0000001a1b1b7207 */ /* 0x000fe20000000000 */
[----:B------:R-:W-:-:S03]  /*18b90*/  IMAD.IADD R36, R36, 0x1, -R5 ;  /* 0x0000000124247824 */ /* 0x000fc600078e0a05 */
[----:B------:R-:W-:Y:S01]  /*18ba0*/  LOP3.LUT R27, R27, 0xffff, RZ, 0xc0, !PT ;  /* 0x0000ffff1b1b7812 */ /* 0x000fe200078ec0ff */
        /* <DEDUP_REMOVED lines=11> */
.L_x_217:
[----:B------:R-:W-:Y:S05]  /*18c60*/  BSYNC.RECONVERGENT B1 ;  /* 0x0000000000017941 */ /* 0x000fea0003800200 */
.L_x_216:
        /* <DEDUP_REMOVED lines=19> */
.L_x_219:
[----:B------:R-:W-:Y:S05]  /*18da0*/  BSYNC.RECONVERGENT B1 ;  /* 0x0000000000017941 */ /* 0x000fea0003800200 */
.L_x_218:
        /* <DEDUP_REMOVED lines=31> */
.L_x_163:
[----:B------:R-:W-:-:S13]  /*18fa0*/  ISETP.NE.OR P0, PT, R27, 0x1, !P1 ;  /* 0x000000011b00780c */ /* 0x000fda0004f05670 */
[----:B------:R-:W-:Y:S05]  /*18fb0*/  @P0 BRA `(.L_x_220) ;  /* 0x0000002800e40947 */ /* 0x000fea0003800000 */
[----:B------:R-:W3:Y:S01]  /*18fc0*/  LDL R35, [R1+0x148] ;  /* 0x0001480001237983 */ /* 0x000ee20000100800 */
[----:B------:R-:W-:Y:S01]  /*18fd0*/  IMAD.MOV.U32 R27, RZ, RZ, 0x1 ;  /* 0x00000001ff1b7424 */ /* 0x000fe200078e00ff */
[----:B------:R-:W-:Y:S02]  /*18fe0*/  BSSY.RECONVERGENT B1, `(.L_x_221) ;  /* 0x00000a9000017945 */ /* 0x000fe40003800200 */
[----:B------:R0:W-:Y:S04]  /*18ff0*/  STL.U16 [R1+0x1f6], RZ ;  /* 0x0001f6ff01007387 */ /* 0x0001e80000100400 */
[----:B------:R0:W-:Y:S04]  /*19000*/  STL.U8 [R1+0x1f4], R27 ;  /* 0x0001f41b01007387 */ /* 0x0001e80000100000 */
[----:B------:R0:W-:Y:S04]  /*19010*/  STL.64 [R1+0x1f8], RZ ;  /* 0x0001f8ff01007387 */ /* 0x0001e80000100a00 */
[----:B------:R0:W-:Y:S04]  /*19020*/  STL.64 [R1+0x200], RZ ;  /* 0x000200ff01007387 */ /* 0x0001e80000100a00 */
[----:B------:R0:W-:Y:S04]  /*19030*/  STL.64 [R1+0x208], RZ ;  /* 0x000208ff01007387 */ /* 0x0001e80000100a00 */
[----:B------:R0:W-:Y:S01]  /*19040*/  STL.64 [R1+0x210], RZ ;  /* 0x000210ff01007387 */ /* 0x0001e20000100a00 */
[----:B---3--:R-:W-:-:S02]  /*19050*/  VIMNMX R30, PT, PT, R35, R28, !PT ;  /* 0x0000001c231e7248 */ /* 0x008fc40007fe0100 */
[----:B------:R-:W-:-:S03]  /*19060*/  ISETP.NE.AND P1, PT, R35, R28, PT ;  /* 0x0000001c2300720c */ /* 0x000fc60003f25270 */
[----:B------:R0:W-:Y:S10]  /*19070*/  STL [R1+0x228], R30 ;  /* 0x0002281e01007387 */ /* 0x0001f40000100800 */
[C---:B------:R-:W-:Y:S01]  /*19080*/  @P1 ISETP.GT.AND P0, PT, R35.reuse, R28, PT ;  /* 0x0000001c2300120c */ /* 0x040fe20003f04270 */
[----:B------:R-:W-:Y:S01]  /*19090*/  IMAD.IADD R28, R35, 0x1, -R28 ;  /* 0x00000001231c7824 */ /* 0x000fe200078e0a1c */
[----:B0-----:R-:W-:Y:S11]  /*190a0*/  @P1 BRA `(.L_x_222) ;  /* 0x0000000800701947 */ /* 0x001ff60003800000 */
[----:B------:R-:W4:Y:S01]  /*190b0*/  LDL.U16 R27, [R66] ;  /* 0x00000000421b7983 */ /* 0x000f220000100400 */
[----:B------:R-:W-:Y:S01]  /*190c0*/  PRMT R35, R7, 0x9910, RZ ;  /* 0x0000991007237816 */ /* 0x000fe200000000ff */
[----:B------:R-:W-:Y:S01]  /*190d0*/  BSSY.RELIABLE B2, `(.L_x_223) ;  /* 0x0000096000027945 */ /* 0x000fe20003800100 */
[----:B----4-:R-:W-:-:S04]  /*190e0*/  PRMT R34, R27, 0x9910, RZ ;  /* 0x000099101b227816 */ /* 0x010fc800000000ff */
[----:B------:R-:W-:-:S13]  /*190f0*/  ISETP.NE.AND P0, PT, R34, R35, PT ;  /* 0x000000232200720c */ /* 0x000fda0003f05270 */
[----:B------:R-:W-:Y:S05]  /*19100*/  @P0 BRA `(.L_x_224) ;  /* 0x0000000800480947 */ /* 0x000fea0003800000 */
[----:B------:R-:W3:Y:S01]  /*19110*/  LDL.U16 R27, [R1+0x118] ;  /* 0x00011800011b7983 */ /* 0x000ee20000100400 */
[----:B------:R-:W-:Y:S02]  /*19120*/  PRMT R34, R26, 0x9910, RZ ;  /* 0x000099101a227816 */ /* 0x000fe400000000ff */
[----:B---3--:R-:W-:-:S04]  /*19130*/  PRMT R25, R27, 0x9910, RZ ;  /* 0x000099101b197816 */ /* 0x008fc800000000ff */
[----:B------:R-:W-:Y:S01]  /*19140*/  ISETP.NE.AND P0, PT, R25, R34, PT ;  /* 0x000000221900720c */ /* 0x000fe20003f05270 */
[----:B------:R-:W-:-:S12]  /*19150*/  IMAD.MOV.U32 R25, RZ, RZ, R73 ;  /* 0x000000ffff197224 */ /* 0x000fd800078e0049 */
[----:B------:R-:W-:Y:S05]  /*19160*/  @P0 BRA `(.L_x_224) ;  /* 0x0000000800300947 */ /* 0x000fea0003800000 */
[----:B------:R-:W3:Y:S01]  /*19170*/  LDL.U16 R27, [R1+0x11a] ;  /* 0x00011a00011b7983 */ /* 0x000ee20000100400 */
[----:B------:R-:W-:Y:S02]  /*19180*/  PRMT R34, R32, 0x9910, RZ ;  /* 0x0000991020227816 */ /* 0x000fe400000000ff */
[----:B---3--:R-:W-:-:S04]  /*19190*/  PRMT R25, R27, 0x9910, RZ ;  /* 0x000099101b197816 */ /* 0x008fc800000000ff */
[----:B------:R-:W-:Y:S01]  /*191a0*/  ISETP.NE.AND P0, PT, R25, R34, PT ;  /* 0x000000221900720c */ /* 0x000fe20003f05270 */
[----:B------:R-:W-:-:S12]  /*191b0*/  IMAD.U32 R25, RZ, RZ, UR14 ;  /* 0x0000000eff197e24 */ /* 0x000fd8000f8e00ff */
        /* <DEDUP_REMOVED lines=129> */
[----:B------:R-:W-:Y:S02]  /*199d0*/  PLOP3.LUT P0, PT, PT, PT, PT, 0x8, 0x80 ;  /* 0x000000000080781c */ /* 0x000fe40003f0e170 */
[----:B---3--:R-:W-:-:S04]  /*199e0*/  PRMT R25, R27, 0x9910, RZ ;  /* 0x000099101b197816 */ /* 0x008fc800000000ff */
[----:B------:R-:W-:-:S13]  /*199f0*/  ISETP.NE.AND P1, PT, R25, R34, PT ;  /* 0x000000221900720c */ /* 0x000fda0003f25270 */
[----:B------:R-:W-:Y:S05]  /*19a00*/  @!P1 BREAK.RELIABLE B2 ;  /* 0x0000000000029942 */ /* 0x000fea0003800100 */
[----:B------:R-:W-:Y:S05]  /*19a10*/  @!P1 BRA `(.L_x_222) ;  /* 0x0000000000149947 */ /* 0x000fea0003800000 */
[----:B------:R-:W-:-:S07]  /*19a20*/  IMAD.MOV.U32 R25, RZ, RZ, R74 ;  /* 0x000000ffff197224 */ /* 0x000fce00078e004a */
.L_x_224:
[----:B------:R-:W-:Y:S05]  /*19a30*/  BSYNC.RELIABLE B2 ;  /* 0x0000000000027941 */ /* 0x000fea0003800100 */
.L_x_223:
[----:B------:R-:W3:Y:S01]  /*19a40*/  LDL.U16 R25, [R25] ;  /* 0x0000000019197983 */ /* 0x000ee20000100400 */
[----:B------:R-:W-:-:S04]  /*19a50*/  LOP3.LUT R34, R27, 0xffff, RZ, 0xc0, !PT ;  /* 0x0000ffff1b227812 */ /* 0x000fc800078ec0ff */
[----:B---3--:R-:W-:-:S13]  /*19a60*/  ISETP.GT.U32.AND P0, PT, R34, R25, PT ;  /* 0x000000192200720c */ /* 0x008fda0003f04070 */
.L_x_222:
[----:B------:R-:W-:Y:S05]  /*19a70*/  BSYNC.RECONVERGENT B1 ;  /* 0x0000000000017941 */ /* 0x000fea0003800200 */
.L_x_221:
[----:B------:R-:W3:Y:S04]  /*19a80*/  LDL.U16 R71, [R1+0x146] ;  /* 0x0001460001477983 */ /* 0x000ee80000100400 */
        /* <DEDUP_REMOVED lines=22> */
[----:B------:R0:W5:Y:S01]  /*19bf0*/  LDL.U16 R25, [R1+0x118] ;  /* 0x0001180001197983 */ /* 0x0001620000100400 */
[----:B----4-:R-:W-:Y:S01]  /*19c00*/  IABS R34, R28 ;  /* 0x0000001c00227213 */ /* 0x010fe20000000000 */
[----:B------:R-:W-:Y:S03]  /*19c10*/  BSSY.RECONVERGENT B1, `(.L_x_225) ;  /* 0x000000c000017945 */ /* 0x000fe60003800200 */
[----:B------:R-:W-:-:S02]  /*19c20*/  ISETP.GT.U32.AND P1, PT, R34, 0x18, PT ;  /* 0x000000182200780c */ /* 0x000fc40003f24070 */
[----:B---3--:R-:W-:Y:S01]  /*19c30*/  SEL R71, R71, R24, P0 ;  /* 0x0000001847477207 */ /* 0x008fe20000000000 */
[----:B------:R-:W-:-:S03]  /*19c40*/  IMAD.MOV.U32 R24, RZ, RZ, RZ ;  /* 0x000000ffff187224 */ /* 0x000fc600078e00ff */
[----:B------:R-:W-:-:S07]  /*19c50*/  LOP3.LUT R71, R71, 0xffff, RZ, 0xc0, !PT ;  /* 0x0000ffff47477812 */ /* 0x000fce00078ec0ff */
[----:B0-----:R-:W-:Y:S05]  /*19c60*/  @P1 BRA `(.L_x_226) ;  /* 0x0000000000181947 */ /* 0x001fea0003800000 */
[----:B------:R-:W-:-:S05]  /*19c70*/  IADD3 R70, PT, PT, -R34, 0x18, RZ ;  /* 0x0000001822467810 */ /* 0x000fca0007ffe1ff */
[----:B------:R-:W-:-:S05]  /*19c80*/  @P0 IMAD R68, R70, 0x2, R45 ;  /* 0x0000000246440824 */ /* 0x000fca00078e022d */
[----:B------:R-:W3:Y:S01]  /*19c90*/  @P0 LDL.U16 R24, [R68+0x2] ;  /* 0x0000020044180983 */ /* 0x000ee20000100400 */
[----:B------:R-:W-:-:S05]  /*19ca0*/  @!P0 IMAD R70, R70, 0x2, R33 ;  /* 0x0000000246468824 */ /* 0x000fca00078e0221 */
[----:B------:R-:W3:Y:S02]  /*19cb0*/  @!P0 LDL.U16 R24, [R70+0x2] ;  /* 0x0000020046188983 */ /* 0x000ee40000100400 */
[----:B---3--:R-:W-:-:S07]  /*19cc0*/  LOP3.LUT R24, R24, 0xffff, RZ, 0xc0, !PT ;  /* 0x0000ffff18187812 */ /* 0x008fce00078ec0ff */
.L_x_226:
[----:B------:R-:W-:Y:S05]  /*19cd0*/  BSYNC.RECONVERGENT B1 ;  /* 0x0000000000017941 */ /* 0x000fea0003800200 */
.L_x_225:
[----:B------:R-:W-:Y:S01]  /*19ce0*/  IMAD.IADD R24, R71, 0x1, R24 ;  /* 0x0000000147187824 */ /* 0x000fe200078e0218 */
[----:B------:R-:W-:Y:S01]  /*19cf0*/  ISETP.GT.U32.AND P2, PT, R34, 0x17, PT ;  /* 0x000000172200780c */ /* 0x000fe20003f44070 */
[----:B------:R-:W-:Y:S01]  /*19d00*/  BSSY.RECONVERGENT B1, `(.L_x_227) ;  /* 0x0000010000017945 */ /* 0x000fe20003800200 */
[----:B-----5:R-:W-:Y:S02]  /*19d10*/  SEL R62, R62, R23, P0 ;  /* 0x000000173e3e7207 */ /* 0x020fe40000000000 */
[----:B------:R-:W-:Y:S02]  /*19d20*/  ISETP.GT.U32.AND P1, PT, R24, 0x270f, PT ;  /* 0x0000270f1800780c */ /* 0x000fe40003f24070 */
[----:B------:R-:W-:-:S05]  /*19d30*/  LOP3.LUT R62, R62, 0xffff, RZ, 0xc0, !PT ;  /* 0x0000ffff3e3e7812 */ /* 0x000fca00078ec0ff */
[----:B------:R-:W-:-:S06]  /*19d40*/  VIADD R23, R62, 0x1 ;  /* 0x000000013e177836 */ /* 0x000fcc0000000000 */
[----:B------:R-:W-:Y:S02]  /*19d50*/  @P1 VIADD R24, R24, 0xd8f0 ;  /* 0x0000d8f018181836 */ /* 0x000fe40000000000 */
[----:B------:R-:W-:Y:S02]  /*19d60*/  @!P1 IMAD.MOV R23, RZ, RZ, R62 ;  /* 0x000000ffff179224 */ /* 0x000fe400078e023e */
[----:B------:R-:W-:Y:S01]  /*19d70*/  IMAD.MOV.U32 R62, RZ, RZ, RZ ;  /* 0x000000ffff3e7224 */ /* 0x000fe200078e00ff */
[----:B------:R0:W-:Y:S01]  /*19d80*/  STL.U16 [R1+0x226], R24 ;  /* 0x0002261801007387 */ /* 0x0001e20000100400 */
[----:B------:R-:W-:Y:S05]  /*19d90*/  @P2 BRA `(.L_x_228) ;  /* 0x0000000000182947 */ /* 0x000fea0003800000 */
[----:B------:R-:W-:-:S05]  /*19da0*/  IADD3 R68, PT, PT, -R34, 0x17, RZ ;  /* 0x0000001722447810 */ /* 0x000fca0007ffe1ff */
[----:B0-----:R-:W-:-:S05]  /*19db0*/  @!P0 IMAD R24, R68, 0x2, R33 ;  /* 0x0000000244188824 */ /* 0x001fca00078e0221 */
[----:B------:R-:W3:Y:S01]  /*19dc0*/  @!P0 LDL.U16 R62, [R24+0x2] ;  /* 0x00000200183e8983 */ /* 0x000ee20000100400 */
[----:B------:R-:W-:-:S05]  /*19dd0*/  @P0 IMAD R68, R68, 0x2, R45 ;  /* 0x0000000244440824 */ /* 0x000fca00078e022d */
[----:B------:R-:W3:Y:S02]  /*19de0*/  @P0 LDL.U16 R62, [R68+0x2] ;  /* 0x00000200443e0983 */ /* 0x000ee40000100400 */
[----:B---3--:R-:W-:-:S07]  /*19df0*/  LOP3.LUT R62, R62, 0xffff, RZ, 0xc0, !PT ;  /* 0x0000ffff3e3e7812 */ /* 0x008fce00078ec0ff */
.L_x_228:
[----:B------:R-:W-:Y:S05]  /*19e00*/  BSYNC.RECONVERGENT B1 ;  /* 0x0000000000017941 */ /* 0x000fea0003800200 */
.L_x_227:
[----:B------:R-:W-:Y:S01]  /*19e10*/  IMAD.IADD R62, R23, 0x1, R62 ;  /* 0x00000001173e7824 */ /* 0x000fe200078e023e */
[----:B------:R-:W-:Y:S01]  /*19e20*/  ISETP.GT.U32.AND P2, PT, R34, 0x16, PT ;  /* 0x000000162200780c */ /* 0x000fe20003f44070 */
[----:B------:R-:W-:Y:S01]  /*19e30*/  BSSY.RECONVERGENT B1, `(.L_x_229) ;  /* 0x0000010000017945 */ /* 0x000fe20003800200 */
[----:B------:R-:W-:Y:S01]  /*19e40*/  SEL R73, R73, R22, P0 ;  /* 0x0000001649497207 */ /* 0x000fe20000000000 */
[----:B------:R-:W-:Y:S01]  /*19e50*/  IMAD.MOV.U32 R23, RZ, RZ, RZ ;  /* 0x000000ffff177224 */ /* 0x000fe200078e00ff */
[----:B------:R-:W-:Y:S02]  /*19e60*/  ISETP.GT.U32.AND P1, PT, R62, 0x270f, PT ;  /* 0x0000270f3e00780c */ /* 0x000fe40003f24070 */
[----:B------:R-:W-:-:S05]  /*19e70*/  LOP3.LUT R73, R73, 0xffff, RZ, 0xc0, !PT ;  /* 0x0000ffff49497812 */ /* 0x000fca00078ec0ff */
[----:B------:R-:W-:-:S06]  /*19e80*/  VIADD R22, R73, 0x1 ;  /* 0x0000000149167836 */ /* 0x000fcc0000000000 */
[----:B------:R-:W-:Y:S02]  /*19e90*/  @P1 VIADD R62, R62, 0xd8f0 ;  /* 0x0000d8f03e3e1836 */ /* 0x000fe40000000000 */
[----:B------:R-:W-:-:S03]  /*19ea0*/  @!P1 IMAD.MOV R22, RZ, RZ, R73 ;  /* 0x000000ffff169224 */ /* 0x000fc600078e0249 */
[----:B------:R3:W-:Y:S01]  /*19eb0*/  STL.U16 [R1+0x224], R62 ;  /* 0x0002243e01007387 */ /* 0x0007e20000100400 */
[----:B------:R-:W-:Y:S05]  /*19ec0*/  @P2 BRA `(.L_x_230) ;  /* 0x0000000000182947 */ /* 0x000fea0003800000 */
[----:B---3--:R-:W-:-:S05]  /*19ed0*/  IADD3 R62, PT, PT, -R34, 0x16, RZ ;  /* 0x00000016223e7810 */ /* 0x008fca0007ffe1ff */
[----:B0-----:R-:W-:-:S05]  /*19ee0*/  @!P0 IMAD R24, R62, 0x2, R33 ;  /* 0x000000023e188824 */ /* 0x001fca00078e0221 */
[----:B------:R-:W3:Y:S01]  /*19ef0*/  @!P0 LDL.U16 R23, [R24+0x2] ;  /* 0x0000020018178983 */ /* 0x000ee20000100400 */
[----:B------:R-:W-:-:S05]  /*19f00*/  @P0 IMAD R62, R62, 0x2, R45 ;  /* 0x000000023e3e0824 */ /* 0x000fca00078e022d */
[----:B------:R-:W3:Y:S02]  /*19f10*/  @P0 LDL.U16 R23, [R62+0x2] ;  /* 0x000002003e170983 */ /* 0x000ee40000100400 */
[----:B---3--:R-:W-:-:S07]  /*19f20*/  LOP3.LUT R23, R23, 0xffff, RZ, 0xc0, !PT ;  /* 0x0000ffff17177812 */ /* 0x008fce00078ec0ff */
.L_x_230:
[----:B------:R-:W-:Y:S05]  /*19f30*/  BSYNC.RECONVERGENT B1 ;  /* 0x0000000000017941 */ /* 0x000fea0003800200 */
.L_x_229:
        /* <DEDUP_REMOVED lines=18> */
.L_x_232:
[----:B------:R-:W-:Y:S05]  /*1a060*/  BSYNC.RECONVERGENT B1 ;  /* 0x0000000000017941 */ /* 0x000fea0003800200 */
.L_x_231:
[----:B------:R-:W-:Y:S01]  /*1a070*/  IMAD.IADD R20, R20, 0x1, R23 ;  /* 0x0000000114147824 */ /* 0x000fe200078e0217 */
[----:B------:R-:W-:Y:S01]  /*1a080*/  ISETP.GT.U32.AND P2, PT, R34, 0x14, PT ;  /* 0x000000142200780c */ /* 0x000fe20003f44070 */
[----:B------:R-:W-:Y:S01]  /*1a090*/  BSSY.RECONVERGENT B1, `(.L_x_233) ;  /* 0x0000010000017945 */ /* 0x000fe20003800200 */
[----:B------:R-:W-:Y:S01]  /*1a0a0*/  SEL R64, R64, R19, P0 ;  /* 0x0000001340407207 */ /* 0x000fe20000000000 */
[----:B0-----:R-:W-:Y:S01]  /*1a0b0*/  IMAD.MOV.U32 R24, RZ, RZ, RZ ;  /* 0x000000ffff187224 */ /* 0x001fe200078e00ff */
        /* <DEDUP_REMOVED lines=8> */
[----:B------:R-:W-:-:S05]  /*1a140*/  @!P0 IMAD R23, R62, 0x2, R33 ;  /* 0x000000023e178824 */ /* 0x000fca00078e0221 */
[----:B------:R-:W3:Y:S01]  /*1a150*/  @!P0 LDL.U16 R24, [R23+0x2] ;  /* 0x0000020017188983 */ /* 0x000ee20000100400 */
[----:B------:R-:W-:-:S05]  /*1a160*/  @P0 IMAD R62, R62, 0x2, R45 ;  /* 0x000000023e3e0824 */ /* 0x000fca00078e022d */
[----:B------:R-:W3:Y:S02]  /*1a170*/  @P0 LDL.U16 R24, [R62+0x2] ;  /* 0x000002003e180983 */ /* 0x000ee40000100400 */
[----:B---3--:R-:W-:-:S07]  /*1a180*/  LOP3.LUT R24, R24, 0xffff, RZ, 0xc0, !PT ;  /* 0x0000ffff18187812 */ /* 0x008fce00078ec0ff */
.L_x_234:
[----:B------:R-:W-:Y:S05]  /*1a190*/  BSYNC.RECONVERGENT B1 ;  /* 0x0000000000017941 */ /* 0x000fea0003800200 */
.L_x_233:
        /* <DEDUP_REMOVED lines=18> */
.L_x_236:
[----:B------:R-:W-:Y:S05]  /*1a2c0*/  BSYNC.RECONVERGENT B1 ;  /* 0x0000000000017941 */ /* 0x000fea0003800200 */
.L_x_235:
        /* <DEDUP_REMOVED lines=18> */
.L_x_238:
[----:B------:R-:W-:Y:S05]  /*1a3f0*/  BSYNC.RECONVERGENT B1 ;  /* 0x0000000000017941 */ /* 0x000fea0003800200 */
.L_x_237:
        /* <DEDUP_REMOVED lines=18> */
.L_x_240:
[----:B------:R-:W-:Y:S05]  /*1a520*/  BSYNC.RECONVERGENT B1 ;  /* 0x0000000000017941 */ /* 0x000fea0003800200 */
.L_x_239:
        /* <DEDUP_REMOVED lines=18> */
.L_x_242:
[----:B------:R-:W-:Y:S05]  /*1a650*/  BSYNC.RECONVERGENT B1 ;  /* 0x0000000000017941 */ /* 0x000fea0003800200 */
.L_x_241:
        /* <DEDUP_REMOVED lines=18> */
.L_x_244:
[----:B------:R-:W-:Y:S05]  /*1a780*/  BSYNC.RECONVERGENT B1 ;  /* 0x0000000000017941 */ /* 0x000fea0003800200 */
.L_x_243:
        /* <DEDUP_REMOVED lines=18> */
.L_x_246:
[----:B------:R-:W-:Y:S05]  /*1a8b0*/  BSYNC.RECONVERGENT B1 ;  /* 0x0000000000017941 */ /* 0x000fea0003800200 */
.L_x_245:
        /* <DEDUP_REMOVED lines=18> */
.L_x_248:
[----:B------:R-:W-:Y:S05]  /*1a9e0*/  BSYNC.RECONVERGENT B1 ;  /* 0x0000000000017941 */ /* 0x000fea0003800200 */
.L_x_247:
        /* <DEDUP_REMOVED lines=18> */
.L_x_250:
[----:B------:R-:W-:Y:S05]  /*1ab10*/  BSYNC.RECONVERGENT B1 ;  /* 0x0000000000017941 */ /* 0x000fea0003800200 */
.L_x_249:
        /* <DEDUP_REMOVED lines=18> */
.L_x_252:
[----:B------:R-:W-:Y:S05]  /*1ac40*/  BSYNC.RECONVERGENT B1 ;  /* 0x0000000000017941 */ /* 0x000fea0003800200 */
.L_x_251:
        /* <DEDUP_REMOVED lines=18> */
.L_x_254:
[----:B------:R-:W-:Y:S05]  /*1ad70*/  BSYNC.RECONVERGENT B1 ;  /* 0x0000000000017941 */ /* 0x000fea0003800200 */
.L_x_253:
[----:B------:R-:W-:Y:S01]  /*1ad80*/  IMAD.IADD R4, R4, 0x1, R5 ;  /* 0x0000000104047824 */ /* 0x000fe200078e0205 */
[----:B------:R-:W-:Y:S01]  /*1ad90*/  ISETP.GT.U32.AND P2, PT, R34, 0x9, PT ;  /* 0x000000092200780c */ /* 0x000fe20003f44070 */
[----:B------:R-:W-:Y:S01]  /*1ada0*/  BSSY.RECONVERGENT B1, `(.L_x_255) ;  /* 0x0000010000017945 */ /* 0x000fe20003800200 */
[----:B------:R-:W-:Y:S02]  /*1adb0*/  SEL R40, R40, R3, P0 ;  /* 0x0000000328287207 */ /* 0x000fe40000000000 */
        /* <DEDUP_REMOVED lines=14> */
.L_x_256:
[----:B------:R-:W-:Y:S05]  /*1aea0*/  BSYNC.RECONVERGENT B1 ;  /* 0x0000000000017941 */ /* 0x000fea0003800200 */
.L_x_255:
        /* <DEDUP_REMOVED lines=18> */
.L_x_258:
[----:B------:R-:W-:Y:S05]  /*1afd0*/  BSYNC.RECONVERGENT B1 ;  /* 0x0000000000017941 */ /* 0x000fea0003800200 */
.L_x_257:
        /* <DEDUP_REMOVED lines=18> */
.L_x_260:
[----:B------:R-:W-:Y:S05]  /*1b100*/  BSYNC.RECONVERGENT B1 ;  /* 0x0000000000017941 */ /* 0x000fea0003800200 */
.L_x_259:
        /* <DEDUP_REMOVED lines=18> */
.L_x_262:
[----:B------:R-:W-:Y:S05]  /*1b230*/  BSYNC.RECONVERGENT B1 ;  /* 0x0000000000017941 */ /* 0x000fea0003800200 */
.L_x_261:
        /* <DEDUP_REMOVED lines=18> */
.L_x_264:
[----:B------:R-:W-:Y:S05]  /*1b360*/  BSYNC.RECONVERGENT B1 ;  /* 0x0000000000017941 */ /* 0x000fea0003800200 */
.L_x_263:
        /* <DEDUP_REMOVED lines=18> */
.L_x_266:
[----:B------:R-:W-:Y:S05]  /*1b490*/  BSYNC.RECONVERGENT B1 ;  /* 0x0000000000017941 */ /* 0x000fea0003800200 */
.L_x_265:
        /* <DEDUP_REMOVED lines=18> */
.L_x_268:
[----:B------:R-:W-:Y:S05]  /*1b5c0*/  BSYNC.RECONVERGENT B1 ;  /* 0x0000000000017941 */ /* 0x000fea0003800200 */
.L_x_267:
[----:B------:R-:W-:Y:S01]  /*1b5d0*/  IMAD.IADD R10, R10, 0x1, R9 ;  /* 0x000000010a0a7824 */ /* 0x000fe200078e0209 */
[----:B------:R-:W-:Y:S01]  /*1b5e0*/  ISETP.GT.U32.AND P2, PT, R34, 0x2, PT ;  /* 0x000000022200780c */ /* 0x000fe20003f44070 */
[----:B------:R-:W-:Y:S01]  /*1b5f0*/  BSSY.RECONVERGENT B1, `(.L_x_269) ;  /* 0x0000010000017945 */ /* 0x000fe20003800200 */
[----:B------:R-:W-:Y:S01]  /*1b600*/  SEL R27, R27, R32, P0 ;  /* 0x000000201b1b7207 */ /* 0x000fe20000000000 */
[----:B--2---:R-:W-:Y:S01]  /*1b610*/  IMAD.MOV.U32 R32, RZ, RZ, RZ ;  /* 0x000000ffff207224 */ /* 0x004fe200078e00ff */
        /* <DEDUP_REMOVED lines=13> */
.L_x_270:
[----:B------:R-:W-:Y:S05]  /*1b6f0*/  BSYNC.RECONVERGENT B1 ;  /* 0x0000000000017941 */ /* 0x000fea0003800200 */
.L_x_269:
        /* <DEDUP_REMOVED lines=18> */
.L_x_272:
[----:B------:R-:W-:Y:S05]  /*1b820*/  BSYNC.RECONVERGENT B1 ;  /* 0x0000000000017941 */ /* 0x000fea0003800200 */
.L_x_271:
[----:B------:R-:W-:-:S05]  /*1b830*/  IMAD.IADD R26, R26, 0x1, R11 ;  /* 0x000000011a1a7824 */ /* 0x000fca00078e020b */
[----:B------:R-:W-:-:S13]  /*1b840*/  ISETP.GT.U32.AND P1, PT, R26, 0x270f, PT ;  /* 0x0000270f1a00780c */ /* 0x000fda0003f24070 */
[----:B------:R-:W-:-:S05]  /*1b850*/  @P1 VIADD R26, R26, 0xd8f0 ;  /* 0x0000d8f01a1a1836 */ /* 0x000fca0000000000 */
[----:B------:R0:W-:Y:S04]  /*1b860*/  STL.U16 [R1+0x1f8], R26 ;  /* 0x0001f81a01007387 */ /* 0x0001e80000100400 */
[----:B------:R-:W5:Y:S01]  /*1b870*/  LDL.U16 R66, [R66] ;  /* 0x0000000042427983 */ /* 0x000f620000100400 */
[----:B------:R-:W-:Y:S01]  /*1b880*/  ISETP.NE.AND P2, PT, R28, RZ, PT ;  /* 0x000000ff1c00720c */ /* 0x000fe20003f45270 */
[----:B------:R-:W-:Y:S01]  /*1b890*/  BSSY.RECONVERGENT B1, `(.L_x_273) ;  /* 0x000000e000017945 */ /* 0x000fe20003800200 */
[----:B------:R-:W-:Y:S01]  /*1b8a0*/  IMAD.MOV.U32 R32, RZ, RZ, RZ ;  /* 0x000000ffff207224 */ /* 0x000fe200078e00ff */
[----:B-----5:R-:W-:-:S04]  /*1b8b0*/  SEL R7, R66, R7, P0 ;  /* 0x0000000742077207 */ /* 0x020fc80000000000 */
[----:B------:R-:W-:-:S05]  /*1b8c0*/  LOP3.LUT R7, R7, 0xffff, RZ, 0xc0, !PT ;  /* 0x0000ffff07077812 */ /* 0x000fca00078ec0ff */
[----:B------:R-:W-:Y:S02]  /*1b8d0*/  VIADD R11, R7, 0x1 ;  /* 0x00000001070b7836 */ /* 0x000fe40000000000 */
[----:B------:R-:W-:Y:S01]  /*1b8e0*/  @!P1 IMAD.MOV R11, RZ, RZ, R7 ;  /* 0x000000ffff0b9224 */ /* 0x000fe200078e0207 */
[----:B0-----:R-:W-:Y:S06]  /*1b8f0*/  @P2 BRA `(.L_x_274) ;  /* 0x00000000001c2947 */ /* 0x001fec0003800000 */
[----:B------:R-:W-:-:S05]  /*1b900*/  IABS R28, R28 ;  /* 0x0000001c001c7213 */ /* 0x000fca0000000000 */
[----:B------:R-:W-:-:S04]  /*1b910*/  IMAD.MOV R28, RZ, RZ, -R28 ;  /* 0x000000ffff1c7224 */ /* 0x000fc800078e0a1c */
[----:B------:R-:W-:-:S05]  /*1b920*/  @!P0 IMAD R33, R28, 0x2, R33 ;  /* 0x000000021c218824 */ /* 0x000fca00078e0221 */
[----:B------:R-:W5:Y:S01]  /*1b930*/  @!P0 LDL.U16 R32, [R33+0x2] ;  /* 0x0000020021208983 */ /* 0x000f620000100400 */
[----:B------:R-:W-:-:S05]  /*1b940*/  @P0 IMAD R45, R28, 0x2, R45 ;  /* 0x000000021c2d0824 */ /* 0x000fca00078e022d */
[----:B------:R-:W5:Y:S02]  /*1b950*/  @P0 LDL.U16 R32, [R45+0x2] ;  /* 0x000002002d200983 */ /* 0x000f640000100400 */
[----:B-----5:R-:W-:-:S07]  /*1b960*/  LOP3.LUT R32, R32, 0xffff, RZ, 0xc0, !PT ;  /* 0x0000ffff20207812 */ /* 0x020fce00078ec0ff */
.L_x_274:
[----:B------:R-:W-:Y:S05]  /*1b970*/  BSYNC.RECONVERGENT B1 ;  /* 0x0000000000017941 */ /* 0x000fea0003800200 */
.L_x_273:
[----:B------:R-:W-:-:S05]  /*1b980*/  IMAD.IADD R11, R11, 0x1, R32 ;  /* 0x000000010b0b7824 */ /* 0x000fca00078e0220 */
[C---:B------:R-:W-:Y:S02]  /*1b990*/  ISETP.GT.U32.AND P0, PT, R11.reuse, 0x270f, PT ;  /* 0x0000270f0b00780c */ /* 0x040fe40003f04070 */
[----:B------:R-:W-:-:S11]  /*1b9a0*/  ISETP.GE.U32.AND P1, PT, R11, 0x2710, PT ;  /* 0x000027100b00780c */ /* 0x000fd60003f26070 */
[----:B------:R-:W-:-:S05]  /*1b9b0*/  @P0 VIADD R11, R11, 0xd8f0 ;  /* 0x0000d8f00b0b0836 */ /* 0x000fca0000000000 */
[----:B------:R0:W-:Y:S01]  /*1b9c0*/  STL.U16 [R1+0x1f6], R11 ;  /* 0x0001f60b01007387 */ /* 0x0001e20000100400 */
[----:B------:R-:W-:Y:S05]  /*1b9d0*/  @!P1 BRA `(.L_x_106) ;  /* 0x0000002800f49947 */ /* 0x000fea0003800000 */
[----:B------:R-:W-:Y:S01]  /*1b9e0*/  PRMT R12, R6, 0x5410, R12 ;  /* 0x00005410060c7816 */ /* 0x000fe2000000000c */
[----:B------:R-:W-:Y:S01]  /*1b9f0*/  VIADD R30, R30, 0x1 ;  /* 0x000000011e1e7836 */ /* 0x000fe20000000000 */
[----:B------:R-:W-:Y:S01]  /*1ba00*/  PRMT R6, R2, 0x5410, R40 ;  /* 0x0000541002067816 */ /* 0x000fe20000000028 */
[----:B------:R0:W-:Y:S01]  /*1ba10*/  STL.U16 [R1+0x224], R22 ;  /* 0x0002241601007387 */ /* 0x0001e20000100400 */
[----:B------:R-:W-:Y:S01]  /*1ba20*/  PRMT R3, R3, 0x5410, R0 ;  /* 0x0000541003037816 */ /* 0x000fe20000000000 */
[----:B------:R-:W-:Y:S01]  /*1ba30*/  IMAD.MOV.U32 R0, RZ, RZ, 0x1 ;  /* 0x00000001ff007424 */ /* 0x000fe200078e00ff */
[----:B------:R-:W-:Y:S01]  /*1ba40*/  PRMT R2, R5, 0x5410, R8 ;  /* 0x0000541005027816 */ /* 0x000fe20000000008 */
[----:B------:R0:W-:Y:S01]  /*1ba50*/  STL [R1+0x228], R30 ;  /* 0x0002281e01007387 */ /* 0x0001e20000100800 */
[----:B------:R-:W-:Y:S02]  /*1ba60*/  PRMT R20, R19, 0x5410, R20 ;  /* 0x0000541013147816 */ /* 0x000fe40000000014 */
[----:B------:R-:W-:Y:S01]  /*1ba70*/  PRMT R17, R17, 0x5410, R18 ;  /* 0x0000541011117816 */ /* 0x000fe20000000012 */
[----:B------:R0:W-:Y:S01]  /*1ba80*/  STL.64 [R1+0x200], R2 ;  /* 0x0002000201007387 */ /* 0x0001e20000100a00 */
[----:B------:R-:W-:-:S02]  /*1ba90*/  PRMT R16, R15, 0x5410, R16 ;  /* 0x000054100f107816 */ /* 0x000fc40000000010 */
[----:B------:R-:W-:Y:S01]  /*1baa0*/  PRMT R13, R13, 0x5410, R14 ;  /* 0x000054100d0d7816 */ /* 0x000fe2000000000e */
[----:B------:R0:W-:Y:S01]  /*1bab0*/  STL [R1+0x220], R20 ;  /* 0x0002201401007387 */ /* 0x0001e20000100800 */
[----:B------:R-:W-:Y:S02]  /*1bac0*/  PRMT R7, R4, 0x5410, R24 ;  /* 0x0000541004077816 */ /* 0x000fe40000000018 */
[----:B------:R-:W-:Y:S01]  /*1bad0*/  PRMT R9, R9, 0x5410, R10 ;  /* 0x0000541009097816 */ /* 0x000fe2000000000a */
[----:B------:R0:W-:Y:S01]  /*1bae0*/  STL.64 [R1+0x218], R16 ;  /* 0x0002181001007387 */ /* 0x0001e20000100a00 */
[----:B------:R-:W-:-:S03]  /*1baf0*/  PRMT R8, R11, 0x5410, R26 ;  /* 0x000054100b087816 */ /* 0x000fc6000000001a */
[----:B------:R0:W-:Y:S04]  /*1bb00*/  STL.64 [R1+0x210], R12 ;  /* 0x0002100c01007387 */ /* 0x0001e80000100a00 */
[----:B------:R0:W-:Y:S04]  /*1bb10*/  STL.64 [R1+0x208], R6 ;  /* 0x0002080601007387 */ /* 0x0001e80000100a00 */
[----:B------:R0:W-:Y:S04]  /*1bb20*/  STL.64 [R1+0x1f8], R8 ;  /* 0x0001f80801007387 */ /* 0x0001e80000100a00 */
[----:B------:R0:W-:Y:S01]  /*1bb30*/  STL.U16 [R1+0x1f6], R0 ;  /* 0x0001f60001007387 */ /* 0x0001e20000100400 */
[----:B------:R-:W-:Y:S05]  /*1bb40*/  BRA `(.L_x_106) ;  /* 0x0000002800987947 */ /* 0x000fea0003800000 */
.L_x_220:
[----:B------:R-:W-:-:S04]  /*1bb50*/  LOP3.LUT R27, R27, R42, RZ, 0xfc, !PT ;  /* 0x0000002a1b1b7212 */ /* 0x000fc800078efcff */
[----:B------:R-:W-:-:S04]  /*1bb60*/  PRMT R27, R27, 0x9910, RZ ;  /* 0x000099101b1b7816 */ /* 0x000fc800000000ff */
[----:B------:R-:W-:-:S13]  /*1bb70*/  ISETP.NE.AND P0, PT, R27, RZ, PT ;  /* 0x000000ff1b00720c */ /* 0x000fda0003f05270 */
        /* <DEDUP_REMOVED lines=168> */
.L_x_278:
[----:B------:R-:W-:Y:S05]  /*1c600*/  BSYNC.RELIABLE B2 ;  /* 0x0000000000027941 */ /* 0x000fea0003800100 */
.L_x_277:
[----:B------:R-:W3:Y:S01]  /*1c610*/  LDL.U16 R25, [R25] ;  /* 0x0000000019197983 */ /* 0x000ee20000100400 */
[----:B------:R-:W-:-:S04]  /*1c620*/  LOP3.LUT R34, R27, 0xffff, RZ, 0xc0, !PT ;  /* 0x0000ffff1b227812 */ /* 0x000fc800078ec0ff */
[----:B---3--:R-:W-:-:S13]  /*1c630*/  ISETP.GT.U32.AND P0, PT, R34, R25, PT ;  /* 0x000000192200720c */ /* 0x008fda0003f04070 */
.L_x_276:
[----:B------:R-:W-:Y:S05]  /*1c640*/  BSYNC.RECONVERGENT B1 ;  /* 0x0000000000017941 */ /* 0x000fea0003800200 */
.L_x_275:
[----:B------:R-:W3:Y:S04]  /*1c650*/  @P0 LDL.U16 R24, [R1+0x146] ;  /* 0x0001460001180983 */ /* 0x000ee80000100400 */
[----:B------:R0:W5:Y:S04]  /*1c660*/  @P0 LDL.U16 R23, [R1+0x144] ;  /* 0x0001440001170983 */ /* 0x0001680000100400 */
        /* <DEDUP_REMOVED lines=20> */
[----:B--2---:R0:W5:Y:S04]  /*1c7b0*/  @P0 LDL.U16 R32, [R1+0x11a] ;  /* 0x00011a0001200983 */ /* 0x0041680000100400 */
[----:B------:R0:W5:Y:S01]  /*1c7c0*/  @P0 LDL.U16 R26, [R1+0x118] ;  /* 0x00011800011a0983 */ /* 0x0001620000100400 */
[----:B------:R-:W-:Y:S01]  /*1c7d0*/  IABS R25, R28 ;  /* 0x0000001c00197213 */ /* 0x000fe20000000000 */
[----:B------:R-:W-:Y:S03]  /*1c7e0*/  BSSY.RECONVERGENT B1, `(.L_x_279) ;  /* 0x000000b000017945 */ /* 0x000fe60003800200 */
[----:B------:R-:W-:-:S02]  /*1c7f0*/  ISETP.GT.U32.AND P1, PT, R25, 0x18, PT ;  /* 0x000000181900780c */ /* 0x000fc40003f24070 */
[----:B---3--:R-:W-:Y:S01]  /*1c800*/  LOP3.LUT R27, R24, 0xffff, RZ, 0xc0, !PT ;  /* 0x0000ffff181b7812 */ /* 0x008fe200078ec0ff */
[----:B------:R-:W-:-:S10]  /*1c810*/  IMAD.MOV.U32 R24, RZ, RZ, RZ ;  /* 0x000000ffff187224 */ /* 0x000fd400078e00ff */
[----:B0-----:R-:W-:Y:S05]  /*1c820*/  @P1 BRA `(.L_x_280) ;  /* 0x0000000000181947 */ /* 0x001fea0003800000 */
[----:B------:R-:W-:-:S05]  /*1c830*/  IADD3 R36, PT, PT, -R25, 0x18, RZ ;  /* 0x0000001819247810 */ /* 0x000fca0007ffe1ff */
[----:B----4-:R-:W-:-:S05]  /*1c840*/  @P0 IMAD R34, R36, 0x2, R45 ;  /* 0x0000000224220824 */ /* 0x010fca00078e022d */
[----:B------:R-:W2:Y:S01]  /*1c850*/  @P0 LDL.U16 R24, [R34+0x2] ;  /* 0x0000020022180983 */ /* 0x000ea20000100400 */
[----:B------:R-:W-:-:S05]  /*1c860*/  @!P0 IMAD R35, R36, 0x2, R33 ;  /* 0x0000000224238824 */ /* 0x000fca00078e0221 */
[----:B------:R-:W2:Y:S02]  /*1c870*/  @!P0 LDL.U16 R24, [R35+0x2] ;  /* 0x0000020023188983 */ /* 0x000ea40000100400 */
[----:B--2---:R-:W-:-:S07]  /*1c880*/  LOP3.LUT R24, R24, 0xffff, RZ, 0xc0, !PT ;  /* 0x0000ffff18187812 */ /* 0x004fce00078ec0ff */
.L_x_280:
[----:B------:R-:W-:Y:S05]  /*1c890*/  BSYNC.RECONVERGENT B1 ;  /* 0x0000000000017941 */ /* 0x000fea0003800200 */
.L_x_279:
[----:B------:R-:W-:Y:S01]  /*1c8a0*/  IMAD.IADD R24, R27, 0x1, R24 ;  /* 0x000000011b187824 */ /* 0x000fe200078e0218 */
[----:B------:R-:W-:Y:S01]  /*1c8b0*/  ISETP.GT.U32.AND P2, PT, R25, 0x17, PT ;  /* 0x000000171900780c */ /* 0x000fe20003f44070 */
[----:B------:R-:W-:Y:S01]  /*1c8c0*/  BSSY.RECONVERGENT B1, `(.L_x_281) ;  /* 0x000000f000017945 */ /* 0x000fe20003800200 */
[----:B-----5:R-:W-:Y:S01]  /*1c8d0*/  LOP3.LUT R27, R23, 0xffff, RZ, 0xc0, !PT ;  /* 0x0000ffff171b7812 */ /* 0x020fe200078ec0ff */
[----:B----4-:R-:W-:Y:S01]  /*1c8e0*/  IMAD.MOV.U32 R34, RZ, RZ, RZ ;  /* 0x000000ffff227224 */ /* 0x010fe200078e00ff */
[----:B------:R-:W-:-:S03]  /*1c8f0*/  ISETP.GT.U32.AND P1, PT, R24, 0x270f, PT ;  /* 0x0000270f1800780c */ /* 0x000fc60003f24070 */
[----:B------:R-:W-:-:S10]  /*1c900*/  VIADD R23, R27, 0x1 ;  /* 0x000000011b177836 */ /* 0x000fd40000000000 */
[----:B------:R-:W-:Y:S02]  /*1c910*/  @P1 VIADD R24, R24, 0xd8f0 ;  /* 0x0000d8f018181836 */ /* 0x000fe40000000000 */
[----:B------:R-:W-:-:S03]  /*1c920*/  @!P1 IMAD.MOV R23, RZ, RZ, R27 ;  /* 0x000000ffff179224 */ /* 0x000fc600078e021b */
[----:B------:R0:W-:Y:S01]  /*1c930*/  STL.U16 [R1+0x226], R24 ;  /* 0x0002261801007387 */ /* 0x0001e20000100400 */
[----:B------:R-:W-:Y:S05]  /*1c940*/  @P2 BRA `(.L_x_282) ;  /* 0x0000000000182947 */ /* 0x000fea0003800000 */
[----:B------:R-:W-:-:S05]  /*1c950*/  IADD3 R36, PT, PT, -R25, 0x17, RZ ;  /* 0x0000001719247810 */ /* 0x000fca0007ffe1ff */
[----:B0-----:R-:W-:-:S05]  /*1c960*/  @!P0 IMAD R24, R36, 0x2, R33 ;  /* 0x0000000224188824 */ /* 0x001fca00078e0221 */
[----:B------:R-:W2:Y:S01]  /*1c970*/  @!P0 LDL.U16 R34, [R24+0x2] ;  /* 0x0000020018228983 */ /* 0x000ea20000100400 */
[----:B------:R-:W-:-:S05]  /*1c980*/  @P0 IMAD R27, R36, 0x2, R45 ;  /* 0x00000002241b0824 */ /* 0x000fca00078e022d */
[----:B------:R-:W2:Y:S02]  /*1c990*/  @P0 LDL.U16 R34, [R27+0x2] ;  /* 0x000002001b220983 */ /* 0x000ea40000100400 */
[----:B--2---:R-:W-:-:S07]  /*1c9a0*/  LOP3.LUT R34, R34, 0xffff, RZ, 0xc0, !PT ;  /* 0x0000ffff22227812 */ /* 0x004fce00078ec0ff */
.L_x_282:
[----:B------:R-:W-:Y:S05]  /*1c9b0*/  BSYNC.RECONVERGENT B1 ;  /* 0x0000000000017941 */ /* 0x000fea0003800200 */
.L_x_281:
[----:B------:R-:W-:Y:S01]  /*1c9c0*/  IMAD.IADD R34, R23, 0x1, R34 ;  /* 0x0000000117227824 */ /* 0x000fe200078e0222 */
[----:B------:R-:W-:Y:S01]  /*1c9d0*/  ISETP.GT.U32.AND P2, PT, R25, 0x16, PT ;  /* 0x000000161900780c */ /* 0x000fe20003f44070 */
[----:B------:R-:W-:Y:S01]  /*1c9e0*/  BSSY.RECONVERGENT B1, `(.L_x_283) ;  /* 0x000000f000017945 */ /* 0x000fe20003800200 */
[----:B------:R-:W-:Y:S02]  /*1c9f0*/  LOP3.LUT R23, R22, 0xffff, RZ, 0xc0, !PT ;  /* 0x0000ffff16177812 */ /* 0x000fe400078ec0ff */
[----:B------:R-:W-:-:S03]  /*1ca00*/  ISETP.GT.U32.AND P1, PT, R34, 0x270f, PT ;  /* 0x0000270f2200780c */ /* 0x000fc60003f24070 */
[----:B------:R-:W-:-:S10]  /*1ca10*/  VIADD R22, R23, 0x1 ;  /* 0x0000000117167836 */ /* 0x000fd40000000000 */
[----:B------:R-:W-:Y:S02]  /*1ca20*/  @P1 VIADD R34, R34, 0xd8f0 ;  /* 0x0000d8f022221836 */ /* 0x000fe40000000000 */
[----:B------:R-:W-:Y:S02]  /*1ca30*/  @!P1 IMAD.MOV R22, RZ, RZ, R23 ;  /* 0x000000ffff169224 */ /* 0x000fe400078e0217 */
[----:B------:R-:W-:Y:S01]  /*1ca40*/  IMAD.MOV.U32 R23, RZ, RZ, RZ ;  /* 0x000000ffff177224 */ /* 0x000fe200078e00ff */
[----:B------:R2:W-:Y:S01]  /*1ca50*/  STL.U16 [R1+0x224], R34 ;  /* 0x0002242201007387 */ /* 0x0005e20000100400 */
[----:B------:R-:W-:Y:S05]  /*1ca60*/  @P2 BRA `(.L_x_284) ;  /* 0x0000000000182947 */ /* 0x000fea0003800000 */
[----:B--2---:R-:W-:-:S05]  /*1ca70*/  IADD3 R34, PT, PT, -R25, 0x16, RZ ;  /* 0x0000001619227810 */ /* 0x004fca0007ffe1ff */
[----:B0-----:R-:W-:-:S05]  /*1ca80*/  @!P0 IMAD R24, R34, 0x2, R33 ;  /* 0x0000000222188824 */ /* 0x001fca00078e0221 */
[----:B------:R-:W2:Y:S01]  /*1ca90*/  @!P0 LDL.U16 R23, [R24+0x2] ;  /* 0x0000020018178983 */ /* 0x000ea20000100400 */
[----:B------:R-:W-:-:S05]  /*1caa0*/  @P0 IMAD R27, R34, 0x2, R45 ;  /* 0x00000002221b0824 */ /* 0x000fca00078e022d */
[----:B------:R-:W2:Y:S02]  /*1cab0*/  @P0 LDL.U16 R23, [R27+0x2] ;  /* 0x000002001b170983 */ /* 0x000ea40000100400 */
[----:B--2---:R-:W-:-:S07]  /*1cac0*/  LOP3.LUT R23, R23, 0xffff, RZ, 0xc0, !PT ;  /* 0x0000ffff17177812 */ /* 0x004fce00078ec0ff */
.L_x_284:
[----:B------:R-:W-:Y:S05]  /*1cad0*/  BSYNC.RECONVERGENT B1 ;  /* 0x0000000000017941 */ /* 0x000fea0003800200 */
.L_x_283:
        /* <DEDUP_REMOVED lines=17> */
.L_x_286:
[----:B------:R-:W-:Y:S05]  /*1cbf0*/  BSYNC.RECONVERGENT B1 ;  /* 0x0000000000017941 */ /* 0x000fea0003800200 */
.L_x_285:
[----:B------:R-:W-:Y:S01]  /*1cc00*/  IMAD.IADD R20, R23, 0x1, R20 ;  /* 0x0000000117147824 */ /* 0x000fe200078e0214 */
[----:B------:R-:W-:Y:S01]  /*1cc10*/  ISETP.GT.U32.AND P2, PT, R25, 0x14, PT ;  /* 0x000000141900780c */ /* 0x000fe20003f44070 */
[----:B------:R-:W-:Y:S01]  /*1cc20*/  BSSY.RECONVERGENT B1, `(.L_x_287) ;  /* 0x000000f000017945 */ /* 0x000fe20003800200 */
[----:B------:R-:W-:Y:S01]  /*1cc30*/  LOP3.LUT R19, R19, 0xffff, RZ, 0xc0, !PT ;  /* 0x0000ffff13137812 */ /* 0x000fe200078ec0ff */
[----:B0-----:R-:W-:Y:S01]  /*1cc40*/  IMAD.MOV.U32 R24, RZ, RZ, RZ ;  /* 0x000000ffff187224 */ /* 0x001fe200078e00ff */
[----:B------:R-:W-:-:S03]  /*1cc50*/  ISETP.GT.U32.AND P1, PT, R20, 0x270f, PT ;  /* 0x0000270f1400780c */ /* 0x000fc60003f24070 */
[----:B------:R-:W-:-:S10]  /*1cc60*/  VIADD R23, R19, 0x1 ;  /* 0x0000000113177836 */ /* 0x000fd40000000000 */
[----:B------:R-:W-:Y:S02]  /*1cc70*/  @P1 VIADD R20, R20, 0xd8f0 ;  /* 0x0000d8f014141836 */ /* 0x000fe40000000000 */
[----:B------:R-:W-:-:S03]  /*1cc80*/  @!P1 IMAD.MOV R23, RZ, RZ, R19 ;  /* 0x000000ffff179224 */ /* 0x000fc600078e0213 */
[----:B------:R0:W-:Y:S01]  /*1cc90*/  STL.U16 [R1+0x220], R20 ;  /* 0x0002201401007387 */ /* 0x0001e20000100400 */
[----:B------:R-:W-:Y:S05]  /*1cca0*/  @P2 BRA `(.L_x_288) ;  /* 0x0000000000182947 */ /* 0x000fea0003800000 */
[----:B--2---:R-:W-:-:S05]  /*1ccb0*/  IADD3 R34, PT, PT, -R25, 0x14, RZ ;  /* 0x0000001419227810 */ /* 0x004fca0007ffe1ff */
[----:B------:R-:W-:-:S05]  /*1ccc0*/  @!P0 IMAD R19, R34, 0x2, R33 ;  /* 0x0000000222138824 */ /* 0x000fca00078e0221 */
[----:B------:R-:W2:Y:S01]  /*1ccd0*/  @!P0 LDL.U16 R24, [R19+0x2] ;  /* 0x0000020013188983 */ /* 0x000ea20000100400 */
[----:B------:R-:W-:-:S05]  /*1cce0*/  @P0 IMAD R27, R34, 0x2, R45 ;  /* 0x00000002221b0824 */ /* 0x000fca00078e022d */
[----:B------:R-:W2:Y:S02]  /*1ccf0*/  @P0 LDL.U16 R24, [R27+0x2] ;  /* 0x000002001b180983 */ /* 0x000ea40000100400 */
[----:B--2---:R-:W-:-:S07]  /*1cd00*/  LOP3.LUT R24, R24, 0xffff, RZ, 0xc0, !PT ;  /* 0x0000ffff18187812 */ /* 0x004fce00078ec0ff */
.L_x_288:
[----:B------:R-:W-:Y:S05]  /*1cd10*/  BSYNC.RECONVERGENT B1 ;  /* 0x0000000000017941 */ /* 0x000fea0003800200 */
.L_x_287:
        /* <DEDUP_REMOVED lines=17> */
.L_x_290:
[----:B------:R-:W-:Y:S05]  /*1ce30*/  BSYNC.RECONVERGENT B1 ;  /* 0x0000000000017941 */ /* 0x000fea0003800200 */
.L_x_289:
[----:B------:R-:W-:Y:S01]  /*1ce40*/  IMAD.IADD R18, R23, 0x1, R18 ;  /* 0x0000000117127824 */ /* 0x000fe200078e0212 */
[----:B------:R-:W-:Y:S01]  /*1ce50*/  ISETP.GT.U32.AND P2, PT, R25, 0x12, PT ;  /* 0x000000121900780c */ /* 0x000fe20003f44070 */
[----:B------:R-:W-:Y:S01]  /*1ce60*/  BSSY.RECONVERGENT B1, `(.L_x_291) ;  /* 0x000000f000017945 */ /* 0x000fe20003800200 */
[----:B------:R-:W-:Y:S01]  /*1ce70*/  LOP3.LUT R17, R17, 0xffff, RZ, 0xc0, !PT ;  /* 0x0000ffff11117812 */ /* 0x000fe200078ec0ff */
[----:B------:R-:W-:Y:S01]  /*1ce80*/  IMAD.MOV.U32 R24, RZ, RZ, RZ ;  /* 0x000000ffff187224 */ /* 0x000fe200078e00ff */
        /* <DEDUP_REMOVED lines=12> */
.L_x_292:
[----:B------:R-:W-:Y:S05]  /*1cf50*/  BSYNC.RECONVERGENT B1 ;  /* 0x0000000000017941 */ /* 0x000fea0003800200 */
.L_x_291:
        /* <DEDUP_REMOVED lines=17> */
.L_x_294:
[----:B------:R-:W-:Y:S05]  /*1d070*/  BSYNC.RECONVERGENT B1 ;  /* 0x0000000000017941 */ /* 0x000fea0003800200 */
.L_x_293:
        /* <DEDUP_REMOVED lines=17> */
.L_x_296:
[----:B------:R-:W-:Y:S05]  /*1d190*/  BSYNC.RECONVERGENT B1 ;  /* 0x0000000000017941 */ /* 0x000fea0003800200 */
.L_x_295:
        /* <DEDUP_REMOVED lines=17> */
.L_x_298:
[----:B------:R-:W-:Y:S05]  /*1d2b0*/  BSYNC.RECONVERGENT B1 ;  /* 0x0000000000017941 */ /* 0x000fea0003800200 */
.L_x_297:
        /* <DEDUP_REMOVED lines=17> */
.L_x_300:
[----:B------:R-:W-:Y:S05]  /*1d3d0*/  BSYNC.RECONVERGENT B1 ;  /* 0x0000000000017941 */ /* 0x000fea0003800200 */
.L_x_299:
        /* <DEDUP_REMOVED lines=17> */
.L_x_302:
[----:B------:R-:W-:Y:S05]  /*1d4f0*/  BSYNC.RECONVERGENT B1 ;  /* 0x0000000000017941 */ /* 0x000fea0003800200 */
.L_x_301:
        /* <DEDUP_REMOVED lines=17> */
.L_x_304:
[----:B------:R-:W-:Y:S05]  /*1d610*/  BSYNC.RECONVERGENT B1 ;  /* 0x0000000000017941 */ /* 0x000fea0003800200 */
.L_x_303:
        /* <DEDUP_REMOVED lines=17> */
.L_x_306:
[----:B------:R-:W-:Y:S05]  /*1d730*/  BSYNC.RECONVERGENT B1 ;  /* 0x0000000000017941 */ /* 0x000fea0003800200 */
.L_x_305:
        /* <DEDUP_REMOVED lines=17> */
.L_x_308:
[----:B------:R-:W-:Y:S05]  /*1d850*/  BSYNC.RECONVERGENT B1 ;  /* 0x0000000000017941 */ /* 0x000fea0003800200 */
.L_x_307:
[----:B------:R-:W-:Y:S01]  /*1d860*/  IMAD.IADD R4, R5, 0x1, R4 ;  /* 0x0000000105047824 */ /* 0x000fe200078e0204 */
[----:B------:R-:W-:Y:S01]  /*1d870*/  ISETP.GT.U32.AND P2, PT, R25, 0x9, PT ;  /* 0x000000091900780c */ /* 0x000fe20003f44070 */
[----:B------:R-:W-:Y:S01]  /*1d880*/  BSSY.RECONVERGENT B1, `(.L_x_309) ;  /* 0x000000f000017945 */ /* 0x000fe20003800200 */
[----:B------:R-:W-:Y:S02]  /*1d890*/  LOP3.LUT R3, R3, 0xffff, RZ, 0xc0, !PT ;  /* 0x0000ffff03037812 */ /* 0x000fe400078ec0ff */
[----:B------:R-:W-:-:S03]  /*1d8a0*/  ISETP.GT.U32.AND P1, PT, R4, 0x270f, PT ;  /* 0x0000270f0400780c */ /* 0x000fc60003f24070 */
[----:B--2---:R-:W-:-:S10]  /*1d8b0*/  VIADD R34, R3, 0x1 ;  /* 0x0000000103227836 */ /* 0x004fd40000000000 */
        /* <DEDUP_REMOVED lines=11> */
.L_x_310:
[----:B------:R-:W-:Y:S05]  /*1d970*/  BSYNC.RECONVERGENT B1 ;  /* 0x0000000000017941 */ /* 0x000fea0003800200 */
.L_x_309:
        /* <DEDUP_REMOVED lines=17> */
.L_x_312:
[----:B------:R-:W-:Y:S05]  /*1da90*/  BSYNC.RECONVERGENT B1 ;  /* 0x0000000000017941 */ /* 0x000fea0003800200 */
.L_x_311:
        /* <DEDUP_REMOVED lines=17> */
.L_x_314:
[----:B------:R-:W-:Y:S05]  /*1dbb0*/  BSYNC.RECONVERGENT B1 ;  /* 0x0000000000017941 */ /* 0x000fea0003800200 */
.L_x_313:
        /* <DEDUP_REMOVED lines=17> */
.L_x_316:
[----:B------:R-:W-:Y:S05]  /*1dcd0*/  BSYNC.RECONVERGENT B1 ;  /* 0x0000000000017941 */ /* 0x000fea0003800200 */
.L_x_315:
        /* <DEDUP_REMOVED lines=17> */
.L_x_318:
[----:B------:R-:W-:Y:S05]  /*1ddf0*/  BSYNC.RECONVERGENT B1 ;  /* 0x0000000000017941 */ /* 0x000fea0003800200 */
.L_x_317:
        /* <DEDUP_REMOVED lines=17> */
.L_x_320:
[----:B------:R-:W-:Y:S05]  /*1df10*/  BSYNC.RECONVERGENT B1 ;  /* 0x0000000000017941 */ /* 0x000fea0003800200 */
.L_x_319:
        /* <DEDUP_REMOVED lines=17> */
.L_x_322:
[----:B------:R-:W-:Y:S05]  /*1e030*/  BSYNC.RECONVERGENT B1 ;  /* 0x0000000000017941 */ /* 0x000fea0003800200 */
.L_x_321:
        /* <DEDUP_REMOVED lines=17> */
.L_x_324:
[----:B------:R-:W-:Y:S05]  /*1e150*/  BSYNC.RECONVERGENT B1 ;  /* 0x0000000000017941 */ /* 0x000fea0003800200 */
.L_x_323:
        /* <DEDUP_REMOVED lines=17> */
.L_x_326:
[----:B------:R-:W-:Y:S05]  /*1e270*/  BSYNC.RECONVERGENT B1 ;  /* 0x0000000000017941 */ /* 0x000fea0003800200 */
.L_x_325:
[----:B------:R-:W-:-:S05]  /*1e280*/  IMAD.IADD R26, R11, 0x1, R26 ;  /* 0x000000010b1a7824 */ /* 0x000fca00078e021a */
[----:B------:R-:W-:-:S13]  /*1e290*/  ISETP.GT.U32.AND P1, PT, R26, 0x270f, PT ;  /* 0x0000270f1a00780c */ /* 0x000fda0003f24070 */
[----:B------:R-:W-:-:S05]  /*1e2a0*/  @P1 VIADD R26, R26, 0xd8f0 ;  /* 0x0000d8f01a1a1836 */ /* 0x000fca0000000000 */
[----:B------:R0:W-:Y:S04]  /*1e2b0*/  STL.U16 [R1+0x1f8], R26 ;  /* 0x0001f81a01007387 */ /* 0x0001e80000100400 */
[----:B------:R-:W5:Y:S01]  /*1e2c0*/  @P0 LDL.U16 R7, [R66] ;  /* 0x0000000042070983 */ /* 0x000f620000100400 */
[----:B------:R-:W-:Y:S01]  /*1e2d0*/  ISETP.NE.AND P2, PT, R28, RZ, PT ;  /* 0x000000ff1c00720c */ /* 0x000fe20003f45270 */
[----:B------:R-:W-:Y:S01]  /*1e2e0*/  BSSY.RECONVERGENT B1, `(.L_x_327) ;  /* 0x000000d000017945 */ /* 0x000fe20003800200 */
[----:B------:R-:W-:Y:S01]  /*1e2f0*/  IMAD.MOV.U32 R32, RZ, RZ, RZ ;  /* 0x000000ffff207224 */ /* 0x000fe200078e00ff */
[----:B-----5:R-:W-:-:S05]  /*1e300*/  LOP3.LUT R7, R7, 0xffff, RZ, 0xc0, !PT ;  /* 0x0000ffff07077812 */ /* 0x020fca00078ec0ff */
[----:B------:R-:W-:Y:S02]  /*1e310*/  VIADD R11, R7, 0x1 ;  /* 0x00000001070b7836 */ /* 0x000fe40000000000 */
[----:B------:R-:W-:-:S03]  /*1e320*/  @!P1 IMAD.MOV R11, RZ, RZ, R7 ;  /* 0x000000ffff0b9224 */ /* 0x000fc600078e0207 */
[----:B0-----:R-:W-:Y:S05]  /*1e330*/  @P2 BRA `(.L_x_328) ;  /* 0x00000000001c2947 */ /* 0x001fea0003800000 */
[----:B------:R-:W-:-:S05]  /*1e340*/  IABS R28, R28 ;  /* 0x0000001c001c7213 */ /* 0x000fca0000000000 */
[----:B------:R-:W-:-:S04]  /*1e350*/  IMAD.MOV R28, RZ, RZ, -R28 ;  /* 0x000000ffff1c7224 */ /* 0x000fc800078e0a1c */
[----:B------:R-:W-:-:S05]  /*1e360*/  @!P0 IMAD R33, R28, 0x2, R33 ;  /* 0x000000021c218824 */ /* 0x000fca00078e0221 */
[----:B------:R-:W5:Y:S01]  /*1e370*/  @!P0 LDL.U16 R32, [R33+0x2] ;  /* 0x0000020021208983 */ /* 0x000f620000100400 */
[----:B------:R-:W-:-:S05]  /*1e380*/  @P0 IMAD R45, R28, 0x2, R45 ;  /* 0x000000021c2d0824 */ /* 0x000fca00078e022d */
[----:B------:R-:W5:Y:S02]  /*1e390*/  @P0 LDL.U16 R32, [R45+0x2] ;  /* 0x000002002d200983 */ /* 0x000f640000100400 */
[----:B-----5:R-:W-:-:S07]  /*1e3a0*/  LOP3.LUT R32, R32, 0xffff, RZ, 0xc0, !PT ;  /* 0x0000ffff20207812 */ /* 0x020fce00078ec0ff */
.L_x_328:
[----:B------:R-:W-:Y:S05]  /*1e3b0*/  BSYNC.RECONVERGENT B1 ;  /* 0x0000000000017941 */ /* 0x000fea0003800200 */
.L_x_327:
[----:B------:R-:W-:Y:S01]  /*1e3c0*/  IMAD.IADD R11, R11, 0x1, R32 ;  /* 0x000000010b0b7824 */ /* 0x000fe200078e0220 */
[----:B------:R0:W-:Y:S01]  /*1e3d0*/  STL.U8 [R1+0x1f4], RZ ;  /* 0x0001f4ff01007387 */ /* 0x0001e20000100000 */
[----:B------:R-:W-:Y:S03]  /*1e3e0*/  BSSY.RECONVERGENT B1, `(.L_x_106) ;  /* 0x000001c000017945 */ /* 0x000fe60003800200 */
        /* <DEDUP_REMOVED lines=8> */
[----:B------:R-:W-:Y:S01]  /*1e470*/  IMAD.MOV.U32 R0, RZ, RZ, 0x1 ;  /* 0x00000001ff007424 */ /* 0x000fe200078e00ff */
[----:B------:R-:W-:Y:S01]  /*1e480*/  PRMT R2, R5, 0x5410, R8 ;  /* 0x0000541005027816 */ /* 0x000fe20000000008 */
[----:B------:R0:W-:Y:S01]  /*1e490*/  STL.U16 [R1+0x224], R22 ;  /* 0x0002241601007387 */ /* 0x0001e20000100400 */
        /* <DEDUP_REMOVED lines=9> */
[----:B------:R-:W-:Y:S02]  /*1e530*/  PRMT R9, R9, 0x5410, R10 ;  /* 0x0000541009097816 */ /* 0x000fe4000000000a */
[----:B------:R-:W-:Y:S01]  /*1e540*/  PRMT R8, R11, 0x5410, R26 ;  /* 0x000054100b087816 */ /* 0x000fe2000000001a */
[----:B------:R0:W-:Y:S04]  /*1e550*/  STL.64 [R1+0x210], R12 ;  /* 0x0002100c01007387 */ /* 0x0001e80000100a00 */
[----:B------:R0:W-:Y:S04]  /*1e560*/  STL.64 [R1+0x208], R34 ;  /* 0x0002082201007387 */ /* 0x0001e80000100a00 */
[----:B------:R0:W-:Y:S04]  /*1e570*/  STL.64 [R1+0x1f8], R8 ;  /* 0x0001f80801007387 */ /* 0x0001e80000100a00 */
[----:B------:R0:W-:Y:S04]  /*1e580*/  STL [R1+0x228], R30 ;  /* 0x0002281e01007387 */ /* 0x0001e80000100800 */
[----:B------:R0:W-:Y:S02]  /*1e590*/  STL.U16 [R1+0x1f6], R0 ;  /* 0x0001f60001007387 */ /* 0x0001e40000100400 */
.L_x_329:
[----:B------:R-:W-:Y:S05]  /*1e5a0*/  BSYNC.RECONVERGENT B1 ;  /* 0x0000000000017941 */ /* 0x000fea0003800200 */
.L_x_106:
[----:B------:R-:W-:Y:S05]  /*1e5b0*/  BSYNC.RECONVERGENT B0 ;  /* 0x0000000000007941 */ /* 0x000fea0003800200 */
.L_x_104:
[----:B------:R-:W-:Y:S05]  /*1e5c0*/  WARPSYNC.ALL ;  /* 0x0000000000007948 */ /* 0x000fea0003800000 */
[----:B0-----:R-:W5:Y:S04]  /*1e5d0*/  LDL R3, [R1+0x110] ;  /* 0x0001100001037983 */ /* 0x001f680000100800 */
[----:B------:R-:W5:Y:S01]  /*1e5e0*/  LDL R0, [R1+0x1f0] ;  /* 0x0001f00001007983 */ /* 0x000f620000100800 */
[----:B---3--:R-:W-:Y:S01]  /*1e5f0*/  IMAD.MOV.U32 R5, RZ, RZ, 0x1 ;  /* 0x00000001ff057424 */ /* 0x008fe200078e00ff */
[----:B------:R-:W-:Y:S02]  /*1e600*/  BSSY.RECONVERGENT B0, `(.L_x_330) ;  /* 0x00000a6000007945 */ /* 0x000fe40003800200 */
[----:B------:R0:W-:Y:S04]  /*1e610*/  STL.U16 [R1+0x29e], RZ ;  /* 0x00029eff01007387 */ /* 0x0001e80000100400 */
[----:B------:R0:W-:Y:S04]  /*1e620*/  STL.64 [R1+0x2a0], RZ ;  /* 0x0002a0ff01007387 */ /* 0x0001e80000100a00 */
[----:B------:R0:W-:Y:S04]  /*1e630*/  STL.64 [R1+0x2a8], RZ ;  /* 0x0002a8ff01007387 */ /* 0x0001e80000100a00 */
[----:B------:R0:W-:Y:S04]  /*1e640*/  STL.64 [R1+0x2b0], RZ ;  /* 0x0002b0ff01007387 */ /* 0x0001e80000100a00 */
[----:B------:R0:W-:Y:S04]  /*1e650*/  STL.64 [R1+0x2b8], RZ ;  /* 0x0002b8ff01007387 */ /* 0x0001e80000100a00 */
[----:B------:R0:W-:Y:S04]  /*1e660*/  STL.64 [R1+0x2c0], RZ ;  /* 0x0002c0ff01007387 */ /* 0x0001e80000100a00 */
[----:B------:R0:W-:Y:S04]  /*1e670*/  STL.64 [R1+0x2c8], RZ ;  /* 0x0002c8ff01007387 */ /* 0x0001e80000100a00 */
[----:B------:R0:W-:Y:S01]  /*1e680*/  STL.U8 [R1+0x29c], R5 ;  /* 0x00029c0501007387 */ /* 0x0001e20000100000 */
[----:B-----5:R-:W-:-:S13]  /*1e690*/  ISETP.NE.AND P0, PT, R3, R0, PT ;  /* 0x000000000300720c */ /* 0x020fda0003f05270 */
[----:B------:R-:W-:Y:S01]  /*1e6a0*/  @P0 ISETP.GT.AND P1, PT, R3, R0, PT ;  /* 0x000000000300020c */ /* 0x000fe20003f24270 */
[----:B0-----:R-:W-:-:S12]  /*1e6b0*/  @P0 BRA `(.L_x_331) ;  /* 0x0000000800680947 */ /* 0x001fd80003800000 */
[----:B--2---:R-:W2:Y:S04]  /*1e6c0*/  LDL.U16 R4, [R1+0x1be] ;  /* 0x0001be0001047983 */ /* 0x004ea80000100400 */
[----:B------:R-:W3:Y:S01]  /*1e6d0*/  LDL.U16 R0, [R1+0xde] ;  /* 0x0000de0001007983 */ /* 0x000ee20000100400 */
[----:B--2---:R-:W-:Y:S02]  /*1e6e0*/  PRMT R2, R4, 0x9910, RZ ;  /* 0x0000991004027816 */ /* 0x004fe400000000ff */
[----:B---3--:R-:W-:-:S04]  /*1e6f0*/  PRMT R3, R0, 0x9910, RZ ;  /* 0x0000991000037816 */ /* 0x008fc800000000ff */
[----:B------:R-:W-:-:S13]  /*1e700*/  ISETP.NE.AND P0, PT, R3, R2, PT ;  /* 0x000000020300720c */ /* 0x000fda0003f05270 */
[----:B------:R-:W-:Y:S05]  /*1e710*/  @P0 BRA `(.L_x_332) ;  /* 0x0000000800440947 */ /* 0x000fea0003800000 */
[----:B------:R-:W2:Y:S04]  /*1e720*/  LDL.U16 R4, [R1+0x1c0] ;  /* 0x0001c00001047983 */ /* 0x000ea80000100400 */
        /* <DEDUP_REMOVED lines=139> */
[----:B------:R-:W-:Y:S02]  /*1efe0*/  PLOP3.LUT P1, PT, PT, PT, PT, 0x8, 0x80 ;  /* 0x000000000080781c */ /* 0x000fe40003f2e170 */
[----:B--2---:R-:W-:Y:S02]  /*1eff0*/  PRMT R2, R4, 0x9910, RZ ;  /* 0x0000991004027816 */ /* 0x004fe400000000ff */
[----:B---3--:R-:W-:-:S04]  /*1f000*/  PRMT R3, R0, 0x9910, RZ ;  /* 0x0000991000037816 */ /* 0x008fc800000000ff */
[----:B------:R-:W-:-:S13]  /*1f010*/  ISETP.NE.AND P0, PT, R3, R2, PT ;  /* 0x000000020300720c */ /* 0x000fda0003f05270 */
[----:B------:R-:W-:Y:S05]  /*1f020*/  @!P0 BRA `(.L_x_331) ;  /* 0x00000000000c8947 */ /* 0x000fea0003800000 */
.L_x_332:
[----:B------:R-:W-:Y:S02]  /*1f030*/  LOP3.LUT R4, R4, 0xffff, RZ, 0xc0, !PT ;  /* 0x0000ffff04047812 */ /* 0x000fe400078ec0ff */
[----:B------:R-:W-:-:S04]  /*1f040*/  LOP3.LUT R3, R0, 0xffff, RZ, 0xc0, !PT ;  /* 0x0000ffff00037812 */ /* 0x000fc800078ec0ff */
[----:B------:R-:W-:-:S13]  /*1f050*/  ISETP.GT.U32.AND P1, PT, R3, R4, PT ;  /* 0x000000040300720c */ /* 0x000fda0003f24070 */
.L_x_331:
[----:B------:R-:W-:Y:S05]  /*1f060*/  BSYNC.RECONVERGENT B0 ;  /* 0x0000000000007941 */ /* 0x000fea0003800200 */
.L_x_330:
[----:B------:R-:W3:Y:S04]  /*1f070*/  LDL.U8 R0, [R1+0xdc] ;  /* 0x0000dc0001007983 */ /* 0x000ee80000100000 */
[----:B------:R-:W5:Y:S04]  /*1f080*/  LDL.U8 R2, [R1+0x1bc] ;  /* 0x0001bc0001027983 */ /* 0x000f680000100000 */
[----:B------:R-:W2:Y:S01]  /*1f090*/  LDL.U16 R3, [R1+0x10e] ;  /* 0x00010e0001037983 */ /* 0x000ea20000100400 */
[----:B------:R-:W-:Y:S03]  /*1f0a0*/  BSSY.RECONVERGENT B0, `(.L_x_333) ;  /* 0x0000065000007945 */ /* 0x000fe60003800200 */
[----:B---3--:R0:W-:Y:S04]  /*1f0b0*/  STL.U8 [R1+0x344], R0 ;  /* 0x0003440001007387 */ /* 0x0081e80000100000 */
[----:B-----5:R0:W-:Y:S01]  /*1f0c0*/  STL.U8 [R1+0x378], R2 ;  /* 0x0003780201007387 */ /* 0x0201e20000100000 */
[----:B--2---:R-:W-:Y:S01]  /*1f0d0*/  ISETP.NE.AND P0, PT, R3, RZ, PT ;  /* 0x000000ff0300720c */ /* 0x004fe20003f05270 */
[----:B------:R-:W-:-:S12]  /*1f0e0*/  IMAD.MOV.U32 R3, RZ, RZ, RZ ;  /* 0x000000ffff037224 */ /* 0x000fd800078e00ff */
[----:B0-----:R-:W-:Y:S05]  /*1f0f0*/  @P0 BRA `(.L_x_334) ;  /* 0x00000004007c0947 */ /* 0x001fea0003800000 */
[----:B------:R-:W2:Y:S02]  /*1f100*/  LDL.U16 R3, [R1+0x10c] ;  /* 0x00010c0001037983 */ /* 0x000ea40000100400 */
[----:B--2---:R-:W-:Y:S01]  /*1f110*/  ISETP.NE.AND P0, PT, R3, RZ, PT ;  /* 0x000000ff0300720c */ /* 0x004fe20003f05270 */
[----:B------:R-:W-:-:S12]  /*1f120*/  IMAD.MOV.U32 R3, RZ, RZ, 0x1 ;  /* 0x00000001ff037424 */ /* 0x000fd800078e00ff */
[----:B------:R-:W-:Y:S05]  /*1f130*/  @P0 BRA `(.L_x_334) ;  /* 0x00000004006c0947 */ /* 0x000fea0003800000 */
        /* <DEDUP_REMOVED lines=85> */
[----:B--2---:R-:W-:-:S13]  /*1f690*/  ISETP.NE.AND P0, PT, R3, RZ, PT ;  /* 0x000000ff0300720c */ /* 0x004fda0003f05270 */
[----:B------:R-:W2:Y:S01]  /*1f6a0*/  @!P0 LDL.U16 R3, [R1+0xde] ;  /* 0x0000de0001038983 */ /* 0x000ea20000100400 */
[----:B------:R-:W-:Y:S01]  /*1f6b0*/  @!P0 IMAD.MOV.U32 R4, RZ, RZ, -0x1 ;  /* 0xffffffffff048424 */ /* 0x000fe200078e00ff */
[----:B--2---:R-:W-:Y:S01]  /*1f6c0*/  @!P0 ISETP.NE.AND P2, PT, R3, RZ, PT ;  /* 0x000000ff0300820c */ /* 0x004fe20003f45270 */
[----:B------:R-:W-:-:S03]  /*1f6d0*/  IMAD.MOV.U32 R3, RZ, RZ, 0x17 ;  /* 0x00000017ff037424 */ /* 0x000fc600078e00ff */
[----:B------:R-:W-:-:S09]  /*1f6e0*/  @!P0 SEL R3, R4, 0x18, !P2 ;  /* 0x0000001804038807 */ /* 0x000fd20005000000 */
.L_x_334:
[----:B------:R-:W-:Y:S05]  /*1f6f0*/  BSYNC.RECONVERGENT B0 ;  /* 0x0000000000007941 */ /* 0x000fea0003800200 */
.L_x_333:
[----:B------:R-:W2:Y:S01]  /*1f700*/  LDL.U16 R4, [R1+0x1ee] ;  /* 0x0001ee0001047983 */ /* 0x000ea20000100400 */
[----:B------:R-:W-:Y:S01]  /*1f710*/  BSSY.RECONVERGENT B0, `(.L_x_335) ;  /* 0x0000064000007945 */ /* 0x000fe20003800200 */
[----:B--2---:R-:W-:Y:S01]  /*1f720*/  ISETP.NE.AND P0, PT, R4, RZ, PT ;  /* 0x000000ff0400720c */ /* 0x004fe20003f05270 */
[----:B------:R-:W-:-:S12]  /*1f730*/  IMAD.MOV.U32 R4, RZ, RZ, RZ ;  /* 0x000000ffff047224 */ /* 0x000fd800078e00ff */
        /* <DEDUP_REMOVED lines=95> */
[----:B------:R-:W-:-:S05]  /*1fd30*/  IMAD.MOV.U32 R4, RZ, RZ, -0x1 ;  /* 0xffffffffff047424 */ /* 0x000fca00078e00ff */
[----:B------:R-:W-:-:S07]  /*1fd40*/  SEL R4, R4, 0x18, !P0 ;  /* 0x0000001804047807 */ /* 0x000fce0004000000 */
.L_x_336:
[----:B------:R-:W-:Y:S05]  /*1fd50*/  BSYNC.RECONVERGENT B0 ;  /* 0x0000000000007941 */ /* 0x000fea0003800200 */
.L_x_335:
        /* <DEDUP_REMOVED lines=8> */
[----:B------:R-:W-:Y:S01]  /*1fde0*/  PRMT R6, RZ, 0x7610, R6 ;  /* 0x00007610ff067816 */ /* 0x000fe20000000006 */
[----:B------:R-:W-:Y:S01]  /*1fdf0*/  UIADD3 UR15, UPT, UPT, UR4, 0x39a, URZ ;  /* 0x0000039a040f7890 */ /* 0x000fe2000fffe0ff */
[----:B------:R-:W-:Y:S01]  /*1fe00*/  PRMT R24, RZ, 0x7610, R24 ;  /* 0x00007610ff187816 */ /* 0x000fe20000000018 */
[----:B------:R-:W-:Y:S01]  /*1fe10*/  UIADD3 UR16, UPT, UPT, UR4, 0x364, URZ ;  /* 0x0000036404107890 */ /* 0x000fe2000fffe0ff */
[----:B------:R-:W-:Y:S01]  /*1fe20*/  PRMT R66, RZ, 0x7610, R66 ;  /* 0x00007610ff427816 */ /* 0x000fe20000000042 */
[----:B------:R-:W-:Y:S01]  /*1fe30*/  UIADD3 UR17, UPT, UPT, UR4, 0x362, URZ ;  /* 0x0000036204117890 */ /* 0x000fe2000fffe0ff */
[----:B----4-:R-:W-:Y:S01]  /*1fe40*/  PRMT R22, RZ, 0x7610, R22 ;  /* 0x00007610ff167816 */ /* 0x010fe20000000016 */
        /* <DEDUP_REMOVED lines=42> */
[----:B------:R-:W-:-:S02]  /*200f0*/  UIADD3 UR39, UPT, UPT, UR4, 0x382, URZ ;  /* 0x0000038204277890 */ /* 0x000fc4000fffe0ff */
[----:B------:R-:W-:Y:S02]  /*20100*/  UIADD3 UR40, UPT, UPT, UR4, 0x34c, URZ ;  /* 0x0000034c04287890 */ /* 0x000fe4000fffe0ff */
[----:B------:R-:W-:Y:S02]  /*20110*/  UIADD3 UR41, UPT, UPT, UR4, 0x348, URZ ;  /* 0x0000034804297890 */ /* 0x000fe4000fffe0ff */
[----:B------:R-:W-:Y:S02]  /*20120*/  UIADD3 UR42, UPT, UPT, UR4, 0x380, URZ ;  /* 0x00000380042a7890 */ /* 0x000fe4000fffe0ff */
[----:B------:R-:W-:Y:S02]  /*20130*/  UIADD3 UR43, UPT, UPT, UR4, 0x37c, URZ ;  /* 0x0000037c042b7890 */ /* 0x000fe4000fffe0ff */
[----:B------:R-:W-:Y:S02]  /*20140*/  UIADD3 UR44, UPT, UPT, UR4, 0x34a, URZ ;  /* 0x0000034a042c7890 */ /* 0x000fe4000fffe0ff */
[----:B------:R-:W-:-:S02]  /*20150*/  UIADD3 UR45, UPT, UPT, UR4, 0x37e, URZ ;  /* 0x0000037e042d7890 */ /* 0x000fc4000fffe0ff */
[----:B------:R-:W-:Y:S02]  /*20160*/  UIADD3 UR46, UPT, UPT, UR4, 0x3aa, URZ ;  /* 0x000003aa042e7890 */ /* 0x000fe4000fffe0ff */
[----:B------:R-:W-:Y:S02]  /*20170*/  UIADD3 UR47, UPT, UPT, UR4, 0x376, URZ ;  /* 0x00000376042f7890 */ /* 0x000fe4000fffe0ff */
[----:B------:R-:W-:Y:S02]  /*20180*/  UIADD3 UR48, UPT, UPT, UR4, 0x374, URZ ;  /* 0x0000037404307890 */ /* 0x000fe4000fffe0ff */
[----:B------:R-:W-:Y:S02]  /*20190*/  UIADD3 UR49, UPT, UPT, UR4, 0x372, URZ ;  /* 0x0000037204317890 */ /* 0x000fe4000fffe0ff */
[----:B------:R-:W-:Y:S02]  /*201a0*/  UIADD3 UR50, UPT, UPT, UR4, 0x3a8, URZ ;  /* 0x000003a804327890 */ /* 0x000fe4000fffe0ff */
[----:B------:R-:W-:-:S02]  /*201b0*/  UIADD3 UR51, UPT, UPT, UR4, 0x3a6, URZ ;  /* 0x000003a604337890 */ /* 0x000fc4000fffe0ff */
[----:B------:R-:W-:Y:S01]  /*201c0*/  UIADD3 UR10, UPT, UPT, UR4, 0x2a2, URZ ;  /* 0x000002a2040a7890 */ /* 0x000fe2000fffe0ff */
[----:B------:R-:W-:Y:S11]  /*201d0*/  @P0 BRA `(.L_x_338) ;  /* 0x000000d800800947 */ /* 0x000ff60003800000 */
        /* <DEDUP_REMOVED lines=265> */
[C---:B------:R-:W-:Y:S02]  /*21270*/  ISETP.GT.U32.AND P0, PT, R4.reuse, 0x2, PT ;  /* 0x000000020400780c */ /* 0x040fe40003f04070 */
[----:B------:R-:W-:Y:S01]  /*21280*/  PRMT R108, RZ, 0x7610, R108 ;  /* 0x00007610ff6c7816 */ /* 0x000fe2000000006c */
[----:B------:R-:W3:Y:S10]  /*21290*/  LDL.U16 R7, [R1+0xde] ;  /* 0x0000de0001077983 */ /* 0x000ef40000100400 */
[----:B------:R-:W-:-:S05]  /*212a0*/  @!P0 IADD3 R110, PT, PT, -R4, 0x2, RZ ;  /* 0x00000002046e8810 */ /* 0x000fca0007ffe1ff */
[----:B------:R-:W-:Y:S01]  /*212b0*/  @!P0 IMAD R9, R110, 0x2, R39 ;  /* 0x000000026e098824 */ /* 0x000fe200078e0227 */
[----:B--2---:R0:W-:Y:S04]  /*212c0*/  STL.U16 [R1+0x34a], R106 ;  /* 0x00034a6a01007387 */ /* 0x0041e80000100400 */
[----:B------:R-:W2:Y:S01]  /*212d0*/  @!P0 LDL.U16 R108, [R9+0x2] ;  /* 0x00000200096c8983 */ /* 0x000ea20000100400 */
[C---:B------:R-:W-:Y:S02]  /*212e0*/  ISETP.GT.U32.AND P0, PT, R3.reuse, 0x1, PT ;  /* 0x000000010300780c */ /* 0x040fe40003f04070 */
[----:B------:R-:W-:Y:S01]  /*212f0*/  PRMT R110, RZ, 0x7610, R110 ;  /* 0x00007610ff6e7816 */ /* 0x000fe2000000006e */
[----:B------:R-:W4:Y:S10]  /*21300*/  LDL.U16 R9, [R1+0x1be] ;  /* 0x0001be0001097983 */ /* 0x000f340000100400 */
        /* <DEDUP_REMOVED lines=10> */
[----:B------:R-:W-:Y:S02]  /*213b0*/  ISETP.NE.AND P0, PT, R3, RZ, PT ;  /* 0x000000ff0300720c */ /* 0x000fe40003f05270 */
[----:B------:R-:W-:Y:S02]  /*213c0*/  ISETP.NE.AND P2, PT, R4, RZ, PT ;  /* 0x000000ff0400720c */ /* 0x000fe40003f45270 */
[----:B---3--:R-:W-:-:S02]  /*213d0*/  SEL R116, R7, RZ, !P0 ;  /* 0x000000ff07747207 */ /* 0x008fc40004000000 */
[----:B----4-:R-:W-:-:S03]  /*213e0*/  SEL R118, R9, RZ, !P2 ;  /* 0x000000ff09767207 */ /* 0x010fc60005000000 */
[----:B------:R0:W-:Y:S04]  /*213f0*/  STL.U16 [R1+0x346], R116 ;  /* 0x0003467401007387 */ /* 0x0001e80000100400 */
[----:B------:R0:W-:Y:S01]  /*21400*/  STL.U16 [R1+0x37a], R118 ;  /* 0x00037a7601007387 */ /* 0x0001e20000100400 */
[----:B------:R-:W-:Y:S01]  /*21410*/  BSSY.RECONVERGENT B1, `(.L_x_339) ;  /* 0x0000aad000017945 */ /* 0x000fe20003800200 */
[C---:B------:R-:W-:Y:S02]  /*21420*/  VIADD R7, R1.reuse, 0x370 ;  /* 0x0000037001077836 */ /* 0x040fe40000000000 */
[C---:B------:R-:W-:Y:S02]  /*21430*/  VIADD R9, R1.reuse, 0x3a4 ;  /* 0x000003a401097836 */ /* 0x040fe40000000000 */
[----:B------:R-:W-:-:S02]  /*21440*/  VIADD R11, R1, 0x36e ;  /* 0x0000036e010b7836 */ /* 0x000fc40000000000 */
[C---:B------:R-:W-:Y:S02]  /*21450*/  VIADD R13, R1.reuse, 0x3a2 ;  /* 0x000003a2010d7836 */ /* 0x040fe40000000000 */
[----:B------:R-:W-:Y:S01]  /*21460*/  VIADD R15, R1, 0x36c ;  /* 0x0000036c010f7836 */ /* 0x000fe20000000000 */
[----:B--2---:R0:W-:Y:S01]  /*21470*/  STL.U16 [R1+0x37c], R112 ;  /* 0x00037c7001007387 */ /* 0x0041e20000100400 */
[----:B------:R-:W-:Y:S05]  /*21480*/  @P1 BRA `(.L_x_340) ;  /* 0x00000054004c1947 */ /* 0x000fea0003800000 */
[----:B------:R-:W-:Y:S01]  /*21490*/  PRMT R17, R116, 0x9910, RZ ;  /* 0x0000991074117816 */ /* 0x000fe200000000ff */
[----:B------:R-:W-:Y:S01]  /*214a0*/  BSSY.RECONVERGENT B2, `(.L_x_341) ;  /* 0x000009d000027945 */ /* 0x000fe20003800200 */
[----:B------:R-:W-:-:S03]  /*214b0*/  PRMT R114, R118, 0x9910, RZ ;  /* 0x0000991076727816 */ /* 0x000fc600000000ff */
[----:B------:R-:W-:Y:S01]  /*214c0*/  BSSY.RELIABLE B3, `(.L_x_342) ;  /* 0x0000097000037945 */ /* 0x000fe20003800100 */
[C---:B0-----:R-:W-:Y:S01]  /*214d0*/  VIADD R116, R1.reuse, 0x346 ;  /* 0x0000034601747836 */ /* 0x041fe20000000000 */
[----:B------:R-:W-:Y:S01]  /*214e0*/  ISETP.NE.AND P0, PT, R114, R17, PT ;  /* 0x000000117200720c */ /* 0x000fe20003f05270 */
[----:B------:R-:W-:-:S12]  /*214f0*/  VIADD R19, R1, 0x37a ;  /* 0x0000037a01137836 */ /* 0x000fd80000000000 */
[----:B------:R-:W-:Y:S05]  /*21500*/  @P0 BRA `(.L_x_343) ;  /* 0x0000000800480947 */ /* 0x000fea0003800000 */
[----:B------:R-:W-:Y:S02]  /*21510*/  PRMT R19, R110, 0x9910, RZ ;  /* 0x000099106e137816 */ /* 0x000fe400000000ff */
[----:B------:R-:W-:-:S04]  /*21520*/  PRMT R116, R112, 0x9910, RZ ;  /* 0x0000991070747816 */ /* 0x000fc800000000ff */
[----:B------:R-:W-:Y:S01]  /*21530*/  ISETP.NE.AND P0, PT, R116, R19, PT ;  /* 0x000000137400720c */ /* 0x000fe20003f05270 */
[----:B------:R-:W-:Y:S02]  /*21540*/  IMAD.U32 R19, RZ, RZ, UR43 ;  /* 0x0000002bff137e24 */ /* 0x000fe4000f8e00ff */
[----:B------:R-:W-:-:S10]  /*21550*/  IMAD.U32 R116, RZ, RZ, UR41 ;  /* 0x00000029ff747e24 */ /* 0x000fd4000f8e00ff */
        /* <DEDUP_REMOVED lines=106> */
[----:B------:R-:W-:Y:S02]  /*21c00*/  IMAD.MOV.U32 R116, RZ, RZ, R15 ;  /* 0x000000ffff747224 */ /* 0x000fe400078e000f */
[----:B------:R-:W-:-:S10]  /*21c10*/  IMAD.U32 R19, RZ, RZ, UR12 ;  /* 0x0000000cff137e24 */ /* 0x000fd4000f8e00ff */
        /* <DEDUP_REMOVED lines=14> */
[----:B------:R-:W-:Y:S01]  /*21d00*/  IMAD.U32 R19, RZ, RZ, UR51 ;  /* 0x00000033ff137e24 */ /* 0x000fe2000f8e00ff */
[----:B------:R-:W-:-:S04]  /*21d10*/  PRMT R116, R16, 0x9910, RZ ;  /* 0x0000991010747816 */ /* 0x000fc800000000ff */
[----:B------:R-:W-:Y:S01]  /*21d20*/  ISETP.NE.AND P0, PT, R116, R7, PT ;  /* 0x000000077400720c */ /* 0x000fe20003f05270 */
[----:B------:R-:W-:-:S12]  /*21d30*/  IMAD.U32 R116, RZ, RZ, UR49 ;  /* 0x00000031ff747e24 */ /* 0x000fd8000f8e00ff */
[----:B------:R-:W-:Y:S05]  /*21d40*/  @P0 BRA `(.L_x_343) ;  /* 0x0000000000380947 */ /* 0x000fea0003800000 */
[----:B------:R-:W-:Y:S01]  /*21d50*/  PRMT R7, R10, 0x9910, RZ ;  /* 0x000099100a077816 */ /* 0x000fe200000000ff */
[----:B------:R-:W-:Y:S01]  /*21d60*/  IMAD.U32 R19, RZ, RZ, UR50 ;  /* 0x00000032ff137e24 */ /* 0x000fe2000f8e00ff */
[----:B------:R-:W-:-:S04]  /*21d70*/  PRMT R116, R12, 0x9910, RZ ;  /* 0x000099100c747816 */ /* 0x000fc800000000ff */
[----:B------:R-:W-:Y:S01]  /*21d80*/  ISETP.NE.AND P0, PT, R116, R7, PT ;  /* 0x000000077400720c */ /* 0x000fe20003f05270 */
[----:B------:R-:W-:-:S12]  /*21d90*/  IMAD.U32 R116, RZ, RZ, UR48 ;  /* 0x00000030ff747e24 */ /* 0x000fd8000f8e00ff */
[----:B------:R-:W-:Y:S05]  /*21da0*/  @P0 BRA `(.L_x_343) ;  /* 0x0000000000200947 */ /* 0x000fea0003800000 */
[----:B------:R-:W-:Y:S02]  /*21db0*/  PRMT R7, R6, 0x9910, RZ ;  /* 0x0000991006077816 */ /* 0x000fe400000000ff */
[----:B------:R-:W-:Y:S02]  /*21dc0*/  PRMT R116, R8, 0x9910, RZ ;  /* 0x0000991008747816 */ /* 0x000fe400000000ff */
[----:B------:R-:W-:Y:S02]  /*21dd0*/  PLOP3.LUT P0, PT, PT, PT, PT, 0x80, 0x8 ;  /* 0x000000000008781c */ /* 0x000fe40003f0f070 */
[----:B------:R-:W-:-:S13]  /*21de0*/  ISETP.NE.AND P1, PT, R116, R7, PT ;  /* 0x000000077400720c */ /* 0x000fda0003f25270 */
[----:B------:R-:W-:Y:S05]  /*21df0*/  @!P1 BREAK.RELIABLE B3 ;  /* 0x0000000000039942 */ /* 0x000fea0003800100 */
[----:B------:R-:W-:Y:S05]  /*21e00*/  @!P1 BRA `(.L_x_344) ;  /* 0x0000000000189947 */ /* 0x000fea0003800000 */
[----:B------:R-:W-:Y:S02]  /*21e10*/  IMAD.U32 R19, RZ, RZ, UR46 ;  /* 0x0000002eff137e24 */ /* 0x000fe4000f8e00ff */
[----:B------:R-:W-:-:S07]  /*21e20*/  IMAD.U32 R116, RZ, RZ, UR47 ;  /* 0x0000002fff747e24 */ /* 0x000fce000f8e00ff */
.L_x_343:
[----:B------:R-:W-:Y:S05]  /*21e30*/  BSYNC.RELIABLE B3 ;  /* 0x0000000000037941 */ /* 0x000fea0003800100 */
.L_x_342:
[----:B------:R-:W2:Y:S04]  /*21e40*/  LDL.U16 R7, [R19] ;  /* 0x0000000013077983 */ /* 0x000ea80000100400 */
[----:B------:R-:W2:Y:S02]  /*21e50*/  LDL.U16 R116, [R116] ;  /* 0x0000000074747983 */ /* 0x000ea40000100400 */
[----:B--2---:R-:W-:-:S13]  /*21e60*/  ISETP.LE.U32.AND P0, PT, R7, R116, PT ;  /* 0x000000740700720c */ /* 0x004fda0003f03070 */
.L_x_344:
[----:B------:R-:W-:Y:S05]  /*21e70*/  BSYNC.RECONVERGENT B2 ;  /* 0x0000000000027941 */ /* 0x000fea0003800200 */
.L_x_341:
        /* <DEDUP_REMOVED lines=114> */
.L_x_346:
[----:B------:R-:W-:Y:S05]  /*225a0*/  BSYNC.RECONVERGENT B2 ;  /* 0x0000000000027941 */ /* 0x000fea0003800200 */
.L_x_345:
        /* <DEDUP_REMOVED lines=100> */
.L_x_348:
[----:B------:R-:W-:Y:S05]  /*22bf0*/  BSYNC.RECONVERGENT B2 ;  /* 0x0000000000027941 */ /* 0x000fea0003800200 */
.L_x_347:
        /* <DEDUP_REMOVED lines=63> */
.L_x_358:
[----:B------:R-:W-:Y:S01]  /*22ff0*/  STL [R1+0x414], RZ ;  /* 0x000414ff01007387 */ /* 0x000fe20000100800 */
[----:B------:R-:W-:Y:S01]  /*23000*/  ISETP.GE.U32.AND P2, PT, R27, 0x3, PT ;  /* 0x000000031b00780c */ /* 0x000fe20003f46070 */
[----:B----4-:R-:W-:Y:S01]  /*23010*/  IMAD.MOV.U32 R5, RZ, RZ, 0x1 ;  /* 0x00000001ff057424 */ /* 0x010fe200078e00ff */
        /* <DEDUP_REMOVED lines=18> */
[----:B--2---:R-:W-:Y:S01]  /*23140*/  VIADD R5, R112, 0x1 ;  /* 0x0000000170057836 */ /* 0x004fe20000000000 */
[----:B------:R-:W-:Y:S06]  /*23150*/  @!P2 BRA `(.L_x_352) ;  /* 0x000000040010a947 */ /* 0x000fec0003800000 */
[----:B------:R-:W-:Y:S02]  /*23160*/  IMAD.MOV.U32 R22, RZ, RZ, RZ ;  /* 0x000000ffff167224 */ /* 0x000fe400078e00ff */
[----:B------:R-:W-:-:S07]  /*23170*/  IMAD.MOV.U32 R8, RZ, RZ, 0x18 ;  /* 0x00000018ff087424 */ /* 0x000fce00078e00ff */
.L_x_353:
[----:B------:R-:W-:Y:S01]  /*23180*/  IMAD.MOV.U32 R39, RZ, RZ, R1 ;  /* 0x000000ffff277224 */ /* 0x000fe200078e0001 */
[----:B--2---:R-:W2:Y:S03]  /*23190*/  @!P0 LDL.U16 R26, [R6+0x346] ;  /* 0x00034600061a8983 */ /* 0x004ea60000100400 */
        /* <DEDUP_REMOVED lines=17> */
[----:B------:R-:W3:Y:S04]  /*232b0*/  @!P0 LDL.U16 R28, [R32+0x378] ;  /* 0x00037800201c8983 */ /* 0x000ee80000100400 */
[----:B------:R-:W4:Y:S04]  /*232c0*/  @!P0 LDL.U16 R30, [R6+0x346] ;  /* 0x00034600061e8983 */ /* 0x000f280000100400 */
[----:B------:R-:W3:Y:S04]  /*232d0*/  @P0 LDL.U16 R28, [R6+0x37a] ;  /* 0x00037a00061c0983 */ /* 0x000ee80000100400 */
[----:B------:R-:W4:Y:S01]  /*232e0*/  @P0 LDL.U16 R30, [R32+0x344] ;  /* 0x00034400201e0983 */ /* 0x000f220000100400 */
[----:B---3--:R-:W-:-:S02]  /*232f0*/  LOP3.LUT R28, R28, 0xffff, RZ, 0xc0, !PT ;  /* 0x0000ffff1c1c7812 */ /* 0x008fc400078ec0ff */
[----:B----4-:R-:W-:-:S05]  /*23300*/  LOP3.LUT R91, R30, 0xffff, RZ, 0xc0, !PT ;  /* 0x0000ffff1e5b7812 */ /* 0x010fca00078ec0ff */
        /* <DEDUP_REMOVED lines=8> */
[----:B--2---:R-:W2:Y:S04]  /*23390*/  @!P0 LDL.U16 R19, [R32+0x376] ;  /* 0x0003760020138983 */ /* 0x004ea80000100400 */
        /* <DEDUP_REMOVED lines=13> */
[----:B------:R-:W3:Y:S04]  /*23470*/  @!P0 LDL.U16 R28, [R32+0x374] ;  /* 0x00037400201c8983 */ /* 0x000ee80000100400 */
[----:B------:R-:W4:Y:S04]  /*23480*/  @!P0 LDL.U16 R30, [R6+0x346] ;  /* 0x00034600061e8983 */ /* 0x000f280000100400 */
[----:B------:R-:W3:Y:S04]  /*23490*/  @P0 LDL.U16 R28, [R6+0x37a] ;  /* 0x00037a00061c0983 */ /* 0x000ee80000100400 */
[----:B------:R-:W4:Y:S01]  /*234a0*/  @P0 LDL.U16 R30, [R32+0x340] ;  /* 0x00034000201e0983 */ /* 0x000f220000100400 */
[----:B------:R-:W-:-:S05]  /*234b0*/  VIADD R22, R22, 0x4 ;  /* 0x0000000416167836 */ /* 0x000fca0000000000 */
[----:B------:R-:W-:Y:S02]  /*234c0*/  ISETP.NE.AND P3, PT, R22, R23, PT ;  /* 0x000000171600720c */ /* 0x000fe40003f65270 */
[----:B--2---:R-:W-:Y:S01]  /*234d0*/  PRMT R19, RZ, 0x7610, R19 ;  /* 0x00007610ff137816 */ /* 0x004fe20000000013 */
[----:B------:R-:W-:Y:S01]  /*234e0*/  VIADD R8, R8, 0xfffffffc ;  /* 0xfffffffc08087836 */ /* 0x000fe20000000000 */
[----:B---3--:R-:W-:Y:S02]  /*234f0*/  LOP3.LUT R28, R28, 0xffff, RZ, 0xc0, !PT ;  /* 0x0000ffff1c1c7812 */ /* 0x008fe400078ec0ff */
[----:B----4-:R-:W-:-:S05]  /*23500*/  LOP3.LUT R91, R30, 0xffff, RZ, 0xc0, !PT ;  /* 0x0000ffff1e5b7812 */ /* 0x010fca00078ec0ff */
        /* <DEDUP_REMOVED lines=9> */
.L_x_352:
[----:B------:R-:W-:Y:S05]  /*235a0*/  BSYNC.RECONVERGENT B3 ;  /* 0x0000000000037941 */ /* 0x000fea0003800200 */
.L_x_351:
[----:B------:R-:W-:Y:S04]  /*235b0*/  BSSY.RECONVERGENT B3, `(.L_x_354) ;  /* 0x0000039000037945 */ /* 0x000fe80003800200 */
[----:B------:R-:W-:Y:S05]  /*235c0*/  @!P1 BRA `(.L_x_355) ;  /* 0x0000000000dc9947 */ /* 0x000fea0003800000 */
[----:B--2---:R-:W-:Y:S01]  /*235d0*/  IMAD R26, R8, 0x2, R39 ;  /* 0x00000002081a7824 */ /* 0x004fe200078e0227 */
[----:B------:R-:W2:Y:S04]  /*235e0*/  @!P0 LDL.U16 R24, [R6+0x346] ;  /* 0x0003460006188983 */ /* 0x000ea80000100400 */
[----:B------:R-:W3:Y:S04]  /*235f0*/  @!P0 LDL.U16 R22, [R26+0x37a] ;  /* 0x00037a001a168983 */ /* 0x000ee80000100400 */
[----:B------:R-:W2:Y:S04]  /*23600*/  @P0 LDL.U16 R24, [R26+0x346] ;  /* 0x000346001a180983 */ /* 0x000ea80000100400 */
[----:B------:R-:W3:Y:S01]  /*23610*/  @P0 LDL.U16 R22, [R6+0x37a] ;  /* 0x00037a0006160983 */ /* 0x000ee20000100400 */
[----:B------:R-:W-:Y:S01]  /*23620*/  LOP3.LUT R19, R19, 0xffff, RZ, 0xc0, !PT ;  /* 0x0000ffff13137812 */ /* 0x000fe200078ec0ff */
[----:B------:R-:W-:Y:S01]  /*23630*/  IMAD.IADD R39, R5, 0x1, R8 ;  /* 0x0000000105277824 */ /* 0x000fe200078e0208 */
[----:B------:R-:W-:-:S03]  /*23640*/  ISETP.NE.AND P2, PT, R31, 0x1, PT ;  /* 0x000000011f00780c */ /* 0x000fc60003f45270 */
[----:B------:R-:W-:Y:S01]  /*23650*/  IMAD R39, R39, 0x2, R50 ;  /* 0x0000000227277824 */ /* 0x000fe200078e0232 */
        /* <DEDUP_REMOVED lines=9> */
[----:B------:R3:W-:Y:S01]  /*236f0*/  STL.U16 [R39+0x2], R22 ;  /* 0x0000021627007387 */ /* 0x0007e20000100400 */
[----:B------:R-:W-:Y:S01]  /*23700*/  @P1 PRMT R19, R24, 0x7610, R19 ;  /* 0x0000761018131816 */ /* 0x000fe20000000013 */
[----:B------:R-:W-:Y:S06]  /*23710*/  @!P2 BRA `(.L_x_355) ;  /* 0x000000000088a947 */ /* 0x000fec0003800000 */
[----:B------:R-:W2:Y:S04]  /*23720*/  @!P0 LDL.U16 R8, [R26+0x378] ;  /* 0x000378001a088983 */ /* 0x000ea80000100400 */
[----:B---3--:R-:W3:Y:S04]  /*23730*/  @!P0 LDL.U16 R22, [R6+0x346] ;  /* 0x0003460006168983 */ /* 0x008ee80000100400 */
[----:B------:R-:W2:Y:S04]  /*23740*/  @P0 LDL.U16 R8, [R6+0x37a] ;  /* 0x00037a0006080983 */ /* 0x000ea80000100400 */
[----:B------:R-:W3:Y:S01]  /*23750*/  @P0 LDL.U16 R22, [R26+0x344] ;  /* 0x000344001a160983 */ /* 0x000ee20000100400 */
[----:B------:R-:W-:-:S02]  /*23760*/  LOP3.LUT R24, R19, 0xffff, RZ, 0xc0, !PT ;  /* 0x0000ffff13187812 */ /* 0x000fc400078ec0ff */
[----:B------:R-:W-:Y:S02]  /*23770*/  ISETP.NE.AND P2, PT, R31, 0x2, PT ;  /* 0x000000021f00780c */ /* 0x000fe40003f45270 */
        /* <DEDUP_REMOVED lines=12> */
[----:B----4-:R-:W2:Y:S04]  /*23840*/  @!P0 LDL.U16 R8, [R26+0x376] ;  /* 0x000376001a088983 */ /* 0x010ea80000100400 */
[----:B------:R-:W3:Y:S04]  /*23850*/  @!P0 LDL.U16 R22, [R6+0x346] ;  /* 0x0003460006168983 */ /* 0x000ee80000100400 */
        /* <DEDUP_REMOVED lines=14> */
.L_x_355:
[----:B------:R-:W-:Y:S05]  /*23940*/  BSYNC.RECONVERGENT B3 ;  /* 0x0000000000037941 */ /* 0x000fea0003800200 */
.L_x_354:
[----:B------:R-:W-:-:S04]  /*23950*/  PRMT R6, R19, 0x9910, RZ ;  /* 0x0000991013067816 */ /* 0x000fc800000000ff */
[----:B------:R-:W-:-:S13]  /*23960*/  ISETP.NE.AND P1, PT, R6, RZ, PT ;  /* 0x000000ff0600720c */ /* 0x000fda0003f25270 */
[----:B------:R-:W-:-:S04]  /*23970*/  @P1 IMAD.IADD R5, R110, 0x1, R5 ;  /* 0x000000016e051824 */ /* 0x000fc800078e0205 */
[----:B--2-4-:R-:W-:-:S05]  /*23980*/  @P1 IMAD R8, R5, 0x2, R50 ;  /* 0x0000000205081824 */ /* 0x014fca00078e0232 */
[----:B------:R2:W-:Y:S04]  /*23990*/  @P1 STL.U16 [R8+0x2], R19 ;  /* 0x0000021308001387 */ /* 0x0005e80000100400 */
[----:B---3--:R-:W3:Y:S01]  /*239a0*/  LDL.U16 R39, [R1+0x414] ;  /* 0x0004140001277983 */ /* 0x008ee20000100400 */
[----:B------:R-:W-:-:S03]  /*239b0*/  PRMT R6, R15, 0x9910, RZ ;  /* 0x000099100f067816 */ /* 0x000fc600000000ff */
[----:B------:R-:W4:Y:S01]  /*239c0*/  LDL.U16 R22, [R1+0x476] ;  /* 0x0004760001167983 */ /* 0x000f220000100400 */
        /* <DEDUP_REMOVED lines=191> */
[----:B--2---:R-:W-:-:S03]  /*245c0*/  PRMT R8, R34, 0x9910, RZ ;  /* 0x0000991022087816 */ /* 0x004fc600000000ff */
        /* <DEDUP_REMOVED lines=50> */
[----:B----4-:R-:W-:Y:S01]  /*248f0*/  ISETP.EQ.AND P2, PT, R22, RZ, PT ;  /* 0x000000ff1600720c */ /* 0x010fe20003f42270 */
        /* <DEDUP_REMOVED lines=20> */
[----:B------:R-:W-:Y:S02]  /*24a40*/  PRMT R98, RZ, 0x7610, R98 ;  /* 0x00007610ff627816 */ /* 0x000fe40000000062 */
[----:B------:R-:W-:Y:S02]  /*24a50*/  PRMT R100, RZ, 0x7610, R100 ;  /* 0x00007610ff647816 */ /* 0x000fe40000000064 */
[----:B------:R-:W-:Y:S02]  /*24a60*/  PRMT R102, RZ, 0x7610, R102 ;  /* 0x00007610ff667816 */ /* 0x000fe40000000066 */
[----:B------:R-:W-:Y:S02]  /*24a70*/  PRMT R104, RZ, 0x7610, R104 ;  /* 0x00007610ff687816 */ /* 0x000fe40000000068 */
[----:B------:R-:W-:Y:S02]  /*24a80*/  PRMT R106, RZ, 0x7610, R106 ;  /* 0x00007610ff6a7816 */ /* 0x000fe4000000006a */
[----:B------:R-:W-:-:S02]  /*24a90*/  PRMT R108, RZ, 0x7610, R108 ;  /* 0x00007610ff6c7816 */ /* 0x000fc4000000006c */
[----:B------:R-:W-:Y:S02]  /*24aa0*/  PRMT R97, RZ, 0x5410, RZ ;  /* 0x00005410ff617816 */ /* 0x000fe400000000ff */
[----:B---3--:R-:W-:-:S04]  /*24ab0*/  ISETP.NE.OR P1, PT, R5, RZ, P1 ;  /* 0x000000ff0500720c */ /* 0x008fc80000f25670 */
[----:B------:R-:W-:Y:S02]  /*24ac0*/  ISETP.EQ.AND P1, PT, R8, RZ, !P1 ;  /* 0x000000ff0800720c */ /* 0x000fe40004f22270 */
[----:B------:R-:W-:Y:S02]  /*24ad0*/  PRMT R8, RZ, 0x5410, RZ ;  /* 0x00005410ff087816 */ /* 0x000fe400000000ff */
[----:B------:R-:W-:-:S09]  /*24ae0*/  PRMT R5, RZ, 0x5410, RZ ;  /* 0x00005410ff057816 */ /* 0x000fd200000000ff */
[----:B--2---:R-:W-:Y:S05]  /*24af0*/  @P1 BRA P2, `(.L_x_357) ;  /* 0x0000001800bc1947 */ /* 0x004fea0001000000 */
        /* <DEDUP_REMOVED lines=38> */
[----:B------:R-:W-:Y:S02]  /*24d60*/  LOP3.LUT R68, R68, 0xffff, RZ, 0xc0, !PT ;  /* 0x0000ffff44447812 */ /* 0x000fe400078ec0ff */
[----:B------:R-:W-:Y:S01]  /*24d70*/  LOP3.LUT R70, R70, 0xffff, RZ, 0xc0, !PT ;  /* 0x0000ffff46467812 */ /* 0x000fe200078ec0ff */
[----:B------:R-:W5:Y:S01]  /*24d80*/  LDL.U16 R102, [R1+0x422] ;  /* 0x0004220001667983 */ /* 0x000f620000100400 */
[----:B------:R-:W-:Y:S02]  /*24d90*/  LOP3.LUT R72, R72, 0xffff, RZ, 0xc0, !PT ;  /* 0x0000ffff48487812 */ /* 0x000fe400078ec0ff */
        /* <DEDUP_REMOVED lines=27> */
[----:B------:R-:W5:Y:S03]  /*24f50*/  LDL.U16 R58, [R1+0x44e] ;  /* 0x00044e00013a7983 */ /* 0x000f660000100400 */
        /* <DEDUP_REMOVED lines=26> */
[----:B------:R-:W-:Y:S01]  /*25100*/  @P4 VIADD R18, R18, 0xd8f0 ;  /* 0x0000d8f012124836 */ /* 0x000fe20000000000 */
[----:B------:R-:W5:Y:S05]  /*25110*/  LDL.U16 R90, [R1+0x42e] ;  /* 0x00042e00015a7983 */ /* 0x000f6a0000100400 */
        /* <DEDUP_REMOVED lines=40> */
[----:B--2---:R-:W-:-:S05]  /*253a0*/  IMAD.IADD R38, R38, 0x1, R5 ;  /* 0x0000000126267824 */ /* 0x004fca00078e0205 */
[----:B------:R-:W-:Y:S01]  /*253b0*/  ISETP.GT.U32.AND P1, PT, R38, 0x270f, PT ;  /* 0x0000270f2600780c */ /* 0x000fe20003f24070 */
[----:B------:R-:W-:Y:S02]  /*253c0*/  VIADD R5, R80, 0x1 ;  /* 0x0000000150057836 */ /* 0x000fe40000000000 */
[----:B------:R-:W-:-:S10]  /*253d0*/  @P2 VIADD R28, R28, 0xd8f0 ;  /* 0x0000d8f01c1c2836 */ /* 0x000fd40000000000 */
[----:B------:R-:W-:Y:S02]  /*253e0*/  @!P1 IMAD.MOV R5, RZ, RZ, R80 ;  /* 0x000000ffff059224 */ /* 0x000fe400078e0250 */
[----:B------:R-:W2:Y:S02]  /*253f0*/  LDL.U16 R80, [R1+0x438] ;  /* 0x0004380001507983 */ /* 0x000ea40000100400 */
[----:B------:R-:W-:-:S05]  /*25400*/  IMAD.IADD R40, R40, 0x1, R5 ;  /* 0x0000000128287824 */ /* 0x000fca00078e0205 */
[----:B------:R-:W-:Y:S01]  /*25410*/  ISETP.GT.U32.AND P2, PT, R40, 0x270f, PT ;  /* 0x0000270f2800780c */ /* 0x000fe20003f44070 */
[----:B------:R-:W-:Y:S02]  /*25420*/  VIADD R5, R82, 0x1 ;  /* 0x0000000152057836 */ /* 0x000fe40000000000 */
[----:B------:R-:W-:-:S10]  /*25430*/  @P3 VIADD R30, R30, 0xd8f0 ;  /* 0x0000d8f01e1e3836 */ /* 0x000fd40000000000 */
[----:B------:R-:W-:Y:S02]  /*25440*/  @!P2 IMAD.MOV R5, RZ, RZ, R82 ;  /* 0x000000ffff05a224 */ /* 0x000fe400078e0252 */
[----:B------:R-:W2:Y:S02]  /*25450*/  LDL.U16 R82, [R1+0x436] ;  /* 0x0004360001527983 */ /* 0x000ea40000100400 */
[----:B---3--:R-:W-:-:S05]  /*25460*/  IMAD.IADD R42, R42, 0x1, R5 ;  /* 0x000000012a2a7824 */ /* 0x008fca00078e0205 */
[----:B------:R-:W-:Y:S01]  /*25470*/  ISETP.GT.U32.AND P3, PT, R42, 0x270f, PT ;  /* 0x0000270f2a00780c */ /* 0x000fe20003f64070 */
[----:B------:R-:W-:Y:S02]  /*25480*/  VIADD R5, R84, 0x1 ;  /* 0x0000000154057836 */ /* 0x000fe40000000000 */
[----:B------:R-:W-:-:S10]  /*25490*/  @P4 VIADD R32, R32, 0xd8f0 ;  /* 0x0000d8f020204836 */ /* 0x000fd40000000000 */
[----:B------:R-:W-:Y:S02]  /*254a0*/  @!P3 IMAD.MOV R5, RZ, RZ, R84 ;  /* 0x000000ffff05b224 */ /* 0x000fe400078e0254 */
[----:B------:R-:W3:Y:S02]  /*254b0*/  LDL.U16 R84, [R1+0x434] ;  /* 0x0004340001547983 */ /* 0x000ee40000100400 */
[----:B----4-:R-:W-:-:S05]  /*254c0*/  IMAD.IADD R44, R44, 0x1, R5 ;  /* 0x000000012c2c7824 */ /* 0x010fca00078e0205 */
[----:B------:R-:W-:Y:S01]  /*254d0*/  ISETP.GT.U32.AND P4, PT, R44, 0x270f, PT ;  /* 0x0000270f2c00780c */ /* 0x000fe20003f84070 */
[----:B------:R-:W-:Y:S02]  /*254e0*/  VIADD R5, R86, 0x1 ;  /* 0x0000000156057836 */ /* 0x000fe40000000000 */
[----:B------:R-:W-:-:S10]  /*254f0*/  @P5 VIADD R34, R34, 0xd8f0 ;  /* 0x0000d8f022225836 */ /* 0x000fd40000000000 */
[----:B------:R-:W-:Y:S02]  /*25500*/  @!P4 IMAD.MOV R5, RZ, RZ, R86 ;  /* 0x000000ffff05c224 */ /* 0x000fe400078e0256 */
[----:B------:R-:W4:Y:S02]  /*25510*/  LDL.U16 R86, [R1+0x432] ;  /* 0x0004320001567983 */ /* 0x000f240000100400 */
[----:B-----5:R-:W-:-:S05]  /*25520*/  IMAD.IADD R58, R58, 0x1, R5 ;  /* 0x000000013a3a7824 */ /* 0x020fca00078e0205 */
        /* <DEDUP_REMOVED lines=9> */
[----:B------:R-:W-:-:S04]  /*255c0*/  @!P6 IMAD.MOV R5, RZ, RZ, R89 ;  /* 0x000000ffff05e224 */ /* 0x000fc800078e0259 */
        /* <DEDUP_REMOVED lines=146> */
[----:B----4-:R-:W-:-:S06]  /*25ef0*/  VIADD R22, R13, 0x1 ;  /* 0x000000010d167836 */ /* 0x010fcc0000000000 */
[----:B------:R-:W-:-:S04]  /*25f00*/  @!P6 IMAD.MOV R22, RZ, RZ, R13 ;  /* 0x000000ffff16e224 */ /* 0x000fc800078e020d */
[----:B--2---:R-:W-:Y:S02]  /*25f10*/  IMAD.IADD R22, R9, 0x1, R22 ;  /* 0x0000000109167824 */ /* 0x004fe400078e0216 */
[----:B------:R-:W-:-:S03]  /*25f20*/  @P1 VIADD R98, R98, 0xd8f0 ;  /* 0x0000d8f062621836 */ /* 0x000fc60000000000 */
[----:B------:R-:W-:Y:S02]  /*25f30*/  ISETP.GT.U32.AND P1, PT, R22, 0x270f, PT ;  /* 0x0000270f1600780c */ /* 0x000fe40003f24070 */
[----:B------:R-:W-:Y:S01]  /*25f40*/  LOP3.LUT R15, R15, 0xffff, RZ, 0xc0, !PT ;  /* 0x0000ffff0f0f7812 */ /* 0x000fe200078ec0ff */
[----:B------:R2:W-:Y:S01]  /*25f50*/  STL.U16 [R1+0x40a], R10 ;  /* 0x00040a0a01007387 */ /* 0x0005e20000100400 */
[----:B------:R-:W-:-:S03]  /*25f60*/  PRMT R26, R26, 0x5410, R10 ;  /* 0x000054101a1a7816 */ /* 0x000fc6000000000a */
[----:B--2---:R-:W-:-:S06]  /*25f70*/  VIADD R10, R15, 0x1 ;  /* 0x000000010f0a7836 */ /* 0x004fcc0000000000 */
[----:B------:R-:W-:-:S04]  /*25f80*/  @!P1 IMAD.MOV R10, RZ, RZ, R15 ;  /* 0x000000ffff0a9224 */ /* 0x000fc800078e020f */
[----:B------:R-:W-:Y:S02]  /*25f90*/  IMAD.IADD R10, R7, 0x1, R10 ;  /* 0x00000001070a7824 */ /* 0x000fe400078e020a */
[----:B------:R-:W-:-:S03]  /*25fa0*/  @P2 VIADD R100, R100, 0xd8f0 ;  /* 0x0000d8f064642836 */ /* 0x000fc60000000000 */
[----:B------:R-:W-:Y:S02]  /*25fb0*/  ISETP.GT.U32.AND P2, PT, R10, 0x270f, PT ;  /* 0x0000270f0a00780c */ /* 0x000fe40003f44070 */
[----:B------:R-:W-:Y:S01]  /*25fc0*/  LOP3.LUT R17, R17, 0xffff, RZ, 0xc0, !PT ;  /* 0x0000ffff11117812 */ /* 0x000fe200078ec0ff */
[----:B------:R2:W-:Y:S01]  /*25fd0*/  STL.U16 [R1+0x408], R12 ;  /* 0x0004080c01007387 */ /* 0x0005e20000100400 */
[----:B------:R-:W-:-:S03]  /*25fe0*/  PRMT R28, R28, 0x5410, R12 ;  /* 0x000054101c1c7816 */ /* 0x000fc6000000000c */
[----:B--2---:R-:W-:-:S06]  /*25ff0*/  VIADD R12, R17, 0x1 ;  /* 0x00000001110c7836 */ /* 0x004fcc0000000000 */
[----:B------:R-:W-:-:S04]  /*26000*/  @!P2 IMAD.MOV R12, RZ, RZ, R17 ;  /* 0x000000ffff0ca224 */ /* 0x000fc800078e0211 */
[----:B---3--:R-:W-:Y:S02]  /*26010*/  IMAD.IADD R12, R5, 0x1, R12 ;  /* 0x00000001050c7824 */ /* 0x008fe400078e020c */
[----:B------:R-:W-:-:S03]  /*26020*/  @P3 VIADD R102, R102, 0xd8f0 ;  /* 0x0000d8f066663836 */ /* 0x000fc60000000000 */
[----:B------:R-:W-:Y:S02]  /*26030*/  ISETP.GT.U32.AND P3, PT, R12, 0x270f, PT ;  /* 0x0000270f0c00780c */ /* 0x000fe40003f64070 */
[----:B------:R-:W-:Y:S01]  /*26040*/  LOP3.LUT R114, R114, 0xffff, RZ, 0xc0, !PT ;  /* 0x0000ffff72727812 */ /* 0x000fe200078ec0ff */
[----:B------:R2:W-:Y:S01]  /*26050*/  STL.U16 [R1+0x40e], R6 ;  /* 0x00040e0601007387 */ /* 0x0005e20000100400 */
[----:B------:R-:W-:-:S03]  /*26060*/  PRMT R8, R8, 0x5410, R6 ;  /* 0x0000541008087816 */ /* 0x000fc60000000006 */
[----:B------:R3:W-:Y:S01]  /*26070*/  STL.U16 [R1+0x406], R14 ;  /* 0x0004060e01007387 */ /* 0x0007e20000100400 */
[----:B--2---:R-:W-:Y:S01]  /*26080*/  PRMT R6, R14, 0x7610, R6 ;  /* 0x000076100e067816 */ /* 0x004fe20000000006 */
[----:B---3--:R-:W-:-:S04]  /*26090*/  VIADD R14, R114, 0x1 ;  /* 0x00000001720e7836 */ /* 0x008fc80000000000 */
[----:B------:R-:W-:-:S04]  /*260a0*/  @!P3 IMAD.MOV R14, RZ, RZ, R114 ;  /* 0x000000ffff0eb224 */ /* 0x000fc800078e0272 */
[----:B------:R-:W-:Y:S02]  /*260b0*/  IMAD.IADD R14, R39, 0x1, R14 ;  /* 0x00000001270e7824 */ /* 0x000fe400078e020e */
[----:B------:R-:W-:-:S03]  /*260c0*/  @P4 VIADD R104, R104, 0xd8f0 ;  /* 0x0000d8f068684836 */ /* 0x000fc60000000000 */
[----:B------:R-:W-:Y:S02]  /*260d0*/  ISETP.GT.U32.AND P4, PT, R14, 0x270f, PT ;  /* 0x0000270f0e00780c */ /* 0x000fe40003f84070 */
[----:B------:R-:W-:-:S04]  /*260e0*/  PRMT R30, R30, 0x5410, R18 ;  /* 0x000054101e1e7816 */ /* 0x000fc80000000012 */
[----:B------:R-:W-:Y:S01]  /*260f0*/  PRMT R58, R58, 0x5410, R30 ;  /* 0x000054103a3a7816 */ /* 0x000fe2000000001e */
[----:B------:R-:W-:Y:S01]  /*26100*/  @P5 VIADD R106, R106, 0xd8f0 ;  /* 0x0000d8f06a6a5836 */ /* 0x000fe20000000000 */
[----:B------:R-:W-:Y:S01]  /*26110*/  PRMT R92, R92, 0x5410, R80 ;  /* 0x000054105c5c7816 */ /* 0x000fe20000000050 */
[----:B------:R-:W-:Y:S01]  /*26120*/  @P6 VIADD R108, R108, 0xd8f0 ;  /* 0x0000d8f06c6c6836 */ /* 0x000fe20000000000 */
[----:B------:R-:W-:Y:S01]  /*26130*/  PRMT R90, R90, 0x5410, R58 ;  /* 0x000054105a5a7816 */ /* 0x000fe2000000003a */
[----:B------:R-:W-:Y:S02]  /*26140*/  @P1 VIADD R22, R22, 0xd8f0 ;  /* 0x0000d8f016161836 */ /* 0x000fe40000000000 */
[----:B------:R-:W-:Y:S02]  /*26150*/  @P2 VIADD R10, R10, 0xd8f0 ;  /* 0x0000d8f00a0a2836 */ /* 0x000fe40000000000 */
[----:B------:R-:W-:Y:S02]  /*26160*/  @P3 VIADD R12, R12, 0xd8f0 ;  /* 0x0000d8f00c0c3836 */ /* 0x000fe40000000000 */
        /* <DEDUP_REMOVED lines=34> */
[----:B------:R-:W-:Y:S02]  /*26390*/  PRMT R44, R44, 0x5410, R28 ;  /* 0x000054102c2c7816 */ /* 0x000fe4000000001c */
        /* <DEDUP_REMOVED lines=9> */
[----:B--2---:R-:W-:-:S03]  /*26430*/  PRMT R24, R32, 0x7610, R24 ;  /* 0x0000761020187816 */ /* 0x004fc60000000018 */
[----:B------:R2:W-:Y:S01]  /*26440*/  STL.U16 [R1+0x3ec], R42 ;  /* 0x0003ec2a01007387 */ /* 0x0005e20000100400 */
[----:B---3--:R-:W-:-:S03]  /*26450*/  PRMT R32, R40, 0x7610, R32 ;  /* 0x0000761028207816 */ /* 0x008fc60000000020 */
[----:B------:R3:W-:Y:S01]  /*26460*/  STL.U16 [R1+0x40c], R8 ;  /* 0x00040c0801007387 */ /* 0x0007e20000100400 */
[----:B------:R-:W-:Y:S02]  /*26470*/  PRMT R93, R82, 0x5410, R84 ;  /* 0x00005410525d7816 */ /* 0x000fe40000000054 */
[----:B----4-:R-:W-:Y:S01]  /*26480*/  PRMT R40, R60, 0x7610, R40 ;  /* 0x000076103c287816 */ /* 0x010fe20000000028 */
[----:B------:R4:W-:Y:S01]  /*26490*/  STL.U16 [R1+0x3fc], R26 ;  /* 0x0003fc1a01007387 */ /* 0x0009e20000100400 */
[----:B------:R-:W-:Y:S02]  /*264a0*/  PRMT R95, R88, 0x5410, R10 ;  /* 0x00005410585f7816 */ /* 0x000fe4000000000a */
[----:B--2---:R-:W-:Y:S01]  /*264b0*/  PRMT R42, R62, 0x7610, R42 ;  /* 0x000076103e2a7816 */ /* 0x004fe2000000002a */
[----:B------:R2:W-:Y:S01]  /*264c0*/  STL.U16 [R1+0x3fa], R28 ;  /* 0x0003fa1c01007387 */ /* 0x0005e20000100400 */
[----:B------:R-:W-:Y:S02]  /*264d0*/  PRMT R97, R12, 0x5410, R14 ;  /* 0x000054100c617816 */ /* 0x000fe4000000000e */
[----:B---3--:R-:W-:Y:S01]  /*264e0*/  PRMT R8, R16, 0x7610, R8 ;  /* 0x0000761010087816 */ /* 0x008fe20000000008 */
[----:B------:R3:W-:Y:S01]  /*264f0*/  STL.U16 [R1+0x3f8], R30 ;  /* 0x0003f81e01007387 */ /* 0x0007e20000100400 */
[----:B----4-:R-:W-:-:S03]  /*26500*/  PRMT R26, R34, 0x7610, R26 ;  /* 0x00007610221a7816 */ /* 0x010fc6000000001a */
[----:B------:R4:W-:Y:S01]  /*26510*/  STL.U16 [R1+0x3ea], R44 ;  /* 0x0003ea2c01007387 */ /* 0x0009e20000100400 */
[----:B--2---:R-:W-:-:S03]  /*26520*/  PRMT R28, R36, 0x7610, R28 ;  /* 0x00007610241c7816 */ /* 0x004fc6000000001c */
[----:B------:R2:W-:Y:S01]  /*26530*/  STL.U16 [R1+0x3e8], R58 ;  /* 0x0003e83a01007387 */ /* 0x0005e20000100400 */
[----:B---3--:R-:W-:-:S03]  /*26540*/  PRMT R30, R38, 0x7610, R30 ;  /* 0x00007610261e7816 */ /* 0x008fc6000000001e */
[----:B------:R3:W-:Y:S01]  /*26550*/  STL.U16 [R1+0x3e6], R60 ;  /* 0x0003e63c01007387 */ /* 0x0007e20000100400 */
[----:B----4-:R-:W-:-:S03]  /*26560*/  PRMT R44, R64, 0x7610, R44 ;  /* 0x00007610402c7816 */ /* 0x010fc6000000002c */
[----:B------:R4:W-:Y:S01]  /*26570*/  STL.U16 [R1+0x3e4], R62 ;  /* 0x0003e43e01007387 */ /* 0x0009e20000100400 */
[----:B--2---:R-:W-:-:S03]  /*26580*/  PRMT R58, R66, 0x7610, R58 ;  /* 0x00007610423a7816 */ /* 0x004fc6000000003a */
[----:B------:R2:W-:Y:S01]  /*26590*/  STL.U16 [R1+0x3c4], R94 ;  /* 0x0003c45e01007387 */ /* 0x0005e20000100400 */
[----:B---3--:R-:W-:-:S03]  /*265a0*/  PRMT R60, R72, 0x7610, R60 ;  /* 0x00007610483c7816 */ /* 0x008fc6000000003c */
[----:B------:R3:W-:Y:S01]  /*265b0*/  STL.U16 [R1+0x3c2], R96 ;  /* 0x0003c26001007387 */ /* 0x0007e20000100400 */
[----:B----4-:R-:W-:Y:S02]  /*265c0*/  PRMT R62, R74, 0x7610, R62 ;  /* 0x000076104a3e7816 */ /* 0x010fe4000000003e */
[----:B--2---:R-:W-:Y:S02]  /*265d0*/  PRMT R94, R94, 0x5410, R86 ;  /* 0x000054105e5e7816 */ /* 0x004fe40000000056 */
[----:B---3--:R-:W-:-:S07]  /*265e0*/  PRMT R96, R96, 0x5410, R22 ;  /* 0x0000541060607816 */ /* 0x008fce0000000016 */
.L_x_357:
[----:B------:R-:W-:Y:S05]  /*265f0*/  BSYNC.RECONVERGENT B3 ;  /* 0x0000000000037941 */ /* 0x000fea0003800200 */
.L_x_356:
        /* <DEDUP_REMOVED lines=49> */
[C---:B------:R-:W-:Y:S02]  /*26910*/  PRMT R17, R97.reuse, 0x7610, R17 ;  /* 0x0000761061117816 */ /* 0x040fe40000000011 */
[----:B------:R-:W-:Y:S02]  /*26920*/  PRMT R114, R97, 0x7632, R114 ;  /* 0x0000763261727816 */ /* 0x000fe40000000072 */
[----:B------:R-:W-:Y:S01]  /*26930*/  PRMT R34, R6, 0x7632, R34 ;  /* 0x0000763206227816 */ /* 0x000fe20000000022 */
[----:B------:R-:W-:Y:S06]  /*26940*/  @P1 BRA `(.L_x_358) ;  /* 0xffffffc400a81947 */ /* 0x000fec000383ffff */
[----:B------:R-:W-:Y:S05]  /*26950*/  BSYNC.RECONVERGENT B2 ;  /* 0x0000000000027941 */ /* 0x000fea0003800200 */
.L_x_350:
[----:B------:R-:W-:-:S04]  /*26960*/  ISETP.NE.AND P1, PT, R0, RZ, PT ;  /* 0x000000ff0000720c */ /* 0x000fc80003f25270 */
[----:B------:R-:W-:-:S04]  /*26970*/  ISETP.EQ.XOR P1, PT, R2, RZ, !P1 ;  /* 0x000000ff0200720c */ /* 0x000fc80004f22a70 */
[----:B------:R-:W-:Y:S02]  /*26980*/  SEL R0, RZ, 0x1, P1 ;  /* 0x00000001ff007807 */ /* 0x000fe40000800000 */
[----:B------:R-:W-:-:S03]  /*26990*/  PLOP3.LUT P1, PT, P1, PT, PT, 0x8, 0x80 ;  /* 0x000000000080781c */ /* 0x000fc60000f2e170 */
[----:B------:R2:W-:Y:S01]  /*269a0*/  STL.U8 [R1+0x3ac], R0 ;  /* 0x0003ac0001007387 */ /* 0x0005e20000100000 */
[----:B------:R-:W-:Y:S09]  /*269b0*/  BRA `(.L_x_349) ;  /* 0x0000005400487947 */ /* 0x000ff20003800000 */
.L_x_340:
[----:B------:R-:W-:Y:S01]  /*269c0*/  PRMT R17, R118, 0x9910, RZ ;  /* 0x0000991076117816 */ /* 0x000fe200000000ff */
[----:B------:R-:W-:Y:S01]  /*269d0*/  BSSY.RECONVERGENT B2, `(.L_x_359) ;  /* 0x000009d000027945 */ /* 0x000fe20003800200 */
[----:B------:R-:W-:-:S03]  /*269e0*/  PRMT R114, R116, 0x9910, RZ ;  /* 0x0000991074727816 */ /* 0x000fc600000000ff */
[----:B------:R-:W-:Y:S01]  /*269f0*/  BSSY.RELIABLE B3, `(.L_x_360) ;  /* 0x0000097000037945 */ /* 0x000fe20003800100 */
[C---:B------:R-:W-:Y:S01]  /*26a00*/  VIADD R19, R1.reuse, 0x346 ;  /* 0x0000034601137836 */ /* 0x040fe20000000000 */
[----:B------:R-:W-:Y:S01]  /*26a10*/  ISETP.NE.AND P0, PT, R114, R17, PT ;  /* 0x000000117200720c */ /* 0x000fe20003f05270 */
[----:B0-----:R-:W-:-:S12]  /*26a20*/  VIADD R116, R1, 0x37a ;  /* 0x0000037a01747836 */ /* 0x001fd80000000000 */
        /* <DEDUP_REMOVED lines=147> */
.L_x_361:
[----:B------:R-:W-:Y:S05]  /*27360*/  BSYNC.RELIABLE B3 ;  /* 0x0000000000037941 */ /* 0x000fea0003800100 */
.L_x_360:
[----:B------:R-:W2:Y:S04]  /*27370*/  LDL.U16 R7, [R19] ;  /* 0x0000000013077983 */ /* 0x000ea80000100400 */
[----:B------:R-:W2:Y:S02]  /*27380*/  LDL.U16 R116, [R116] ;  /* 0x0000000074747983 */ /* 0x000ea40000100400 */
[----:B--2---:R-:W-:-:S13]  /*27390*/  ISETP.LE.U32.AND P0, PT, R7, R116, PT ;  /* 0x000000740700720c */ /* 0x004fda0003f03070 */
.L_x_362:
[----:B------:R-:W-:Y:S05]  /*273a0*/  BSYNC.RECONVERGENT B2 ;  /* 0x0000000000027941 */ /* 0x000fea0003800200 */
.L_x_359:
        /* <DEDUP_REMOVED lines=114> */
.L_x_364:
[----:B------:R-:W-:Y:S05]  /*27ad0*/  BSYNC.RECONVERGENT B2 ;  /* 0x0000000000027941 */ /* 0x000fea0003800200 */
.L_x_363:
        /* <DEDUP_REMOVED lines=100> */
.L_x_366:
[----:B------:R-:W-:Y:S05]  /*28120*/  BSYNC.RECONVERGENT B2 ;  /* 0x0000000000027941 */ /* 0x000fea0003800200 */
.L_x_365:
        /* <DEDUP_REMOVED lines=63> */
.L_x_375:
[----:B------:R-:W-:Y:S01]  /*28520*/  STL [R1+0x414], RZ ;  /* 0x000414ff01007387 */ /* 0x000fe20000100800 */
[----:B------:R-:W-:Y:S01]  /*28530*/  ISETP.GE.U32.AND P2, PT, R27, 0x3, PT ;  /* 0x000000031b00780c */ /* 0x000fe20003f46070 */
[----:B--2---:R-:W-:Y:S01]  /*28540*/  IMAD.MOV.U32 R5, RZ, RZ, 0x1 ;  /* 0x00000001ff057424 */ /* 0x004fe200078e00ff */
        /* <DEDUP_REMOVED lines=22> */
.L_x_370:
        /* <DEDUP_REMOVED lines=66> */
.L_x_369:
[----:B------:R-:W-:Y:S05]  /*28ad0*/  BSYNC.RECONVERGENT B3 ;  /* 0x0000000000037941 */ /* 0x000fea0003800200 */
.L_x_368:
        /* <DEDUP_REMOVED lines=57> */
.L_x_372:
[----:B------:R-:W-:Y:S05]  /*28e70*/  BSYNC.RECONVERGENT B3 ;  /* 0x0000000000037941 */ /* 0x000fea0003800200 */
.L_x_371:
        /* <DEDUP_REMOVED lines=714> */
.L_x_374:
[----:B------:R-:W-:Y:S05]  /*2bb20*/  BSYNC.RECONVERGENT B3 ;  /* 0x0000000000037941 */ /* 0x000fea0003800200 */
.L_x_373:
        /* <DEDUP_REMOVED lines=54> */
.L_x_367:
[----:B------:R-:W-:-:S04]  /*2be90*/  ISETP.NE.AND P1, PT, R2, RZ, PT ;  /* 0x000000ff0200720c */ /* 0x000fc80003f25270 */
[----:B------:R-:W-:-:S04]  /*2bea0*/  ISETP.EQ.XOR P1, PT, R0, RZ, !P1 ;  /* 0x000000ff0000720c */ /* 0x000fc80004f22a70 */
[----:B------:R-:W-:Y:S02]  /*2beb0*/  SEL R0, RZ, 0x1, P1 ;  /* 0x00000001ff007807 */ /* 0x000fe40000800000 */
[----:B------:R-:W-:-:S03]  /*2bec0*/  PLOP3.LUT P1, PT, P1, PT, PT, 0x8, 0x80 ;  /* 0x000000000080781c */ /* 0x000fc60000f2e170 */
[----:B------:R3:W-:Y:S10]  /*2bed0*/  STL.U8 [R1+0x3ac], R0 ;  /* 0x0003ac0001007387 */ /* 0x0007f40000100000 */
.L_x_349:
[----:B------:R-:W-:Y:S05]  /*2bee0*/  BSYNC.RECONVERGENT B1 ;  /* 0x0000000000017941 */ /* 0x000fea0003800200 */
.L_x_339:
[----:B------:R-:W-:Y:S01]  /*2bef0*/  IMAD.IADD R68, R4, 0x1, R3 ;  /* 0x0000000104447824 */ /* 0x000fe200078e0203 */
[----:B--23--:R-:W-:Y:S01]  /*2bf00*/  SEL R0, RZ, 0x1, !P1 ;  /* 0x00000001ff007807 */ /* 0x00cfe20004800000 */
[----:B----4-:R-:W2:Y:S02]  /*2bf10*/  LDL R5, [R1+0x110] ;  /* 0x0001100001057983 */ /* 0x010ea40000100800 */
[C---:B------:R-:W-:Y:S02]  /*2bf20*/  IMAD R3, R68.reuse, 0x2, R49 ;  /* 0x0000000244037824 */ /* 0x040fe400078e0231 */
[----:B------:R3:W-:Y:S04]  /*2bf30*/  STL.U8 [R1+0x29c], R0 ;  /* 0x00029c0001007387 */ /* 0x0007e80000100000 */
[----:B------:R-:W4:Y:S01]  /*2bf40*/  LDL.U16 R6, [R3+0x2] ;  /* 0x0000020003067983 */ /* 0x000f220000100400 */
[----:B------:R-:W-:-:S02]  /*2bf50*/  ISETP.GT.AND P0, PT, R68, 0x2f, PT ;  /* 0x0000002f4400780c */ /* 0x000fc40003f04270 */
[----:B------:R-:W-:Y:S01]  /*2bf60*/  PRMT R28, RZ, 0x7610, R28 ;  /* 0x00007610ff1c7816 */ /* 0x000fe2000000001c */
[----:B----4-:R3:W-:Y:S04]  /*2bf70*/  STL.U16 [R1+0x29e], R6 ;  /* 0x00029e0601007387 */ /* 0x0107e80000100400 */
[----:B------:R-:W4:Y:S06]  /*2bf80*/  LDL.U16 R26, [R3+0x4] ;  /* 0x00000400031a7983 */ /* 0x000f2c0000100400 */
[----:B------:R-:W-:-:S04]  /*2bf90*/  @!P0 VIADD R2, R68, 0x2 ;  /* 0x0000000244028836 */ /* 0x000fc80000000000 */
[----:B------:R-:W-:Y:S01]  /*2bfa0*/  @!P0 IMAD R2, R2, 0x2, R49 ;  /* 0x0000000202028824 */ /* 0x000fe200078e0231 */
[----:B----4-:R3:W-:Y:S04]  /*2bfb0*/  STL.U16 [R1+0x2a0], R26 ;  /* 0x0002a01a01007387 */ /* 0x0107e80000100400 */
[----:B------:R-:W4:Y:S01]  /*2bfc0*/  @!P0 LDL.U16 R28, [R2+0x2] ;  /* 0x00000200021c8983 */ /* 0x000f220000100400 */
[----:B------:R-:W-:Y:S02]  /*2bfd0*/  ISETP.GT.AND P0, PT, R68, 0x2e, PT ;  /* 0x0000002e4400780c */ /* 0x000fe40003f04270 */
[----:B------:R-:W-:-:S11]  /*2bfe0*/  PRMT R30, RZ, 0x7610, R30 ;  /* 0x00007610ff1e7816 */ /* 0x000fd6000000001e */
        /* <DEDUP_REMOVED lines=126> */
[----:B------:R-:W-:Y:S02]  /*2c7d0*/  @!P0 VIADD R4, R68, 0x18 ;  /* 0x0000001844048836 */ /* 0x000fe40000000000 */
[----:B------:R-:W2:Y:S02]  /*2c7e0*/  LDL R68, [R1+0x1f0] ;  /* 0x0001f00001447983 */ /* 0x000ea40000100800 */
[----:B------:R-:W-:Y:S02]  /*2c7f0*/  @!P0 IMAD R4, R4, 0x2, R49 ;  /* 0x0000000204048824 */ /* 0x000fe400078e0231 */
[----:B----4-:R3:W-:Y:S04]  /*2c800*/  STL.U16 [R1+0x2cc], R66 ;  /* 0x0002cc4201007387 */ /* 0x0107e80000100400 */
[----:B------:R-:W4:Y:S01]  /*2c810*/  @!P0 LDL.U16 R24, [R4+0x2] ;  /* 0x0000020004188983 */ /* 0x000f220000100400 */
[----:B------:R-:W-:Y:S01]  /*2c820*/  PRMT R2, R6, 0x9910, RZ ;  /* 0x0000991006027816 */ /* 0x000fe200000000ff */
[----:B--2---:R-:W-:-:S05]  /*2c830*/  IMAD.IADD R68, R5, 0x1, R68 ;  /* 0x0000000105447824 */ /* 0x004fca00078e0244 */
[----:B------:R3:W-:Y:S01]  /*2c840*/  STL [R1+0x2d0], R68 ;  /* 0x0002d04401007387 */ /* 0x0007e20000100800 */
[----:B------:R-:W-:Y:S01]  /*2c850*/  ISETP.NE.AND P0, PT, R2, RZ, PT ;  /* 0x000000ff0200720c */ /* 0x000fe20003f05270 */
[----:B------:R-:W-:Y:S04]  /*2c860*/  BSSY.RECONVERGENT B1, `(.L_x_376) ;  /* 0x000012b000017945 */ /* 0x000fe80003800200 */
[----:B------:R-:W-:Y:S01]  /*2c870*/  BSSY.RELIABLE B2, `(.L_x_377) ;  /* 0x0000083000027945 */ /* 0x000fe20003800100 */
[----:B------:R-:W-:Y:S01]  /*2c880*/  IMAD.MOV.U32 R3, RZ, RZ, RZ ;  /* 0x000000ffff037224 */ /* 0x000fe200078e00ff */
[----:B------:R-:W-:Y:S01]  /*2c890*/  PRMT R33, R0, 0x7610, R33 ;  /* 0x0000761000217816 */ /* 0x000fe20000000021 */
[----:B----4-:R3:W-:Y:S05]  /*2c8a0*/  STL.U16 [R1+0x2ce], R24 ;  /* 0x0002ce1801007387 */ /* 0x0107ea0000100400 */
[----:B------:R-:W-:Y:S05]  /*2c8b0*/  @P0 BRA `(.L_x_378) ;  /* 0x0000000400e80947 */ /* 0x000fea0003800000 */
[----:B---3--:R-:W-:Y:S01]  /*2c8c0*/  PRMT R0, R26, 0x9910, RZ ;  /* 0x000099101a007816 */ /* 0x008fe200000000ff */
        /* <DEDUP_REMOVED lines=94> */
[----:B------:R-:W-:Y:S01]  /*2ceb0*/  IMAD.MOV.U32 R33, RZ, RZ, 0x1 ;  /* 0x00000001ff217424 */ /* 0x000fe200078e00ff */
[----:B------:R-:W-:Y:S02]  /*2cec0*/  PRMT R6, RZ, 0x7610, R6 ;  /* 0x00007610ff067816 */ /* 0x000fe40000000006 */
        /* <DEDUP_REMOVED lines=24> */
[----:B--2---:R-:W-:Y:S06]  /*2d050*/  BRA `(.L_x_379) ;  /* 0x0000000800ac7947 */ /* 0x004fec0003800000 */
.L_x_378:
[----:B------:R-:W-:-:S04]  /*2d060*/  VIMNMX R3, PT, PT, R68, R3, PT ;  /* 0x0000000344037248 */ /* 0x000fc80003fe0100 */
[----:B------:R-:W-:-:S13]  /*2d070*/  ISETP.GE.AND P0, PT, R3, 0x1, PT ;  /* 0x000000010300780c */ /* 0x000fda0003f06270 */
[----:B------:R-:W-:Y:S05]  /*2d080*/  @!P0 BREAK.RELIABLE B2 ;  /* 0x0000000000028942 */ /* 0x000fea0003800100 */
[----:B------:R-:W-:Y:S05]  /*2d090*/  @!P0 BRA `(.L_x_379) ;  /* 0x00000008009c8947 */ /* 0x000fea0003800000 */
[----:B------:R-:W-:Y:S05]  /*2d0a0*/  BSYNC.RELIABLE B2 ;  /* 0x0000000000027941 */ /* 0x000fea0003800100 */
.L_x_377:
[----:B------:R-:W-:-:S05]  /*2d0b0*/  IMAD R2, R3, 0x2, R47 ;  /* 0x0000000203027824 */ /* 0x000fca00078e022f */
[----:B---3--:R-:W2:Y:S01]  /*2d0c0*/  LDL.U16 R6, [R2+0x2] ;  /* 0x0000020002067983 */ /* 0x008ea20000100400 */
[----:B------:R-:W-:-:S03]  /*2d0d0*/  ISETP.GT.U32.AND P4, PT, R3, 0x16, PT ;  /* 0x000000160300780c */ /* 0x000fc60003f84070 */
[----:B--2---:R2:W-:Y:S04]  /*2d0e0*/  STL.U16 [R1+0x29e], R6 ;  /* 0x00029e0601007387 */ /* 0x0045e80000100400 */
[----:B------:R-:W3:Y:S01]  /*2d0f0*/  LDL.U16 R26, [R2+0x4] ;  /* 0x00000400021a7983 */ /* 0x000ee20000100400 */
        /* <DEDUP_REMOVED lines=35> */
[----:B---3--:R2:W-:Y:S01]  /*2d330*/  STL.U16 [R1+0x2a0], R26 ;  /* 0x0002a01a01007387 */ /* 0x0085e20000100400 */
[----:B------:R-:W-:Y:S05]  /*2d340*/  @P4 BRA `(.L_x_381) ;  /* 0x0000000000044947 */ /* 0x000fea0003800000 */
[----:B------:R3:W5:Y:S02]  /*2d350*/  LDL.U16 R28, [R2+0x6] ;  /* 0x00000600021c7983 */ /* 0x0007640000100400 */
.L_x_381:
[----:B------:R-:W-:Y:S05]  /*2d360*/  BSYNC.RECONVERGENT B2 ;  /* 0x0000000000027941 */ /* 0x000fea0003800200 */
.L_x_380:
[----:B-----5:R4:W-:Y:S01]  /*2d370*/  STL.U16 [R1+0x2a2], R28 ;  /* 0x0002a21c01007387 */ /* 0x0209e20000100400 */
[----:B------:R-:W-:Y:S01]  /*2d380*/  BSSY.RECONVERGENT B2, `(.L_x_382) ;  /* 0x0000004000027945 */ /* 0x000fe20003800200 */
[----:B------:R-:W-:-:S03]  /*2d390*/  ISETP.GT.U32.AND P4, PT, R3, 0xe, PT ;  /* 0x0000000e0300780c */ /* 0x000fc60003f84070 */
[----:B------:R-:W-:Y:S10]  /*2d3a0*/  @P5 BRA `(.L_x_383) ;  /* 0x0000000000045947 */ /* 0x000ff40003800000 */
[----:B------:R0:W5:Y:S02]  /*2d3b0*/  LDL.U16 R30, [R2+0x8] ;  /* 0x00000800021e7983 */ /* 0x0001640000100400 */
.L_x_383:
[----:B------:R-:W-:Y:S05]  /*2d3c0*/  BSYNC.RECONVERGENT B2 ;  /* 0x0000000000027941 */ /* 0x000fea0003800200 */
.L_x_382:
[----:B-----5:R0:W-:Y:S01]  /*2d3d0*/  STL.U16 [R1+0x2a4], R30 ;  /* 0x0002a41e01007387 */ /* 0x0201e20000100400 */
[----:B------:R-:W-:Y:S01]  /*2d3e0*/  BSSY.RECONVERGENT B2, `(.L_x_384) ;  /* 0x0000004000027945 */ /* 0x000fe20003800200 */
[----:B------:R-:W-:-:S03]  /*2d3f0*/  ISETP.GT.U32.AND P5, PT, R3, 0xd, PT ;  /* 0x0000000d0300780c */ /* 0x000fc60003fa4070 */
[----:B------:R-:W-:Y:S10]  /*2d400*/  @P6 BRA `(.L_x_385) ;  /* 0x0000000000046947 */ /* 0x000ff40003800000 */
[----:B------:R0:W5:Y:S02]  /*2d410*/  LDL.U16 R32, [R2+0xa] ;  /* 0x00000a0002207983 */ /* 0x0001640000100400 */
.L_x_385:
[----:B------:R-:W-:Y:S05]  /*2d420*/  BSYNC.RECONVERGENT B2 ;  /* 0x0000000000027941 */ /* 0x000fea0003800200 */
.L_x_384:
[----:B-----5:R0:W-:Y:S01]  /*2d430*/  STL.U16 [R1+0x2a6], R32 ;  /* 0x0002a62001007387 */ /* 0x0201e20000100400 */
[----:B------:R-:W-:Y:S01]  /*2d440*/  BSSY.RECONVERGENT B2, `(.L_x_386) ;  /* 0x0000004000027945 */ /* 0x000fe20003800200 */
[----:B------:R-:W-:-:S03]  /*2d450*/  ISETP.GT.U32.AND P6, PT, R3, 0xc, PT ;  /* 0x0000000c0300780c */ /* 0x000fc60003fc4070 */
[----:B------:R-:W-:Y:S10]  /*2d460*/  @P0 BRA `(.L_x_387) ;  /* 0x0000000000040947 */ /* 0x000ff40003800000 */
[----:B------:R0:W5:Y:S02]  /*2d470*/  LDL.U16 R34, [R2+0xc] ;  /* 0x00000c0002227983 */ /* 0x0001640000100400 */
.L_x_387:
[----:B------:R-:W-:Y:S05]  /*2d480*/  BSYNC.RECONVERGENT B2 ;  /* 0x0000000000027941 */ /* 0x000fea0003800200 */
.L_x_386:
[----:B-----5:R0:W-:Y:S01]  /*2d490*/  STL.U16 [R1+0x2a8], R34 ;  /* 0x0002a82201007387 */ /* 0x0201e20000100400 */
[----:B------:R-:W-:Y:S01]  /*2d4a0*/  BSSY.RECONVERGENT B2, `(.L_x_388) ;  /* 0x0000004000027945 */ /* 0x000fe20003800200 */
[----:B------:R-:W-:-:S03]  /*2d4b0*/  ISETP.GT.U32.AND P0, PT, R3, 0xb, PT ;  /* 0x0000000b0300780c */ /* 0x000fc60003f04070 */
[----:B------:R-:W-:Y:S10]  /*2d4c0*/  @P1 BRA `(.L_x_389) ;  /* 0x0000000000041947 */ /* 0x000ff40003800000 */
[----:B------:R0:W5:Y:S02]  /*2d4d0*/  LDL.U16 R36, [R2+0xe] ;  /* 0x00000e0002247983 */ /* 0x0001640000100400 */
.L_x_389:
[----:B------:R-:W-:Y:S05]  /*2d4e0*/  BSYNC.RECONVERGENT B2 ;  /* 0x0000000000027941 */ /* 0x000fea0003800200 */
.L_x_388:
[----:B-----5:R0:W-:Y:S01]  /*2d4f0*/  STL.U16 [R1+0x2aa], R36 ;  /* 0x0002aa2401007387 */ /* 0x0201e20000100400 */
[----:B------:R-:W-:Y:S01]  /*2d500*/  BSSY.RECONVERGENT B2, `(.L_x_390) ;  /* 0x0000004000027945 */ /* 0x000fe20003800200 */
[----:B------:R-:W-:-:S03]  /*2d510*/  ISETP.GT.U32.AND P1, PT, R3, 0xa, PT ;  /* 0x0000000a0300780c */ /* 0x000fc60003f24070 */
[----:B------:R-:W-:Y:S10]  /*2d520*/  @P2 BRA `(.L_x_391) ;  /* 0x0000000000042947 */ /* 0x000ff40003800000 */
[----:B------:R0:W5:Y:S02]  /*2d530*/  LDL.U16 R38, [R2+0x10] ;  /* 0x0000100002267983 */ /* 0x0001640000100400 */
.L_x_391:
[----:B------:R-:W-:Y:S05]  /*2d540*/  BSYNC.RECONVERGENT B2 ;  /* 0x0000000000027941 */ /* 0x000fea0003800200 */
.L_x_390:
[----:B-----5:R0:W-:Y:S01]  /*2d550*/  STL.U16 [R1+0x2ac], R38 ;  /* 0x0002ac2601007387 */ /* 0x0201e20000100400 */
[----:B------:R-:W-:Y:S01]  /*2d560*/  BSSY.RECONVERGENT B2, `(.L_x_392) ;  /* 0x0000004000027945 */ /* 0x000fe20003800200 */
[----:B------:R-:W-:-:S03]  /*2d570*/  ISETP.GT.U32.AND P2, PT, R3, 0x9, PT ;  /* 0x000000090300780c */ /* 0x000fc60003f44070 */
[----:B------:R-:W-:Y:S10]  /*2d580*/  @P3 BRA `(.L_x_393) ;  /* 0x0000000000043947 */ /* 0x000ff40003800000 */
[----:B------:R0:W5:Y:S02]  /*2d590*/  LDL.U16 R40, [R2+0x12] ;  /* 0x0000120002287983 */ /* 0x0001640000100400 */
.L_x_393:
[----:B------:R-:W-:Y:S05]  /*2d5a0*/  BSYNC.RECONVERGENT B2 ;  /* 0x0000000000027941 */ /* 0x000fea0003800200 */
.L_x_392:
        /* <DEDUP_REMOVED lines=9> */
.L_x_395:
[----:B------:R-:W-:Y:S05]  /*2d640*/  BSYNC.RECONVERGENT B2 ;  /* 0x0000000000027941 */ /* 0x000fea0003800200 */
.L_x_394:
[----:B-----5:R0:W-:Y:S01]  /*2d650*/  STL.U16 [R1+0x2b0], R42 ;  /* 0x0002b02a01007387 */ /* 0x0201e20000100400 */
[----:B------:R-:W-:Y:S01]  /*2d660*/  BSSY.RECONVERGENT B2, `(.L_x_396) ;  /* 0x0000004000027945 */ /* 0x000fe20003800200 */
[----:B------:R-:W-:-:S03]  /*2d670*/  ISETP.GT.U32.AND P3, PT, R3, 0x7, PT ;  /* 0x000000070300780c */ /* 0x000fc60003f64070 */
[----:B------:R-:W-:Y:S10]  /*2d680*/  @P4 BRA `(.L_x_397) ;  /* 0x0000000000044947 */ /* 0x000ff40003800000 */
[----:B------:R0:W5:Y:S02]  /*2d690*/  LDL.U16 R8, [R2+0x16] ;  /* 0x0000160002087983 */ /* 0x0001640000100400 */
.L_x_397:
[----:B------:R-:W-:Y:S05]  /*2d6a0*/  BSYNC.RECONVERGENT B2 ;  /* 0x0000000000027941 */ /* 0x000fea0003800200 */
.L_x_396:
[----:B-----5:R0:W-:Y:S01]  /*2d6b0*/  STL.U16 [R1+0x2b2], R8 ;  /* 0x0002b20801007387 */ /* 0x0201e20000100400 */
[----:B------:R-:W-:Y:S01]  /*2d6c0*/  BSSY.RECONVERGENT B2, `(.L_x_398) ;  /* 0x0000004000027945 */ /* 0x000fe20003800200 */
[----:B------:R-:W-:-:S03]  /*2d6d0*/  ISETP.GT.U32.AND P4, PT, R3, 0x6, PT ;  /* 0x000000060300780c */ /* 0x000fc60003f84070 */
[----:B------:R-:W-:Y:S10]  /*2d6e0*/  @P5 BRA `(.L_x_399) ;  /* 0x0000000000045947 */ /* 0x000ff40003800000 */
[----:B------:R0:W5:Y:S02]  /*2d6f0*/  LDL.U16 R10, [R2+0x18] ;  /* 0x00001800020a7983 */ /* 0x0001640000100400 */
.L_x_399:
[----:B------:R-:W-:Y:S05]  /*2d700*/  BSYNC.RECONVERGENT B2 ;  /* 0x0000000000027941 */ /* 0x000fea0003800200 */
.L_x_398:
[----:B-----5:R0:W-:Y:S01]  /*2d710*/  STL.U16 [R1+0x2b4], R10 ;  /* 0x0002b40a01007387 */ /* 0x0201e20000100400 */
[----:B------:R-:W-:Y:S01]  /*2d720*/  BSSY.RECONVERGENT B2, `(.L_x_400) ;  /* 0x0000004000027945 */ /* 0x000fe20003800200 */
[----:B------:R-:W-:-:S03]  /*2d730*/  ISETP.GT.U32.AND P5, PT, R3, 0x5, PT ;  /* 0x000000050300780c */ /* 0x000fc60003fa4070 */
[----:B------:R-:W-:Y:S10]  /*2d740*/  @P6 BRA `(.L_x_401) ;  /* 0x0000000000046947 */ /* 0x000ff40003800000 */
[----:B------:R0:W5:Y:S02]  /*2d750*/  LDL.U16 R44, [R2+0x1a] ;  /* 0x00001a00022c7983 */ /* 0x0001640000100400 */
.L_x_401:
[----:B------:R-:W-:Y:S05]  /*2d760*/  BSYNC.RECONVERGENT B2 ;  /* 0x0000000000027941 */ /* 0x000fea0003800200 */
.L_x_400:
[----:B-----5:R0:W-:Y:S01]  /*2d770*/  STL.U16 [R1+0x2b6], R44 ;  /* 0x0002b62c01007387 */ /* 0x0201e20000100400 */
[----:B------:R-:W-:Y:S01]  /*2d780*/  BSSY.RECONVERGENT B2, `(.L_x_402) ;  /* 0x0000004000027945 */ /* 0x000fe20003800200 */
[----:B------:R-:W-:-:S03]  /*2d790*/  ISETP.GT.U32.AND P6, PT, R3, 0x4, PT ;  /* 0x000000040300780c */ /* 0x000fc60003fc4070 */
[----:B------:R-:W-:Y:S10]  /*2d7a0*/  @P0 BRA `(.L_x_403) ;  /* 0x0000000000040947 */ /* 0x000ff40003800000 */
[----:B------:R0:W5:Y:S02]  /*2d7b0*/  LDL.U16 R12, [R2+0x1c] ;  /* 0x00001c00020c7983 */ /* 0x0001640000100400 */
.L_x_403:
[----:B------:R-:W-:Y:S05]  /*2d7c0*/  BSYNC.RECONVERGENT B2 ;  /* 0x0000000000027941 */ /* 0x000fea0003800200 */
.L_x_402:
[----:B-----5:R0:W-:Y:S01]  /*2d7d0*/  STL.U16 [R1+0x2b8], R12 ;  /* 0x0002b80c01007387 */ /* 0x0201e20000100400 */
[----:B------:R-:W-:Y:S01]  /*2d7e0*/  BSSY.RECONVERGENT B2, `(.L_x_404) ;  /* 0x0000004000027945 */ /* 0x000fe20003800200 */
[----:B------:R-:W-:-:S03]  /*2d7f0*/  ISETP.GT.U32.AND P0, PT, R3, 0x3, PT ;  /* 0x000000030300780c */ /* 0x000fc60003f04070 */
[----:B------:R-:W-:Y:S10]  /*2d800*/  @P1 BRA `(.L_x_405) ;  /* 0x0000000000041947 */ /* 0x000ff40003800000 */
[----:B------:R0:W5:Y:S02]  /*2d810*/  LDL.U16 R58, [R2+0x1e] ;  /* 0x00001e00023a7983 */ /* 0x0001640000100400 */
.L_x_405:
[----:B------:R-:W-:Y:S05]  /*2d820*/  BSYNC.RECONVERGENT B2 ;  /* 0x0000000000027941 */ /* 0x000fea0003800200 */
.L_x_404:
[----:B-----5:R0:W-:Y:S01]  /*2d830*/  STL.U16 [R1+0x2ba], R58 ;  /* 0x0002ba3a01007387 */ /* 0x0201e20000100400 */
[----:B------:R-:W-:Y:S01]  /*2d840*/  BSSY.RECONVERGENT B2, `(.L_x_406) ;  /* 0x0000004000027945 */ /* 0x000fe20003800200 */
[----:B------:R-:W-:-:S03]  /*2d850*/  ISETP.GT.U32.AND P1, PT, R3, 0x2, PT ;  /* 0x000000020300780c */ /* 0x000fc60003f24070 */
[----:B------:R-:W-:Y:S10]  /*2d860*/  @P2 BRA `(.L_x_407) ;  /* 0x0000000000042947 */ /* 0x000ff40003800000 */
[----:B------:R0:W5:Y:S02]  /*2d870*/  LDL.U16 R14, [R2+0x20] ;  /* 0x00002000020e7983 */ /* 0x0001640000100400 */
.L_x_407:
[----:B------:R-:W-:Y:S05]  /*2d880*/  BSYNC.RECONVERGENT B2 ;  /* 0x0000000000027941 */ /* 0x000fea0003800200 */
.L_x_406:
[----:B-----5:R0:W-:Y:S01]  /*2d890*/  STL.U16 [R1+0x2bc], R14 ;  /* 0x0002bc0e01007387 */ /* 0x0201e20000100400 */
[----:B------:R-:W-:Y:S01]  /*2d8a0*/  ISETP.NE.AND P2, PT, R5, RZ, PT ;  /* 0x000000ff0500720c */ /* 0x000fe20003f45270 */
[----:B------:R-:W-:-:S12]  /*2d8b0*/  BSSY.RECONVERGENT B2, `(.L_x_408) ;  /* 0x0000003000027945 */ /* 0x000fd80003800200 */
[----:B0-----:R-:W-:Y:S05]  /*2d8c0*/  @P2 BRA `(.L_x_409) ;  /* 0x0000000000042947 */ /* 0x001fea0003800000 */
[----:B------:R0:W5:Y:S02]  /*2d8d0*/  LDL.U16 R60, [R2+0x22] ;  /* 0x00002200023c7983 */ /* 0x0001640000100400 */
.L_x_409:
[----:B------:R-:W-:Y:S05]  /*2d8e0*/  BSYNC.RECONVERGENT B2 ;  /* 0x0000000000027941 */ /* 0x000fea0003800200 */
.L_x_408:
[----:B-----5:R0:W-:Y:S01]  /*2d8f0*/  STL.U16 [R1+0x2be], R60 ;  /* 0x0002be3c01007387 */ /* 0x0201e20000100400 */
[----:B------:R-:W-:Y:S04]  /*2d900*/  BSSY.RECONVERGENT B2, `(.L_x_410) ;  /* 0x0000003000027945 */ /* 0x000fe80003800200 */
[----:B------:R-:W-:Y:S05]  /*2d910*/  @P3 BRA `(.L_x_411) ;  /* 0x0000000000043947 */ /* 0x000fea0003800000 */
[----:B------:R0:W5:Y:S02]  /*2d920*/  LDL.U16 R16, [R2+0x24] ;  /* 0x0000240002107983 */ /* 0x0001640000100400 */
.L_x_411:
[----:B------:R-:W-:Y:S05]  /*2d930*/  BSYNC.RECONVERGENT B2 ;  /* 0x0000000000027941 */ /* 0x000fea0003800200 */
.L_x_410:
[----:B-----5:R0:W-:Y:S01]  /*2d940*/  STL.U16 [R1+0x2c0], R16 ;  /* 0x0002c01001007387 */ /* 0x0201e20000100400 */
[----:B------:R-:W-:Y:S04]  /*2d950*/  BSSY.RECONVERGENT B2, `(.L_x_412) ;  /* 0x0000003000027945 */ /* 0x000fe80003800200 */
[----:B------:R-:W-:Y:S05]  /*2d960*/  @P4 BRA `(.L_x_413) ;  /* 0x0000000000044947 */ /* 0x000fea0003800000 */
[----:B------:R0:W5:Y:S02]  /*2d970*/  LDL.U16 R62, [R2+0x26] ;  /* 0x00002600023e7983 */ /* 0x0001640000100400 */
.L_x_413:
[----:B------:R-:W-:Y:S05]  /*2d980*/  BSYNC.RECONVERGENT B2 ;  /* 0x0000000000027941 */ /* 0x000fea0003800200 */
.L_x_412:
[----:B-----5:R0:W-:Y:S01]  /*2d990*/  STL.U16 [R1+0x2c2], R62 ;  /* 0x0002c23e01007387 */ /* 0x0201e20000100400 */
[----:B------:R-:W-:Y:S04]  /*2d9a0*/  BSSY.RECONVERGENT B2, `(.L_x_414) ;  /* 0x0000003000027945 */ /* 0x000fe80003800200 */
[----:B------:R-:W-:Y:S05]  /*2d9b0*/  @P5 BRA `(.L_x_415) ;  /* 0x0000000000045947 */ /* 0x000fea0003800000 */
[----:B------:R0:W5:Y:S02]  /*2d9c0*/  LDL.U16 R18, [R2+0x28] ;  /* 0x0000280002127983 */ /* 0x0001640000100400 */
.L_x_415:
[----:B------:R-:W-:Y:S05]  /*2d9d0*/  BSYNC.RECONVERGENT B2 ;  /* 0x0000000000027941 */ /* 0x000fea0003800200 */
.L_x_414:
[----:B-----5:R0:W-:Y:S01]  /*2d9e0*/  STL.U16 [R1+0x2c4], R18 ;  /* 0x0002c41201007387 */ /* 0x0201e20000100400 */
[----:B------:R-:W-:Y:S04]  /*2d9f0*/  BSSY.RECONVERGENT B2, `(.L_x_416) ;  /* 0x0000003000027945 */ /* 0x000fe80003800200 */
[----:B------:R-:W-:Y:S05]  /*2da00*/  @P6 BRA `(.L_x_417) ;  /* 0x0000000000046947 */ /* 0x000fea0003800000 */
[----:B------:R0:W5:Y:S02]  /*2da10*/  LDL.U16 R64, [R2+0x2a] ;  /* 0x00002a0002407983 */ /* 0x0001640000100400 */
.L_x_417:
[----:B------:R-:W-:Y:S05]  /*2da20*/  BSYNC.RECONVERGENT B2 ;  /* 0x0000000000027941 */ /* 0x000fea0003800200 */
.L_x_416:
[----:B-----5:R0:W-:Y:S01]  /*2da30*/  STL.U16 [R1+0x2c6], R64 ;  /* 0x0002c64001007387 */ /* 0x0201e20000100400 */
[----:B------:R-:W-:Y:S04]  /*2da40*/  BSSY.RECONVERGENT B2, `(.L_x_418) ;  /* 0x0000003000027945 */ /* 0x000fe80003800200 */
[----:B------:R-:W-:Y:S05]  /*2da50*/  @P0 BRA `(.L_x_419) ;  /* 0x0000000000040947 */ /* 0x000fea0003800000 */
[----:B------:R0:W5:Y:S02]  /*2da60*/  LDL.U16 R20, [R2+0x2c] ;  /* 0x00002c0002147983 */ /* 0x0001640000100400 */
.L_x_419:
[----:B------:R-:W-:Y:S05]  /*2da70*/  BSYNC.RECONVERGENT B2 ;  /* 0x0000000000027941 */ /* 0x000fea0003800200 */
.L_x_418:
[----:B-----5:R0:W-:Y:S01]  /*2da80*/  STL.U16 [R1+0x2c8], R20 ;  /* 0x0002c81401007387 */ /* 0x0201e20000100400 */
[----:B------:R-:W-:Y:S04]  /*2da90*/  BSSY.RECONVERGENT B2, `(.L_x_420) ;  /* 0x0000003000027945 */ /* 0x000fe80003800200 */
[----:B------:R-:W-:Y:S05]  /*2daa0*/  @P1 BRA `(.L_x_421) ;  /* 0x0000000000041947 */ /* 0x000fea0003800000 */
[----:B------:R0:W5:Y:S02]  /*2dab0*/  LDL.U16 R22, [R2+0x2e] ;  /* 0x00002e0002167983 */ /* 0x0001640000100400 */
.L_x_421:
[----:B------:R-:W-:Y:S05]  /*2dac0*/  BSYNC.RECONVERGENT B2 ;  /* 0x0000000000027941 */ /* 0x000fea0003800200 */
.L_x_420:
[----:B------:R0:W-:Y:S01]  /*2dad0*/  STL [R1+0x2d0], R68 ;  /* 0x0002d04401007387 */ /* 0x0001e20000100800 */
[----:B------:R-:W-:-:S03]  /*2dae0*/  PRMT R66, R0, 0x7610, R66 ;  /* 0x0000761000427816 */ /* 0x000fc60000000042 */
[----:B-----5:R0:W-:Y:S04]  /*2daf0*/  STL.U16 [R1+0x2ca], R22 ;  /* 0x0002ca1601007387 */ /* 0x0201e80000100400 */
[----:B------:R0:W-:Y:S02]  /*2db00*/  STL.U16 [R1+0x2cc], R0 ;  /* 0x0002cc0001007387 */ /* 0x0001e40000100400 */
.L_x_379:
[----:B------:R-:W-:Y:S05]  /*2db10*/  BSYNC.RECONVERGENT B1 ;  /* 0x0000000000017941 */ /* 0x000fea0003800200 */
.L_x_376:
[----:B------:R-:W5:Y:S04]  /*2db20*/  LDL.U8 R5, [R1+0xdc] ;  /* 0x0000dc0001057983 */ /* 0x000f680000100000 */
[----:B0--3--:R-:W5:Y:S01]  /*2db30*/  LDL.U8 R0, [R1+0x1bc] ;  /* 0x0001bc0001007983 */ /* 0x009f620000100000 */
[----:B------:R-:W-:Y:S02]  /*2db40*/  IMAD.MOV.U32 R2, RZ, RZ, 0x1 ;  /* 0x00000001ff027424 */ /* 0x000fe400078e00ff */
        /* <DEDUP_REMOVED lines=9> */
.L_x_338:
[----:B------:R-:W-:Y:S05]  /*2dbe0*/  BSYNC.RECONVERGENT B0 ;  /* 0x0000000000007941 */ /* 0x000fea0003800200 */
.L_x_337:
[----:B------:R-:W-:Y:S05]  /*2dbf0*/  WARPSYNC.ALL ;  /* 0x0000000000007948 */ /* 0x000fea0003800000 */
[----:B------:R-:W5:Y:S01]  /*2dc00*/  LDL.U8 R98, [R1+0x184] ;  /* 0x0001840001627983 */ /* 0x000f620000100000 */
[----:B------:R-:W-:Y:S01]  /*2dc10*/  PRMT R25, R26, 0x7610, R25 ;  /* 0x000076101a197816 */ /* 0x000fe20000000019 */
[----:B------:R-:W-:Y:S01]  /*2dc20*/  BSSY.RECONVERGENT B0, `(.L_x_422) ;  /* 0x0000bac000007945 */ /* 0x000fe20003800200 */
[----:B--2---:R-:W-:Y:S01]  /*2dc30*/  PRMT R26, R33, 0x9910, RZ ;  /* 0x00009910211a7816 */ /* 0x004fe200000000ff */
[C---:B------:R-:W-:Y:S01]  /*2dc40*/  VIADD R65, R1.reuse, 0x1b4 ;  /* 0x000001b401417836 */ /* 0x040fe20000000000 */
        /* <DEDUP_REMOVED lines=45> */
[----:B------:R-:W-:Y:S01]  /*2df20*/  VIADD R96, R1, 0x1b6 ;  /* 0x000001b601607836 */ /* 0x000fe20000000000 */
[----:B-----5:R-:W-:-:S13]  /*2df30*/  ISETP.NE.OR P0, PT, R98, RZ, !P1 ;  /* 0x000000ff6200720c */ /* 0x020fda0004f05670 */
[----:B------:R-:W-:Y:S05]  /*2df40*/  @P0 BRA `(.L_x_423) ;  /* 0x0000003000980947 */ /* 0x000fea0003800000 */
[----:B------:R-:W2:Y:S01]  /*2df50*/  LDL.U16 R67, [R1+0x186] ;  /* 0x0001860001437983 */ /* 0x000ea20000100400 */
[----:B----4-:R-:W-:Y:S02]  /*2df60*/  PRMT R28, R27, 0x9910, RZ ;  /* 0x000099101b1c7816 */ /* 0x010fe400000000ff */
[----:B------:R-:W-:Y:S01]  /*2df70*/  PRMT R30, R9, 0x9910, RZ ;  /* 0x00009910091e7816 */ /* 0x000fe200000000ff */
[----:B------:R-:W4:Y:S01]  /*2df80*/  LDL.U16 R35, [R1+0x1b6] ;  /* 0x0001b60001237983 */ /* 0x000f220000100400 */
[----:B--2---:R-:W-:-:S04]  /*2df90*/  LOP3.LUT R26, R25, R6, R67, 0xfe, !PT ;  /* 0x00000006191a7212 */ /* 0x004fc800078efe43 */
[----:B------:R-:W-:-:S04]  /*2dfa0*/  PRMT R26, R26, 0x9910, RZ ;  /* 0x000099101a1a7816 */ /* 0x000fc800000000ff */
[----:B------:R-:W-:-:S13]  /*2dfb0*/  ISETP.NE.AND P0, PT, R26, RZ, PT ;  /* 0x000000ff1a00720c */ /* 0x000fda0003f05270 */
[----:B------:R-:W2:Y:S02]  /*2dfc0*/  @!P0 LDL.U16 R26, [R1+0x188] ;  /* 0x00018800011a8983 */ /* 0x000ea40000100400 */
[----:B--2---:R-:W-:-:S04]  /*2dfd0*/  ISETP.EQ.AND P0, PT, R26, RZ, !P0 ;  /* 0x000000ff1a00720c */ /* 0x004fc80004702270 */
[----:B------:R-:W-:-:S13]  /*2dfe0*/  ISETP.NE.OR P0, PT, R28, RZ, !P0 ;  /* 0x000000ff1c00720c */ /* 0x000fda0004705670 */
[----:B------:R-:W2:Y:S02]  /*2dff0*/  @!P0 LDL.U16 R26, [R1+0x18a] ;  /* 0x00018a00011a8983 */ /* 0x000ea40000100400 */
[----:B--2---:R-:W-:-:S04]  /*2e000*/  ISETP.EQ.AND P0, PT, R26, RZ, !P0 ;  /* 0x000000ff1a00720c */ /* 0x004fc80004702270 */
[----:B------:R-:W-:-:S13]  /*2e010*/  ISETP.NE.OR P0, PT, R30, RZ, !P0 ;  /* 0x000000ff1e00720c */ /* 0x000fda0004705670 */
[----:B------:R-:W2:Y:S01]  /*2e020*/  @!P0 LDL.U16 R26, [R1+0x18c] ;  /* 0x00018c00011a8983 */ /* 0x000ea20000100400 */
[----:B------:R-:W-:Y:S02]  /*2e030*/  PRMT R31, R7, 0x9910, RZ ;  /* 0x00009910071f7816 */ /* 0x000fe400000000ff */
        /* <DEDUP_REMOVED lines=105> */
[----:B--2---:R-:W-:-:S04]  /*2e6d0*/  ISETP.NE.OR P0, PT, R26, RZ, P0 ;  /* 0x000000ff1a00720c */ /* 0x004fc80000705670 */
[----:B------:R-:W-:-:S04]  /*2e6e0*/  ISETP.NE.OR P0, PT, R65, RZ, P0 ;  /* 0x000000ff4100720c */ /* 0x000fc80000705670 */
[----:B----4-:R-:W-:Y:S01]  /*2e6f0*/  ISETP.NE.OR P0, PT, R35, RZ, P0 ;  /* 0x000000ff2300720c */ /* 0x010fe20000705670 */
[----:B------:R-:W-:-:S12]  /*2e700*/  IMAD.MOV.U32 R26, RZ, RZ, 0x1 ;  /* 0x00000001ff1a7424 */ /* 0x000fd800078e00ff */
[----:B------:R0:W-:Y:S04]  /*2e710*/  @!P0 STL.U8 [R1+0x264], R26 ;  /* 0x0002641a01008387 */ /* 0x0001e80000100000 */
[----:B------:R0:W-:Y:S01]  /*2e720*/  @!P0 STL [R1+0x298], RZ ;  /* 0x000298ff01008387 */ /* 0x0001e20000100800 */
[----:B------:R-:W-:Y:S05]  /*2e730*/  @!P0 BRA `(.L_x_424) ;  /* 0x000000ac00e88947 */ /* 0x000fea0003800000 */
[----:B------:R-:W0:Y:S04]  /*2e740*/  LDL R77, [R1+0x2d0] ;  /* 0x0002d000014d7983 */ /* 0x000e280000100800 */
        /* <DEDUP_REMOVED lines=14> */
[----:B------:R-:W-:Y:S01]  /*2e830*/  PRMT R25, R35, 0x7610, R25 ;  /* 0x0000761023197816 */ /* 0x000fe20000000019 */
[----:B------:R-:W-:Y:S06]  /*2e840*/  BRA `(.L_x_429) ;  /* 0x00000008001c7947 */ /* 0x000fec0003800000 */
.L_x_427:
[C---:B------:R-:W-:Y:S02]  /*2e850*/  PRMT R66, R67.reuse, 0x9910, RZ ;  /* 0x0000991043427816 */ /* 0x040fe400000000ff */
[----:B------:R-:W-:Y:S02]  /*2e860*/  PRMT R77, R6, 0x9910, RZ ;  /* 0x00009910064d7816 */ /* 0x000fe400000000ff */
[----:B------:R-:W-:Y:S02]  /*2e870*/  PRMT R76, R67, 0x7610, R76 ;  /* 0x00007610434c7816 */ /* 0x000fe4000000004c */
[----:B------:R-:W-:Y:S01]  /*2e880*/  ISETP.NE.AND P0, PT, R77, R66, PT ;  /* 0x000000424d00720c */ /* 0x000fe20003f05270 */
[----:B------:R-:W-:-:S12]  /*2e890*/  VIADD R66, R1, 0x29e ;  /* 0x0000029e01427836 */ /* 0x000fd80000000000 */
[----:B------:R-:W-:Y:S05]  /*2e8a0*/  @P0 BRA `(.L_x_430) ;  /* 0x0000000400e80947 */ /* 0x000fea0003800000 */
[----:B------:R-:W2:Y:S01]  /*2e8b0*/  LDL.U16 R76, [R1+0x188] ;  /* 0x00018800014c7983 */ /* 0x000ea20000100400 */
[----:B------:R-:W-:Y:S02]  /*2e8c0*/  PRMT R66, R25, 0x9910, RZ ;  /* 0x0000991019427816 */ /* 0x000fe400000000ff */
[----:B--2---:R-:W-:-:S04]  /*2e8d0*/  PRMT R25, R76, 0x9910, RZ ;  /* 0x000099104c197816 */ /* 0x004fc800000000ff */
[----:B------:R-:W-:Y:S01]  /*2e8e0*/  ISETP.NE.AND P0, PT, R66, R25, PT ;  /* 0x000000194200720c */ /* 0x000fe20003f05270 */
[----:B------:R-:W-:-:S12]  /*2e8f0*/  VIADD R66, R1, 0x2a0 ;  /* 0x000002a001427836 */ /* 0x000fd80000000000 */
[----:B------:R-:W-:Y:S05]  /*2e900*/  @P0 BRA `(.L_x_430) ;  /* 0x0000000400d00947 */ /* 0x000fea0003800000 */
[----:B------:R-:W2:Y:S01]  /*2e910*/  LDL.U16 R76, [R1+0x18a] ;  /* 0x00018a00014c7983 */ /* 0x000ea20000100400 */
[----:B------:R-:W-:Y:S01]  /*2e920*/  IMAD.U32 R66, RZ, RZ, UR10 ;  /* 0x0000000aff427e24 */ /* 0x000fe2000f8e00ff */
[----:B--2---:R-:W-:-:S04]  /*2e930*/  PRMT R25, R76, 0x9910, RZ ;  /* 0x000099104c197816 */ /* 0x004fc800000000ff */
[----:B------:R-:W-:-:S13]  /*2e940*/  ISETP.NE.AND P0, PT, R28, R25, PT ;  /* 0x000000191c00720c */ /* 0x000fda0003f05270 */
[----:B------:R-:W-:Y:S05]  /*2e950*/  @P0 BRA `(.L_x_430) ;  /* 0x0000000400bc0947 */ /* 0x000fea0003800000 */
[----:B------:R-:W2:Y:S01]  /*2e960*/  LDL.U16 R76, [R1+0x18c] ;  /* 0x00018c00014c7983 */ /* 0x000ea20000100400 */
[----:B------:R-:W-:Y:S01]  /*2e970*/  IMAD.MOV.U32 R66, RZ, RZ, R68 ;  /* 0x000000ffff427224 */ /* 0x000fe200078e0044 */
[----:B--2---:R-:W-:-:S04]  /*2e980*/  PRMT R25, R76, 0x9910, RZ ;  /* 0x000099104c197816 */ /* 0x004fc800000000ff */
[----:B------:R-:W-:-:S13]  /*2e990*/  ISETP.NE.AND P0, PT, R30, R25, PT ;  /* 0x000000191e00720c */ /* 0x000fda0003f05270 */
[----:B------:R-:W-:Y:S05]  /*2e9a0*/  @P0 BRA `(.L_x_430) ;  /* 0x0000000400a80947 */ /* 0x000fea0003800000 */
[----:B------:R-:W2:Y:S01]  /*2e9b0*/  LDL.U16 R76, [R1+0x18e] ;  /* 0x00018e00014c7983 */ /* 0x000ea20000100400 */
[----:B------:R-:W-:Y:S01]  /*2e9c0*/  VIADD R66, R1, 0x2a6 ;  /* 0x000002a601427836 */ /* 0x000fe20000000000 */
        /* <DEDUP_REMOVED lines=98> */
[----:B------:R-:W-:Y:S02]  /*2eff0*/  PRMT R28, R35, 0x9910, RZ ;  /* 0x00009910231c7816 */ /* 0x000fe400000000ff */
[----:B------:R-:W-:Y:S02]  /*2f000*/  PRMT R25, R24, 0x7610, R25 ;  /* 0x0000761018197816 */ /* 0x000fe40000000019 */
[----:B------:R-:W-:-:S13]  /*2f010*/  ISETP.NE.AND P0, PT, R65, R28, PT ;  /* 0x0000001c4100720c */ /* 0x000fda0003f05270 */
[----:B------:R-:W-:Y:S05]  /*2f020*/  @!P0 BRA `(.L_x_429) ;  /* 0x0000000000248947 */ /* 0x000fea0003800000 */
[----:B------:R-:W-:Y:S01]  /*2f030*/  VIADD R66, R1, 0x2ce ;  /* 0x000002ce01427836 */ /* 0x000fe20000000000 */
[----:B------:R-:W-:-:S07]  /*2f040*/  PRMT R76, R35, 0x7610, R76 ;  /* 0x00007610234c7816 */ /* 0x000fce000000004c */
.L_x_430:
[----:B------:R-:W2:Y:S01]  /*2f050*/  LDL.U16 R66, [R66] ;  /* 0x0000000042427983 */ /* 0x000ea20000100400 */
[----:B------:R-:W-:Y:S02]  /*2f060*/  LOP3.LUT R25, R76, 0xffff, RZ, 0xc0, !PT ;  /* 0x0000ffff4c197812 */ /* 0x000fe400078ec0ff */
[----:B------:R-:W-:Y:S02]  /*2f070*/  PLOP3.LUT P0, PT, PT, PT, PT, 0x80, 0x8 ;  /* 0x000000000008781c */ /* 0x000fe40003f0f070 */
[----:B--2---:R-:W-:-:S13]  /*2f080*/  ISETP.GT.U32.AND P1, PT, R66, R25, PT ;  /* 0x000000194200720c */ /* 0x004fda0003f24070 */
[----:B------:R-:W-:Y:S05]  /*2f090*/  @P1 BREAK.RELIABLE B2 ;  /* 0x0000000000021942 */ /* 0x000fea0003800100 */
[----:B------:R-:W-:Y:S05]  /*2f0a0*/  @P1 BRA `(.L_x_428) ;  /* 0x0000000000141947 */ /* 0x000fea0003800000 */
[----:B------:R-:W-:-:S07]  /*2f0b0*/  PRMT R25, R35, 0x7610, R25 ;  /* 0x0000761023197816 */ /* 0x000fce0000000019 */
.L_x_429:
[----:B------:R-:W-:Y:S05]  /*2f0c0*/  BSYNC.RELIABLE B2 ;  /* 0x0000000000027941 */ /* 0x000fea0003800100 */
.L_x_426:
[----:B------:R0:W-:Y:S01]  /*2f0d0*/  STL.U8 [R1+0x264], RZ ;  /* 0x000264ff01007387 */ /* 0x0001e20000100000 */
[----:B------:R-:W-:Y:S02]  /*2f0e0*/  PLOP3.LUT P0, PT, PT, PT, PT, 0x8, 0x80 ;  /* 0x000000000080781c */ /* 0x000fe40003f0e170 */
[----:B------:R-:W-:-:S11]  /*2f0f0*/  PRMT R35, R25, 0x7610, R35 ;  /* 0x0000761019237816 */ /* 0x000fd60000000023 */
.L_x_428:
[----:B------:R-:W-:Y:S05]  /*2f100*/  BSYNC.RECONVERGENT B1 ;  /* 0x0000000000017941 */ /* 0x000fea0003800200 */
.L_x_425:
[----:B------:R2:W4:Y:S04]  /*2f110*/  LDL.U16 R30, [R1+0x2a2] ;  /* 0x0002a200011e7983 */ /* 0x0005280000100400 */
[----:B------:R2:W3:Y:S04]  /*2f120*/  LDL.U16 R25, [R1+0x2a0] ;  /* 0x0002a00001197983 */ /* 0x0004e80000100400 */
        /* <DEDUP_REMOVED lines=21> */
[----:B----4-:R2:W5:Y:S04]  /*2f280*/  @!P0 LDL.U16 R30, [R1+0x18a] ;  /* 0x00018a00011e8983 */ /* 0x0105680000100400 */
[----:B---3--:R2:W5:Y:S01]  /*2f290*/  @!P0 LDL.U16 R25, [R1+0x188] ;  /* 0x0001880001198983 */ /* 0x0085620000100400 */
        /* <DEDUP_REMOVED lines=13> */
.L_x_432:
[----:B------:R-:W-:Y:S05]  /*2f370*/  BSYNC.RECONVERGENT B1 ;  /* 0x0000000000017941 */ /* 0x000fea0003800200 */
.L_x_431:
        /* <DEDUP_REMOVED lines=16> */
.L_x_434:
[----:B------:R-:W-:Y:S05]  /*2f480*/  BSYNC.RECONVERGENT B1 ;  /* 0x0000000000017941 */ /* 0x000fea0003800200 */
.L_x_433:
        /* <DEDUP_REMOVED lines=18> */
.L_x_436:
[----:B------:R-:W-:Y:S05]  /*2f5b0*/  BSYNC.RECONVERGENT B1 ;  /* 0x0000000000017941 */ /* 0x000fea0003800200 */
.L_x_435:
        /* <DEDUP_REMOVED lines=18> */
.L_x_438:
[----:B------:R-:W-:Y:S05]  /*2f6e0*/  BSYNC.RECONVERGENT B1 ;  /* 0x0000000000017941 */ /* 0x000fea0003800200 */
.L_x_437:
        /* <DEDUP_REMOVED lines=18> */
.L_x_440:
[----:B------:R-:W-:Y:S05]  /*2f810*/  BSYNC.RECONVERGENT B1 ;  /* 0x0000000000017941 */ /* 0x000fea0003800200 */
.L_x_439:
        /* <DEDUP_REMOVED lines=18> */
.L_x_442:
[----:B------:R-:W-:Y:S05]  /*2f940*/  BSYNC.RECONVERGENT B1 ;  /* 0x0000000000017941 */ /* 0x000fea0003800200 */
.L_x_441:
        /* <DEDUP_REMOVED lines=18> */
.L_x_444:
[----:B------:R-:W-:Y:S05]  /*2fa70*/  BSYNC.RECONVERGENT B1 ;  /* 0x0000000000017941 */ /* 0x000fea0003800200 */
.L_x_443:
        /* <DEDUP_REMOVED lines=18> */
.L_x_446:
[----:B------:R-:W-:Y:S05]  /*2fba0*/  BSYNC.RECONVERGENT B1 ;  /* 0x0000000000017941 */ /* 0x000fea0003800200 */
.L_x_445:
        /* <DEDUP_REMOVED lines=18> */
.L_x_448:
[----:B------:R-:W-:Y:S05]  /*2fcd0*/  BSYNC.RECONVERGENT B1 ;  /* 0x0000000000017941 */ /* 0x000fea0003800200 */
.L_x_447:
        /* <DEDUP_REMOVED lines=18> */
.L_x_450:
[----:B------:R-:W-:Y:S05]  /*2fe00*/  BSYNC.RECONVERGENT B1 ;  /* 0x0000000000017941 */ /* 0x000fea0003800200 */
.L_x_449:
        /* <DEDUP_REMOVED lines=18> */
.L_x_452:
[----:B------:R-:W-:Y:S05]  /*2ff30*/  BSYNC.RECONVERGENT B1 ;  /* 0x0000000000017941 */ /* 0x000fea0003800200 */
.L_x_451:
        /* <DEDUP_REMOVED lines=18> */
.L_x_454:
[----:B------:R-:W-:Y:S05]  /*30060*/  BSYNC.RECONVERGENT B1 ;  /* 0x0000000000017941 */ /* 0x000fea0003800200 */
.L_x_453:
        /* <DEDUP_REMOVED lines=18> */
.L_x_456:
[----:B------:R-:W-:Y:S05]  /*30190*/  BSYNC.RECONVERGENT B1 ;  /* 0x0000000000017941 */ /* 0x000fea0003800200 */
.L_x_455:
        /* <DEDUP_REMOVED lines=18> */
.L_x_458:
[----:B------:R-:W-:Y:S05]  /*302c0*/  BSYNC.RECONVERGENT B1 ;  /* 0x0000000000017941 */ /* 0x000fea0003800200 */
.L_x_457:
        /* <DEDUP_REMOVED lines=18> */
.L_x_460:
[----:B------:R-:W-:Y:S05]  /*303f0*/  BSYNC.RECONVERGENT B1 ;  /* 0x0000000000017941 */ /* 0x000fea0003800200 */
.L_x_459:
        /* <DEDUP_REMOVED lines=18> */
.L_x_462:
[----:B------:R-:W-:Y:S05]  /*30520*/  BSYNC.RECONVERGENT B1 ;  /* 0x0000000000017941 */ /* 0x000fea0003800200 */
.L_x_461:
        /* <DEDUP_REMOVED lines=18> */
.L_x_464:
[----:B------:R-:W-:Y:S05]  /*30650*/  BSYNC.RECONVERGENT B1 ;  /* 0x0000000000017941 */ /* 0x000fea0003800200 */
.L_x_463:
        /* <DEDUP_REMOVED lines=18> */
.L_x_466:
[----:B------:R-:W-:Y:S05]  /*30780*/  BSYNC.RECONVERGENT B1 ;  /* 0x0000000000017941 */ /* 0x000fea0003800200 */
.L_x_465:
        /* <DEDUP_REMOVED lines=18> */
.L_x_468:
[----:B------:R-:W-:Y:S05]  /*308b0*/  BSYNC.RECONVERGENT B1 ;  /* 0x0000000000017941 */ /* 0x000fea0003800200 */
.L_x_467:
        /* <DEDUP_REMOVED lines=18> */
.L_x_470:
[----:B------:R-:W-:Y:S05]  /*309e0*/  BSYNC.RECONVERGENT B1 ;  /* 0x0000000000017941 */ /* 0x000fea0003800200 */
.L_x_469:
        /* <DEDUP_REMOVED lines=18> */
.L_x_472:
[----:B------:R-:W-:Y:S05]  /*30b10*/  BSYNC.RECONVERGENT B1 ;  /* 0x0000000000017941 */ /* 0x000fea0003800200 */
.L_x_471:
        /* <DEDUP_REMOVED lines=18> */
.L_x_474:
[----:B------:R-:W-:Y:S05]  /*30c40*/  BSYNC.RECONVERGENT B1 ;  /* 0x0000000000017941 */ /* 0x000fea0003800200 */
.L_x_473:
        /* <DEDUP_REMOVED lines=17> */
.L_x_476:
[----:B------:R-:W-:Y:S05]  /*30d60*/  BSYNC.RECONVERGENT B1 ;  /* 0x0000000000017941 */ /* 0x000fea0003800200 */
.L_x_475:
        /* <DEDUP_REMOVED lines=16> */
.L_x_478:
[----:B------:R-:W-:Y:S05]  /*30e70*/  BSYNC.RECONVERGENT B1 ;  /* 0x0000000000017941 */ /* 0x000fea0003800200 */
.L_x_477:
[----:B------:R-:W-:Y:S01]  /*30e80*/  LEA.HI R0, R30, R0, RZ, 0x1 ;  /* 0x000000001e007211 */ /* 0x000fe200078f08ff */
[----:B------:R-:W-:Y:S01]  /*30e90*/  BSSY.RECONVERGENT B1, `(.L_x_479) ;  /* 0x0000012000017945 */ /* 0x000fe20003800200 */
[----:B------:R-:W-:Y:S02]  /*30ea0*/  SEL R9, R6, R67, P0 ;  /* 0x0000004306097207 */ /* 0x000fe40000000000 */
[----:B------:R-:W-:Y:S01]  /*30eb0*/  ISETP.NE.AND P2, PT, R27, RZ, PT ;  /* 0x000000ff1b00720c */ /* 0x000fe20003f45270 */
[----:B------:R-:W-:Y:S01]  /*30ec0*/  IMAD.IADD R25, R25, 0x1, -R0 ;  /* 0x0000000119197824 */ /* 0x000fe200078e0a00 */
[----:B------:R-:W-:-:S03]  /*30ed0*/  LOP3.LUT R9, R9, 0xffff, RZ, 0xc0, !PT ;  /* 0x0000ffff09097812 */ /* 0x000fc600078ec0ff */
[C---:B------:R-:W-:Y:S01]  /*30ee0*/  VIADD R0, R25.reuse, 0x2710 ;  /* 0x0000271019007836 */ /* 0x040fe20000000000 */
[----:B------:R-:W-:-:S04]  /*30ef0*/  ISETP.GE.AND P1, PT, R25, RZ, PT ;  /* 0x000000ff1900720c */ /* 0x000fc80003f26270 */
[----:B------:R-:W-:Y:S01]  /*30f00*/  SEL R6, R0, R25, !P1 ;  /* 0x0000001900067207 */ /* 0x000fe20004800000 */
[----:B------:R-:W-:-:S04]  /*30f10*/  IMAD.MOV.U32 R0, RZ, RZ, RZ ;  /* 0x000000ffff007224 */ /* 0x000fc800078e00ff */
        /* <DEDUP_REMOVED lines=9> */
.L_x_480:
[----:B------:R-:W-:Y:S05]  /*30fb0*/  BSYNC.RECONVERGENT B1 ;  /* 0x0000000000017941 */ /* 0x000fea0003800200 */
.L_x_479:
        /* <DEDUP_REMOVED lines=9> */
[----:B---3--:R-:W-:Y:S01]  /*31050*/  PRMT R22, R22, 0x5410, R24 ;  /* 0x0000541016167816 */ /* 0x008fe20000000018 */
[----:B------:R-:W-:Y:S01]  /*31060*/  VIADD R26, R26, 0xffffffff ;  /* 0xffffffff1a1a7836 */ /* 0x000fe20000000000 */
[----:B------:R-:W-:Y:S01]  /*31070*/  PRMT R2, R7, 0x5410, R32 ;  /* 0x0000541007027816 */ /* 0x000fe20000000020 */
[----:B------:R0:W-:Y:S01]  /*31080*/  STL.U16 [R1+0x266], R6 ;  /* 0x0002660601007387 */ /* 0x0001e20000100400 */
[----:B------:R-:W-:Y:S02]  /*31090*/  PRMT R3, R3, 0x5410, R40 ;  /* 0x0000541003037816 */ /* 0x000fe40000000028 */
[----:B------:R-:W-:Y:S01]  /*310a0*/  PRMT R36, R5, 0x5410, R36 ;  /* 0x0000541005247816 */ /* 0x000fe20000000024 */
[----:B------:R0:W-:Y:S01]  /*310b0*/  STL [R1+0x290], R22 ;  /* 0x0002901601007387 */ /* 0x0001e20000100800 */
[----:B------:R-:W-:Y:S02]  /*310c0*/  PRMT R37, R4, 0x5410, R38 ;  /* 0x0000541004257816 */ /* 0x000fe40000000026 */
[----:B------:R-:W-:Y:S01]  /*310d0*/  PRMT R10, R8, 0x5410, R10 ;  /* 0x00005410080a7816 */ /* 0x000fe2000000000a */
[----:B------:R0:W-:Y:S01]  /*310e0*/  STL.64 [R1+0x268], R2 ;  /* 0x0002680201007387 */ /* 0x0001e20000100a00 */
[----:B------:R-:W-:-:S02]  /*310f0*/  PRMT R11, R11, 0x5410, R12 ;  /* 0x000054100b0b7816 */ /* 0x000fc4000000000c */
[----:B------:R-:W-:Y:S01]  /*31100*/  PRMT R14, R13, 0x5410, R14 ;  /* 0x000054100d0e7816 */ /* 0x000fe2000000000e */
[----:B------:R0:W-:Y:S01]  /*31110*/  STL.64 [R1+0x270], R36 ;  /* 0x0002702401007387 */ /* 0x0001e20000100a00 */
[----:B------:R-:W-:Y:S02]  /*31120*/  PRMT R15, R15, 0x5410, R16 ;  /* 0x000054100f0f7816 */ /* 0x000fe40000000010 */
[----:B------:R-:W-:Y:S01]  /*31130*/  PRMT R18, R17, 0x5410, R18 ;  /* 0x0000541011127816 */ /* 0x000fe20000000012 */
[----:B------:R0:W-:Y:S01]  /*31140*/  STL.64 [R1+0x278], R10 ;  /* 0x0002780a01007387 */ /* 0x0001e20000100a00 */
[----:B------:R-:W-:-:S03]  /*31150*/  PRMT R19, R19, 0x5410, R20 ;  /* 0x0000541013137816 */ /* 0x000fc60000000014 */
[----:B------:R0:W-:Y:S04]  /*31160*/  STL.64 [R1+0x280], R14 ;  /* 0x0002800e01007387 */ /* 0x0001e80000100a00 */
[----:B------:R0:W-:Y:S04]  /*31170*/  STL.64 [R1+0x288], R18 ;  /* 0x0002881201007387 */ /* 0x0001e80000100a00 */
[----:B------:R0:W-:Y:S04]  /*31180*/  STL [R1+0x298], R26 ;  /* 0x0002981a01007387 */ /* 0x0001e80000100800 */
[----:B------:R0:W-:Y:S01]  /*31190*/  STL.U16 [R1+0x296], RZ ;  /* 0x000296ff01007387 */ /* 0x0001e20000100400 */
[----:B------:R-:W-:Y:S05]  /*311a0*/  BRA `(.L_x_424) ;  /* 0x00000084004c7947 */ /* 0x000fea0003800000 */
.L_x_423:
[----:B------:R-:W-:-:S04]  /*311b0*/  ISETP.NE.AND P0, PT, R98, 0x1, PT ;  /* 0x000000016200780c */ /* 0x000fc80003f05270 */
[----:B------:R-:W-:-:S13]  /*311c0*/  ISETP.NE.OR P0, PT, R26, RZ, P0 ;  /* 0x000000ff1a00720c */ /* 0x000fda0000705670 */
[----:B------:R-:W-:Y:S05]  /*311d0*/  @P0 BRA `(.L_x_481) ;  /* 0x0000002c00ac0947 */ /* 0x000fea0003800000 */
[----:B------:R-:W4:Y:S04]  /*311e0*/  LDL R62, [R1+0x188] ;  /* 0x00018800013e7983 */ /* 0x000f280000100800 */
[----:B------:R-:W2:Y:S04]  /*311f0*/  LDL.U16 R31, [R1+0x186] ;  /* 0x00018600011f7983 */ /* 0x000ea80000100400 */
[----:B------:R-:W5:Y:S04]  /*31200*/  LDL R30, [R1+0x18c] ;  /* 0x00018c00011e7983 */ /* 0x000f680000100800 */
[----:B------:R-:W3:Y:S04]  /*31210*/  LDL R32, [R1+0x190] ;  /* 0x0001900001207983 */ /* 0x000ee80000100800 */
        /* <DEDUP_REMOVED lines=22> */
[----:B----4-:R-:W-:-:S02]  /*31380*/  PRMT R28, R62, 0x7632, R28 ;  /* 0x000076323e1c7816 */ /* 0x010fc4000000001c */
[----:B--2---:R-:W-:-:S04]  /*31390*/  LOP3.LUT R26, R62, R31, R6, 0xfe, !PT ;  /* 0x0000001f3e1a7212 */ /* 0x004fc800078efe06 */
[----:B------:R-:W-:Y:S02]  /*313a0*/  LOP3.LUT R26, R28, R26, R25, 0xfe, !PT ;  /* 0x0000001a1c1a7212 */ /* 0x000fe400078efe19 */
[C---:B-----5:R-:W-:Y:S02]  /*313b0*/  PRMT R34, R30.reuse, 0x7632, R34 ;  /* 0x000076321e227816 */ /* 0x060fe40000000022 */
[----:B------:R-:W-:Y:S02]  /*313c0*/  LOP3.LUT R26, R30, R26, R27, 0xfe, !PT ;  /* 0x0000001a1e1a7212 */ /* 0x000fe400078efe1b */
[----:B---3--:R-:W-:Y:S02]  /*313d0*/  PRMT R39, R32, 0x7632, R39 ;  /* 0x0000763220277816 */ /* 0x008fe40000000027 */
        /* <DEDUP_REMOVED lines=53> */
.L_x_484:
[----:B------:R-:W-:Y:S02]  /*31730*/  PRMT R60, R6, 0x9910, RZ ;  /* 0x00009910063c7816 */ /* 0x000fe400000000ff */
[----:B------:R-:W-:-:S04]  /*31740*/  PRMT R59, R31, 0x9910, RZ ;  /* 0x000099101f3b7816 */ /* 0x000fc800000000ff */
[----:B------:R-:W-:Y:S01]  /*31750*/  ISETP.NE.AND P0, PT, R59, R60, PT ;  /* 0x0000003c3b00720c */ /* 0x000fe20003f05270 */
[C---:B------:R-:W-:Y:S02]  /*31760*/  VIADD R59, R1.reuse, 0x186 ;  /* 0x00000186013b7836 */ /* 0x040fe40000000000 */
[----:B------:R-:W-:-:S10]  /*31770*/  VIADD R60, R1, 0x29e ;  /* 0x0000029e013c7836 */ /* 0x000fd40000000000 */
        /* <DEDUP_REMOVED lines=139> */
[----:B------:R-:W-:Y:S02]  /*32030*/  PRMT R60, R24, 0x9910, RZ ;  /* 0x00009910183c7816 */ /* 0x000fe400000000ff */
[----:B------:R-:W-:-:S04]  /*32040*/  PRMT R25, R58, 0xbb32, RZ ;  /* 0x0000bb323a197816 */ /* 0x000fc800000000ff */
[----:B------:R-:W-:-:S13]  /*32050*/  ISETP.NE.AND P0, PT, R25, R60, PT ;  /* 0x0000003c1900720c */ /* 0x000fda0003f05270 */
[----:B------:R-:W-:Y:S05]  /*32060*/  @!P0 BRA `(.L_x_486) ;  /* 0x0000000000208947 */ /* 0x000fea0003800000 */
[----:B------:R-:W-:Y:S02]  /*32070*/  IMAD.MOV.U32 R59, RZ, RZ, R96 ;  /* 0x000000ffff3b7224 */ /* 0x000fe400078e0060 */
[----:B------:R-:W-:-:S07]  /*32080*/  VIADD R60, R1, 0x2ce ;  /* 0x000002ce013c7836 */ /* 0x000fce0000000000 */
.L_x_487:
[----:B------:R-:W2:Y:S04]  /*32090*/  LDL.U16 R25, [R59] ;  /* 0x000000003b197983 */ /* 0x000ea80000100400 */
[----:B------:R-:W2:Y:S01]  /*320a0*/  LDL.U16 R60, [R60] ;  /* 0x000000003c3c7983 */ /* 0x000ea20000100400 */
[----:B------:R-:W-:Y:S02]  /*320b0*/  PLOP3.LUT P0, PT, PT, PT, PT, 0x80, 0x8 ;  /* 0x000000000008781c */ /* 0x000fe40003f0f070 */
[----:B--2---:R-:W-:-:S13]  /*320c0*/  ISETP.GT.U32.AND P1, PT, R25, R60, PT ;  /* 0x0000003c1900720c */ /* 0x004fda0003f24070 */
[----:B------:R-:W-:Y:S05]  /*320d0*/  @P1 BREAK.RELIABLE B2 ;  /* 0x0000000000021942 */ /* 0x000fea0003800100 */
[----:B------:R-:W-:Y:S05]  /*320e0*/  @P1 BRA `(.L_x_485) ;  /* 0x00000000000c1947 */ /* 0x000fea0003800000 */
.L_x_486:
[----:B------:R-:W-:Y:S05]  /*320f0*/  BSYNC.RELIABLE B2 ;  /* 0x0000000000027941 */ /* 0x000fea0003800100 */
.L_x_483:
[----:B------:R0:W-:Y:S01]  /*32100*/  STL.U8 [R1+0x264], RZ ;  /* 0x000264ff01007387 */ /* 0x0001e20000100000 */
[----:B------:R-:W-:-:S13]  /*32110*/  PLOP3.LUT P0, PT, PT, PT, PT, 0x8, 0x80 ;  /* 0x000000000080781c */ /* 0x000fda0003f0e170 */
.L_x_485:
[----:B------:R-:W-:Y:S05]  /*32120*/  BSYNC.RECONVERGENT B1 ;  /* 0x0000000000017941 */ /* 0x000fea0003800200 */
.L_x_482:
        /* <DEDUP_REMOVED lines=15> */
.L_x_489:
[----:B------:R-:W-:Y:S05]  /*32220*/  BSYNC.RECONVERGENT B1 ;  /* 0x0000000000017941 */ /* 0x000fea0003800200 */
.L_x_488:
        /* <DEDUP_REMOVED lines=16> */
.L_x_491:
[----:B------:R-:W-:Y:S05]  /*32330*/  BSYNC.RECONVERGENT B1 ;  /* 0x0000000000017941 */ /* 0x000fea0003800200 */
.L_x_490:
        /* <DEDUP_REMOVED lines=18> */
.L_x_493:
[----:B------:R-:W-:Y:S05]  /*32460*/  BSYNC.RECONVERGENT B1 ;  /* 0x0000000000017941 */ /* 0x000fea0003800200 */
.L_x_492:
        /* <DEDUP_REMOVED lines=18> */
.L_x_495:
[----:B------:R-:W-:Y:S05]  /*32590*/  BSYNC.RECONVERGENT B1 ;  /* 0x0000000000017941 */ /* 0x000fea0003800200 */
.L_x_494:
        /* <DEDUP_REMOVED lines=18> */
.L_x_497:
[----:B------:R-:W-:Y:S05]  /*326c0*/  BSYNC.RECONVERGENT B1 ;  /* 0x0000000000017941 */ /* 0x000fea0003800200 */
.L_x_496:
        /* <DEDUP_REMOVED lines=18> */
.L_x_499:
[----:B------:R-:W-:Y:S05]  /*327f0*/  BSYNC.RECONVERGENT B1 ;  /* 0x0000000000017941 */ /* 0x000fea0003800200 */
.L_x_498:
        /* <DEDUP_REMOVED lines=18> */
.L_x_501:
[----:B------:R-:W-:Y:S05]  /*32920*/  BSYNC.RECONVERGENT B1 ;  /* 0x0000000000017941 */ /* 0x000fea0003800200 */
.L_x_500:
        /* <DEDUP_REMOVED lines=18> */
.L_x_503:
[----:B------:R-:W-:Y:S05]  /*32a50*/  BSYNC.RECONVERGENT B1 ;  /* 0x0000000000017941 */ /* 0x000fea0003800200 */
.L_x_502:
        /* <DEDUP_REMOVED lines=18> */
.L_x_505:
[----:B------:R-:W-:Y:S05]  /*32b80*/  BSYNC.RECONVERGENT B1 ;  /* 0x0000000000017941 */ /* 0x000fea0003800200 */
.L_x_504:
        /* <DEDUP_REMOVED lines=18> */
.L_x_507:
[----:B------:R-:W-:Y:S05]  /*32cb0*/  BSYNC.RECONVERGENT B1 ;  /* 0x0000000000017941 */ /* 0x000fea0003800200 */
.L_x_506:
        /* <DEDUP_REMOVED lines=18> */
.L_x_509:
[----:B------:R-:W-:Y:S05]  /*32de0*/  BSYNC.RECONVERGENT B1 ;  /* 0x0000000000017941 */ /* 0x000fea0003800200 */
.L_x_508:
        /* <DEDUP_REMOVED lines=18> */
.L_x_511:
[----:B------:R-:W-:Y:S05]  /*32f10*/  BSYNC.RECONVERGENT B1 ;  /* 0x0000000000017941 */ /* 0x000fea0003800200 */
.L_x_510:
        /* <DEDUP_REMOVED lines=18> */
.L_x_513:
[----:B------:R-:W-:Y:S05]  /*33040*/  BSYNC.RECONVERGENT B1 ;  /* 0x0000000000017941 */ /* 0x000fea0003800200 */
.L_x_512:
        /* <DEDUP_REMOVED lines=18> */
.L_x_515:
[----:B------:R-:W-:Y:S05]  /*33170*/  BSYNC.RECONVERGENT B1 ;  /* 0x0000000000017941 */ /* 0x000fea0003800200 */
.L_x_514:
        /* <DEDUP_REMOVED lines=18> */
.L_x_517:
[----:B------:R-:W-:Y:S05]  /*332a0*/  BSYNC.RECONVERGENT B1 ;  /* 0x0000000000017941 */ /* 0x000fea0003800200 */
.L_x_516:
        /* <DEDUP_REMOVED lines=18> */
.L_x_519:
[----:B------:R-:W-:Y:S05]  /*333d0*/  BSYNC.RECONVERGENT B1 ;  /* 0x0000000000017941 */ /* 0x000fea0003800200 */
.L_x_518:
        /* <DEDUP_REMOVED lines=18> */
.L_x_521:
[----:B------:R-:W-:Y:S05]  /*33500*/  BSYNC.RECONVERGENT B1 ;  /* 0x0000000000017941 */ /* 0x000fea0003800200 */
.L_x_520:
        /* <DEDUP_REMOVED lines=18> */
.L_x_523:
[----:B------:R-:W-:Y:S05]  /*33630*/  BSYNC.RECONVERGENT B1 ;  /* 0x0000000000017941 */ /* 0x000fea0003800200 */
.L_x_522:
        /* <DEDUP_REMOVED lines=18> */
.L_x_525:
[----:B------:R-:W-:Y:S05]  /*33760*/  BSYNC.RECONVERGENT B1 ;  /* 0x0000000000017941 */ /* 0x000fea0003800200 */
.L_x_524:
        /* <DEDUP_REMOVED lines=18> */
.L_x_527:
[----:B------:R-:W-:Y:S05]  /*33890*/  BSYNC.RECONVERGENT B1 ;  /* 0x0000000000017941 */ /* 0x000fea0003800200 */
.L_x_526:
        /* <DEDUP_REMOVED lines=18> */
.L_x_529:
[----:B------:R-:W-:Y:S05]  /*339c0*/  BSYNC.RECONVERGENT B1 ;  /* 0x0000000000017941 */ /* 0x000fea0003800200 */
.L_x_528:
        /* <DEDUP_REMOVED lines=18> */
.L_x_531:
[----:B------:R-:W-:Y:S05]  /*33af0*/  BSYNC.RECONVERGENT B1 ;  /* 0x0000000000017941 */ /* 0x000fea0003800200 */
.L_x_530:
        /* <DEDUP_REMOVED lines=18> */
.L_x_533:
[----:B------:R-:W-:Y:S05]  /*33c20*/  BSYNC.RECONVERGENT B1 ;  /* 0x0000000000017941 */ /* 0x000fea0003800200 */
.L_x_532:
[----:B------:R-:W-:Y:S01]  /*33c30*/  LEA.HI R0, R23, R0, RZ, 0x1 ;  /* 0x0000000017007211 */ /* 0x000fe200078f08ff */
[----:B------:R-:W-:Y:S01]  /*33c40*/  BSSY.RECONVERGENT B1, `(.L_x_534) ;  /* 0x0000011000017945 */ /* 0x000fe20003800200 */
[----:B------:R-:W-:Y:S02]  /*33c50*/  ISETP.GT.U32.AND P2, PT, R25, 0x1, PT ;  /* 0x000000011900780c */ /* 0x000fe40003f44070 */
[----:B------:R-:W-:Y:S01]  /*33c60*/  SEL R23, R62, R27, P0 ;  /* 0x0000001b3e177207 */ /* 0x000fe20000000000 */
[----:B------:R-:W-:Y:S02]  /*33c70*/  IMAD.IADD R33, R9, 0x1, -R0 ;  /* 0x0000000109217824 */ /* 0x000fe400078e0a00 */
[----:B------:R-:W-:Y:S01]  /*33c80*/  IMAD.MOV.U32 R0, RZ, RZ, RZ ;  /* 0x000000ffff007224 */ /* 0x000fe200078e00ff */
        /* <DEDUP_REMOVED lines=12> */
.L_x_535:
[----:B------:R-:W-:Y:S05]  /*33d50*/  BSYNC.RECONVERGENT B1 ;  /* 0x0000000000017941 */ /* 0x000fea0003800200 */
.L_x_534:
        /* <DEDUP_REMOVED lines=19> */
.L_x_537:
[----:B------:R-:W-:Y:S05]  /*33e90*/  BSYNC.RECONVERGENT B1 ;  /* 0x0000000000017941 */ /* 0x000fea0003800200 */
.L_x_536:
        /* <DEDUP_REMOVED lines=31> */
.L_x_481:
[----:B------:R-:W-:-:S13]  /*34090*/  ISETP.NE.OR P0, PT, R98, 0x1, !P1 ;  /* 0x000000016200780c */ /* 0x000fda0004f05670 */
[----:B------:R-:W-:Y:S05]  /*340a0*/  @P0 BRA `(.L_x_538) ;  /* 0x0000002800ec0947 */ /* 0x000fea0003800000 */
[----:B------:R-:W2:Y:S04]  /*340b0*/  LDL R31, [R1+0x1b8] ;  /* 0x0001b800011f7983 */ /* 0x000ea80000100800 */
[----:B----4-:R-:W2:Y:S01]  /*340c0*/  LDL R28, [R1+0x2d0] ;  /* 0x0002d000011c7983 */ /* 0x010ea20000100800 */
        /* <DEDUP_REMOVED lines=8> */
[----:B--2---:R-:W-:-:S02]  /*34150*/  VIMNMX R26, PT, PT, R31, R28, !PT ;  /* 0x0000001c1f1a7248 */ /* 0x004fc40007fe0100 */
[----:B------:R-:W-:-:S03]  /*34160*/  ISETP.NE.AND P1, PT, R31, R28, PT ;  /* 0x0000001c1f00720c */ /* 0x000fc60003f25270 */
[----:B------:R0:W-:Y:S10]  /*34170*/  STL [R1+0x298], R26 ;  /* 0x0002981a01007387 */ /* 0x0001f40000100800 */
[C---:B------:R-:W-:Y:S01]  /*34180*/  @P1 ISETP.GT.AND P0, PT, R31.reuse, R28, PT ;  /* 0x0000001c1f00120c */ /* 0x040fe20003f04270 */
[----:B------:R-:W-:Y:S01]  /*34190*/  IMAD.IADD R28, R31, 0x1, -R28 ;  /* 0x000000011f1c7824 */ /* 0x000fe200078e0a1c */
[----:B0-----:R-:W-:Y:S11]  /*341a0*/  @P1 BRA `(.L_x_540) ;  /* 0x0000000800741947 */ /* 0x001ff60003800000 */
[----:B------:R-:W2:Y:S01]  /*341b0*/  LDL.U16 R32, [R1+0x186] ;  /* 0x0001860001207983 */ /* 0x000ea20000100400 */
[----:B------:R-:W-:Y:S01]  /*341c0*/  PRMT R31, R6, 0x9910, RZ ;  /* 0x00009910061f7816 */ /* 0x000fe200000000ff */
[----:B------:R-:W-:Y:S01]  /*341d0*/  BSSY.RELIABLE B2, `(.L_x_541) ;  /* 0x0000097000027945 */ /* 0x000fe20003800100 */
[----:B--2---:R-:W-:-:S04]  /*341e0*/  PRMT R30, R32, 0x9910, RZ ;  /* 0x00009910201e7816 */ /* 0x004fc800000000ff */
        /* <DEDUP_REMOVED lines=13> */
[----:B------:R-:W-:-:S12]  /*342c0*/  IMAD.U32 R30, RZ, RZ, UR10 ;  /* 0x0000000aff1e7e24 */ /* 0x000fd8000f8e00ff */
[----:B------:R-:W-:Y:S05]  /*342d0*/  @P0 BRA `(.L_x_542) ;  /* 0x0000000800180947 */ /* 0x000fea0003800000 */
[----:B------:R-:W2:Y:S01]  /*342e0*/  LDL.U16 R32, [R1+0x18c] ;  /* 0x00018c0001207983 */ /* 0x000ea20000100400 */
[----:B------:R-:W-:Y:S02]  /*342f0*/  PRMT R31, R9, 0x9910, RZ ;  /* 0x00009910091f7816 */ /* 0x000fe400000000ff */
[----:B--2---:R-:W-:-:S04]  /*34300*/  PRMT R30, R32, 0x9910, RZ ;  /* 0x00009910201e7816 */ /* 0x004fc800000000ff */
[----:B------:R-:W-:Y:S01]  /*34310*/  ISETP.NE.AND P0, PT, R30, R31, PT ;  /* 0x0000001f1e00720c */ /* 0x000fe20003f05270 */
[----:B------:R-:W-:-:S12]  /*34320*/  IMAD.MOV.U32 R30, RZ, RZ, R68 ;  /* 0x000000ffff1e7224 */ /* 0x000fd800078e0044 */
        /* <DEDUP_REMOVED lines=123> */
[----:B------:R-:W-:Y:S02]  /*34ae0*/  PLOP3.LUT P0, PT, PT, PT, PT, 0x8, 0x80 ;  /* 0x000000000080781c */ /* 0x000fe40003f0e170 */
[----:B--2---:R-:W-:-:S04]  /*34af0*/  PRMT R30, R32, 0x9910, RZ ;  /* 0x00009910201e7816 */ /* 0x004fc800000000ff */
[----:B------:R-:W-:-:S13]  /*34b00*/  ISETP.NE.AND P1, PT, R30, R31, PT ;  /* 0x0000001f1e00720c */ /* 0x000fda0003f25270 */
[----:B------:R-:W-:Y:S05]  /*34b10*/  @!P1 BREAK.RELIABLE B2 ;  /* 0x0000000000029942 */ /* 0x000fea0003800100 */
[----:B------:R-:W-:Y:S05]  /*34b20*/  @!P1 BRA `(.L_x_540) ;  /* 0x0000000000149947 */ /* 0x000fea0003800000 */
[----:B------:R-:W-:-:S07]  /*34b30*/  VIADD R30, R1, 0x2ce ;  /* 0x000002ce011e7836 */ /* 0x000fce0000000000 */
.L_x_542:
[----:B------:R-:W-:Y:S05]  /*34b40*/  BSYNC.RELIABLE B2 ;  /* 0x0000000000027941 */ /* 0x000fea0003800100 */
.L_x_541:
[----:B------:R-:W2:Y:S01]  /*34b50*/  LDL.U16 R30, [R30] ;  /* 0x000000001e1e7983 */ /* 0x000ea20000100400 */
[----:B------:R-:W-:-:S04]  /*34b60*/  LOP3.LUT R31, R32, 0xffff, RZ, 0xc0, !PT ;  /* 0x0000ffff201f7812 */ /* 0x000fc800078ec0ff */
[----:B--2---:R-:W-:-:S13]  /*34b70*/  ISETP.GT.U32.AND P0, PT, R31, R30, PT ;  /* 0x0000001e1f00720c */ /* 0x004fda0003f04070 */
.L_x_540:
[----:B------:R-:W-:Y:S05]  /*34b80*/  BSYNC.RECONVERGENT B1 ;  /* 0x0000000000017941 */ /* 0x000fea0003800200 */
.L_x_539:
[----:B------:R-:W2:Y:S04]  /*34b90*/  LDL.U16 R65, [R1+0x1b6] ;  /* 0x0001b60001417983 */ /* 0x000ea80000100400 */
        /* <DEDUP_REMOVED lines=24> */
[----:B------:R-:W-:Y:S01]  /*34d20*/  IABS R33, R28 ;  /* 0x0000001c00217213 */ /* 0x000fe20000000000 */
[----:B------:R-:W-:Y:S03]  /*34d30*/  BSSY.RECONVERGENT B1, `(.L_x_543) ;  /* 0x000000c000017945 */ /* 0x000fe60003800200 */
[----:B------:R-:W-:-:S02]  /*34d40*/  ISETP.GT.U32.AND P1, PT, R33, 0x18, PT ;  /* 0x000000182100780c */ /* 0x000fc40003f24070 */
[----:B--2---:R-:W-:Y:S01]  /*34d50*/  SEL R65, R65, R24, P0 ;  /* 0x0000001841417207 */ /* 0x004fe20000000000 */
[----:B------:R-:W-:-:S03]  /*34d60*/  IMAD.MOV.U32 R24, RZ, RZ, RZ ;  /* 0x000000ffff187224 */ /* 0x000fc600078e00ff */
[----:B------:R-:W-:-:S07]  /*34d70*/  LOP3.LUT R65, R65, 0xffff, RZ, 0xc0, !PT ;  /* 0x0000ffff41417812 */ /* 0x000fce00078ec0ff */
[----:B0-----:R-:W-:Y:S05]  /*34d80*/  @P1 BRA `(.L_x_544) ;  /* 0x0000000000181947 */ /* 0x001fea0003800000 */
[----:B------:R-:W-:-:S05]  /*34d90*/  IADD3 R68, PT, PT, -R33, 0x18, RZ ;  /* 0x0000001821447810 */ /* 0x000fca0007ffe1ff */
[----:B------:R-:W-:-:S05]  /*34da0*/  @P0 IMAD R66, R68, 0x2, R47 ;  /* 0x0000000244420824 */ /* 0x000fca00078e022f */
[----:B------:R-:W2:Y:S01]  /*34db0*/  @P0 LDL.U16 R24, [R66+0x2] ;  /* 0x0000020042180983 */ /* 0x000ea20000100400 */
[----:B------:R-:W-:-:S05]  /*34dc0*/  @!P0 IMAD R68, R68, 0x2, R37 ;  /* 0x0000000244448824 */ /* 0x000fca00078e0225 */
[----:B------:R-:W2:Y:S02]  /*34dd0*/  @!P0 LDL.U16 R24, [R68+0x2] ;  /* 0x0000020044188983 */ /* 0x000ea40000100400 */
[----:B--2---:R-:W-:-:S07]  /*34de0*/  LOP3.LUT R24, R24, 0xffff, RZ, 0xc0, !PT ;  /* 0x0000ffff18187812 */ /* 0x004fce00078ec0ff */
.L_x_544:
[----:B------:R-:W-:Y:S05]  /*34df0*/  BSYNC.RECONVERGENT B1 ;  /* 0x0000000000017941 */ /* 0x000fea0003800200 */
.L_x_543:
        /* <DEDUP_REMOVED lines=18> */
.L_x_546:
[----:B------:R-:W-:Y:S05]  /*34f20*/  BSYNC.RECONVERGENT B1 ;  /* 0x0000000000017941 */ /* 0x000fea0003800200 */
.L_x_545:
        /* <DEDUP_REMOVED lines=18> */
.L_x_548:
[----:B------:R-:W-:Y:S05]  /*35050*/  BSYNC.RECONVERGENT B1 ;  /* 0x0000000000017941 */ /* 0x000fea0003800200 */
.L_x_547:
        /* <DEDUP_REMOVED lines=18> */
.L_x_550:
[----:B------:R-:W-:Y:S05]  /*35180*/  BSYNC.RECONVERGENT B1 ;  /* 0x0000000000017941 */ /* 0x000fea0003800200 */
.L_x_549:
        /* <DEDUP_REMOVED lines=18> */
.L_x_552:
[----:B------:R-:W-:Y:S05]  /*352b0*/  BSYNC.RECONVERGENT B1 ;  /* 0x0000000000017941 */ /* 0x000fea0003800200 */
.L_x_551:
        /* <DEDUP_REMOVED lines=18> */
.L_x_554:
[----:B------:R-:W-:Y:S05]  /*353e0*/  BSYNC.RECONVERGENT B1 ;  /* 0x0000000000017941 */ /* 0x000fea0003800200 */
.L_x_553:
        /* <DEDUP_REMOVED lines=18> */
.L_x_556:
[----:B------:R-:W-:Y:S05]  /*35510*/  BSYNC.RECONVERGENT B1 ;  /* 0x0000000000017941 */ /* 0x000fea0003800200 */
.L_x_555:
        /* <DEDUP_REMOVED lines=18> */
.L_x_558:
[----:B------:R-:W-:Y:S05]  /*35640*/  BSYNC.RECONVERGENT B1 ;  /* 0x0000000000017941 */ /* 0x000fea0003800200 */
.L_x_557:
        /* <DEDUP_REMOVED lines=18> */
.L_x_560:
[----:B------:R-:W-:Y:S05]  /*35770*/  BSYNC.RECONVERGENT B1 ;  /* 0x0000000000017941 */ /* 0x000fea0003800200 */
.L_x_559:
        /* <DEDUP_REMOVED lines=18> */
.L_x_562:
[----:B------:R-:W-:Y:S05]  /*358a0*/  BSYNC.RECONVERGENT B1 ;  /* 0x0000000000017941 */ /* 0x000fea0003800200 */
.L_x_561:
        /* <DEDUP_REMOVED lines=18> */
.L_x_564:
[----:B------:R-:W-:Y:S05]  /*359d0*/  BSYNC.RECONVERGENT B1 ;  /* 0x0000000000017941 */ /* 0x000fea0003800200 */
.L_x_563:
        /* <DEDUP_REMOVED lines=18> */
.L_x_566:
[----:B------:R-:W-:Y:S05]  /*35b00*/  BSYNC.RECONVERGENT B1 ;  /* 0x0000000000017941 */ /* 0x000fea0003800200 */
.L_x_565:
        /* <DEDUP_REMOVED lines=18> */
.L_x_568:
[----:B------:R-:W-:Y:S05]  /*35c30*/  BSYNC.RECONVERGENT B1 ;  /* 0x0000000000017941 */ /* 0x000fea0003800200 */
.L_x_567:
        /* <DEDUP_REMOVED lines=18> */
.L_x_570:
[----:B------:R-:W-:Y:S05]  /*35d60*/  BSYNC.RECONVERGENT B1 ;  /* 0x0000000000017941 */ /* 0x000fea0003800200 */
.L_x_569:
        /* <DEDUP_REMOVED lines=18> */
.L_x_572:
[----:B------:R-:W-:Y:S05]  /*35e90*/  BSYNC.RECONVERGENT B1 ;  /* 0x0000000000017941 */ /* 0x000fea0003800200 */
.L_x_571:
        /* <DEDUP_REMOVED lines=18> */
.L_x_574:
[----:B------:R-:W-:Y:S05]  /*35fc0*/  BSYNC.RECONVERGENT B1 ;  /* 0x0000000000017941 */ /* 0x000fea0003800200 */
.L_x_573:
        /* <DEDUP_REMOVED lines=18> */
.L_x_576:
[----:B------:R-:W-:Y:S05]  /*360f0*/  BSYNC.RECONVERGENT B1 ;  /* 0x0000000000017941 */ /* 0x000fea0003800200 */
.L_x_575:
        /* <DEDUP_REMOVED lines=18> */
.L_x_578:
[----:B------:R-:W-:Y:S05]  /*36220*/  BSYNC.RECONVERGENT B1 ;  /* 0x0000000000017941 */ /* 0x000fea0003800200 */
.L_x_577:
        /* <DEDUP_REMOVED lines=18> */
.L_x_580:
[----:B------:R-:W-:Y:S05]  /*36350*/  BSYNC.RECONVERGENT B1 ;  /* 0x0000000000017941 */ /* 0x000fea0003800200 */
.L_x_579:
        /* <DEDUP_REMOVED lines=18> */
.L_x_582:
[----:B------:R-:W-:Y:S05]  /*36480*/  BSYNC.RECONVERGENT B1 ;  /* 0x0000000000017941 */ /* 0x000fea0003800200 */
.L_x_581:
        /* <DEDUP_REMOVED lines=18> */
.L_x_584:
[----:B------:R-:W-:Y:S05]  /*365b0*/  BSYNC.RECONVERGENT B1 ;  /* 0x0000000000017941 */ /* 0x000fea0003800200 */
.L_x_583:
        /* <DEDUP_REMOVED lines=18> */
.L_x_586:
[----:B------:R-:W-:Y:S05]  /*366e0*/  BSYNC.RECONVERGENT B1 ;  /* 0x0000000000017941 */ /* 0x000fea0003800200 */
.L_x_585:
        /* <DEDUP_REMOVED lines=18> */
.L_x_588:
[----:B------:R-:W-:Y:S05]  /*36810*/  BSYNC.RECONVERGENT B1 ;  /* 0x0000000000017941 */ /* 0x000fea0003800200 */
.L_x_587:
        /* <DEDUP_REMOVED lines=18> */
.L_x_590:
[----:B------:R-:W-:Y:S05]  /*36940*/  BSYNC.RECONVERGENT B1 ;  /* 0x0000000000017941 */ /* 0x000fea0003800200 */
.L_x_589:
[----:B------:R-:W-:Y:S01]  /*36950*/  IMAD.IADD R30, R7, 0x1, R30 ;  /* 0x00000001071e7824 */ /* 0x000fe200078e021e */
[----:B------:R-:W-:Y:S01]  /*36960*/  ISETP.NE.AND P2, PT, R28, RZ, PT ;  /* 0x000000ff1c00720c */ /* 0x000fe20003f45270 */
        /* <DEDUP_REMOVED lines=17> */
.L_x_592:
[----:B------:R-:W-:Y:S05]  /*36a80*/  BSYNC.RECONVERGENT B1 ;  /* 0x0000000000017941 */ /* 0x000fea0003800200 */
.L_x_591:
        /* <DEDUP_REMOVED lines=8> */
[----:B0-----:R-:W-:Y:S01]  /*36b10*/  PRMT R24, R4, 0x5410, R24 ;  /* 0x0000541004187816 */ /* 0x001fe20000000018 */
[----:B------:R0:W-:Y:S01]  /*36b20*/  STL.U16 [R1+0x294], R22 ;  /* 0x0002941601007387 */ /* 0x0001e20000100400 */
[----:B------:R-:W-:Y:S01]  /*36b30*/  PRMT R8, R3, 0x5410, R0 ;  /* 0x0000541003087816 */ /* 0x000fe20000000000 */
[----:B------:R-:W-:Y:S01]  /*36b40*/  IMAD.MOV.U32 R0, RZ, RZ, 0x1 ;  /* 0x00000001ff007424 */ /* 0x000fe200078e00ff */
        /* <DEDUP_REMOVED lines=15> */
[----:B------:R0:W-:Y:S01]  /*36c40*/  STL.U16 [R1+0x266], R0 ;  /* 0x0002660001007387 */ /* 0x0001e20000100400 */
[----:B------:R-:W-:Y:S05]  /*36c50*/  BRA `(.L_x_424) ;  /* 0x0000002800a07947 */ /* 0x000fea0003800000 */
.L_x_538:
[----:B------:R-:W-:-:S04]  /*36c60*/  LOP3.LUT R33, R98, R33, RZ, 0xfc, !PT ;  /* 0x0000002162217212 */ /* 0x000fc800078efcff */
[----:B------:R-:W-:-:S04]  /*36c70*/  PRMT R26, R33, 0x9910, RZ ;  /* 0x00009910211a7816 */ /* 0x000fc800000000ff */
[----:B------:R-:W-:-:S13]  /*36c80*/  ISETP.NE.AND P0, PT, R26, RZ, PT ;  /* 0x000000ff1a00720c */ /* 0x000fda0003f05270 */
        /* <DEDUP_REMOVED lines=170> */
.L_x_596:
[----:B------:R-:W-:Y:S05]  /*37730*/  BSYNC.RELIABLE B2 ;  /* 0x0000000000027941 */ /* 0x000fea0003800100 */
.L_x_595:
[----:B------:R-:W2:Y:S01]  /*37740*/  LDL.U16 R30, [R30] ;  /* 0x000000001e1e7983 */ /* 0x000ea20000100400 */
[----:B------:R-:W-:-:S04]  /*37750*/  LOP3.LUT R31, R32, 0xffff, RZ, 0xc0, !PT ;  /* 0x0000ffff201f7812 */ /* 0x000fc800078ec0ff */
[----:B--2---:R-:W-:-:S13]  /*37760*/  ISETP.GT.U32.AND P0, PT, R31, R30, PT ;  /* 0x0000001e1f00720c */ /* 0x004fda0003f04070 */
.L_x_594:
[----:B------:R-:W-:Y:S05]  /*37770*/  BSYNC.RECONVERGENT B1 ;  /* 0x0000000000017941 */ /* 0x000fea0003800200 */
.L_x_593:
[----:B------:R-:W2:Y:S04]  /*37780*/  @P0 LDL.U16 R24, [R1+0x1b6] ;  /* 0x0001b60001180983 */ /* 0x000ea80000100400 */
        /* <DEDUP_REMOVED lines=23> */
[----:B------:R0:W5:Y:S01]  /*37900*/  @P0 LDL.U16 R6, [R1+0x186] ;  /* 0x0001860001060983 */ /* 0x0001620000100400 */
[----:B------:R-:W-:Y:S01]  /*37910*/  IABS R30, R28 ;  /* 0x0000001c001e7213 */ /* 0x000fe20000000000 */
[----:B------:R-:W-:Y:S03]  /*37920*/  BSSY.RECONVERGENT B1, `(.L_x_597) ;  /* 0x000000b000017945 */ /* 0x000fe60003800200 */
[----:B------:R-:W-:-:S02]  /*37930*/  ISETP.GT.U32.AND P1, PT, R30, 0x18, PT ;  /* 0x000000181e00780c */ /* 0x000fc40003f24070 */
[----:B--2---:R-:W-:Y:S01]  /*37940*/  LOP3.LUT R31, R24, 0xffff, RZ, 0xc0, !PT ;  /* 0x0000ffff181f7812 */ /* 0x004fe200078ec0ff */
[----:B------:R-:W-:-:S10]  /*37950*/  IMAD.MOV.U32 R24, RZ, RZ, RZ ;  /* 0x000000ffff187224 */ /* 0x000fd400078e00ff */
[----:B0-----:R-:W-:Y:S05]  /*37960*/  @P1 BRA `(.L_x_598) ;  /* 0x0000000000181947 */ /* 0x001fea0003800000 */
[----:B------:R-:W-:-:S05]  /*37970*/  IADD3 R34, PT, PT, -R30, 0x18, RZ ;  /* 0x000000181e227810 */ /* 0x000fca0007ffe1ff */
[----:B------:R-:W-:-:S05]  /*37980*/  @P0 IMAD R32, R34, 0x2, R47 ;  /* 0x0000000222200824 */ /* 0x000fca00078e022f */
[----:B------:R-:W2:Y:S01]  /*37990*/  @P0 LDL.U16 R24, [R32+0x2] ;  /* 0x0000020020180983 */ /* 0x000ea20000100400 */
[----:B------:R-:W-:-:S05]  /*379a0*/  @!P0 IMAD R33, R34, 0x2, R37 ;  /* 0x0000000222218824 */ /* 0x000fca00078e0225 */
[----:B------:R-:W2:Y:S02]  /*379b0*/  @!P0 LDL.U16 R24, [R33+0x2] ;  /* 0x0000020021188983 */ /* 0x000ea40000100400 */
[----:B--2---:R-:W-:-:S07]  /*379c0*/  LOP3.LUT R24, R24, 0xffff, RZ, 0xc0, !PT ;  /* 0x0000ffff18187812 */ /* 0x004fce00078ec0ff */
.L_x_598:
[----:B------:R-:W-:Y:S05]  /*379d0*/  BSYNC.RECONVERGENT B1 ;  /* 0x0000000000017941 */ /* 0x000fea0003800200 */
.L_x_597:
[----:B------:R-:W-:Y:S01]  /*379e0*/  IMAD.IADD R24, R31, 0x1, R24 ;  /* 0x000000011f187824 */ /* 0x000fe200078e0218 */
[----:B------:R-:W-:Y:S01]  /*379f0*/  ISETP.GT.U32.AND P2, PT, R30, 0x17, PT ;  /* 0x000000171e00780c */ /* 0x000fe20003f44070 */
[----:B------:R-:W-:Y:S01]  /*37a00*/  BSSY.RECONVERGENT B1, `(.L_x_599) ;  /* 0x000000f000017945 */ /* 0x000fe20003800200 */
[----:B-----5:R-:W-:Y:S01]  /*37a10*/  LOP3.LUT R31, R23, 0xffff, RZ, 0xc0, !PT ;  /* 0x0000ffff171f7812 */ /* 0x020fe200078ec0ff */
        /* <DEDUP_REMOVED lines=13> */
.L_x_600:
[----:B------:R-:W-:Y:S05]  /*37af0*/  BSYNC.RECONVERGENT B1 ;  /* 0x0000000000017941 */ /* 0x000fea0003800200 */
.L_x_599:
        /* <DEDUP_REMOVED lines=17> */
.L_x_602:
[----:B------:R-:W-:Y:S05]  /*37c10*/  BSYNC.RECONVERGENT B1 ;  /* 0x0000000000017941 */ /* 0x000fea0003800200 */
.L_x_601:
        /* <DEDUP_REMOVED lines=17> */
.L_x_604:
[----:B------:R-:W-:Y:S05]  /*37d30*/  BSYNC.RECONVERGENT B1 ;  /* 0x0000000000017941 */ /* 0x000fea0003800200 */
.L_x_603:
        /* <DEDUP_REMOVED lines=17> */
.L_x_606:
[----:B------:R-:W-:Y:S05]  /*37e50*/  BSYNC.RECONVERGENT B1 ;  /* 0x0000000000017941 */ /* 0x000fea0003800200 */
.L_x_605:
        /* <DEDUP_REMOVED lines=17> */
.L_x_608:
[----:B------:R-:W-:Y:S05]  /*37f70*/  BSYNC.RECONVERGENT B1 ;  /* 0x0000000000017941 */ /* 0x000fea0003800200 */
.L_x_607:
        /* <DEDUP_REMOVED lines=17> */
.L_x_610:
[----:B------:R-:W-:Y:S05]  /*38090*/  BSYNC.RECONVERGENT B1 ;  /* 0x0000000000017941 */ /* 0x000fea0003800200 */
.L_x_609:
        /* <DEDUP_REMOVED lines=17> */
.L_x_612:
[----:B------:R-:W-:Y:S05]  /*381b0*/  BSYNC.RECONVERGENT B1 ;  /* 0x0000000000017941 */ /* 0x000fea0003800200 */
.L_x_611:
        /* <DEDUP_REMOVED lines=17> */
.L_x_614:
[----:B------:R-:W-:Y:S05]  /*382d0*/  BSYNC.RECONVERGENT B1 ;  /* 0x0000000000017941 */ /* 0x000fea0003800200 */
.L_x_613:
        /* <DEDUP_REMOVED lines=17> */
.L_x_616:
[----:B------:R-:W-:Y:S05]  /*383f0*/  BSYNC.RECONVERGENT B1 ;  /* 0x0000000000017941 */ /* 0x000fea0003800200 */
.L_x_615:
        /* <DEDUP_REMOVED lines=17> */
.L_x_618:
[----:B------:R-:W-:Y:S05]  /*38510*/  BSYNC.RECONVERGENT B1 ;  /* 0x0000000000017941 */ /* 0x000fea0003800200 */
.L_x_617:
        /* <DEDUP_REMOVED lines=17> */
.L_x_620:
[----:B------:R-:W-:Y:S05]  /*38630*/  BSYNC.RECONVERGENT B1 ;  /* 0x0000000000017941 */ /* 0x000fea0003800200 */
.L_x_619:
        /* <DEDUP_REMOVED lines=17> */
.L_x_622:
[----:B------:R-:W-:Y:S05]  /*38750*/  BSYNC.RECONVERGENT B1 ;  /* 0x0000000000017941 */ /* 0x000fea0003800200 */
.L_x_621:
        /* <DEDUP_REMOVED lines=17> */
.L_x_624:
[----:B------:R-:W-:Y:S05]  /*38870*/  BSYNC.RECONVERGENT B1 ;  /* 0x0000000000017941 */ /* 0x000fea0003800200 */
.L_x_623:
        /* <DEDUP_REMOVED lines=17> */
.L_x_626:
[----:B------:R-:W-:Y:S05]  /*38990*/  BSYNC.RECONVERGENT B1 ;  /* 0x0000000000017941 */ /* 0x000fea0003800200 */
.L_x_625:
        /* <DEDUP_REMOVED lines=17> */
.L_x_628:
[----:B------:R-:W-:Y:S05]  /*38ab0*/  BSYNC.RECONVERGENT B1 ;  /* 0x0000000000017941 */ /* 0x000fea0003800200 */
.L_x_627:
        /* <DEDUP_REMOVED lines=17> */
.L_x_630:
[----:B------:R-:W-:Y:S05]  /*38bd0*/  BSYNC.RECONVERGENT B1 ;  /* 0x0000000000017941 */ /* 0x000fea0003800200 */
.L_x_629:
        /* <DEDUP_REMOVED lines=17> */
.L_x_632:
[----:B------:R-:W-:Y:S05]  /*38cf0*/  BSYNC.RECONVERGENT B1 ;  /* 0x0000000000017941 */ /* 0x000fea0003800200 */
.L_x_631:
        /* <DEDUP_REMOVED lines=17> */
.L_x_634:
[----:B------:R-:W-:Y:S05]  /*38e10*/  BSYNC.RECONVERGENT B1 ;  /* 0x0000000000017941 */ /* 0x000fea0003800200 */
.L_x_633:
        /* <DEDUP_REMOVED lines=17> */
.L_x_636:
[----:B------:R-:W-:Y:S05]  /*38f30*/  BSYNC.RECONVERGENT B1 ;  /* 0x0000000000017941 */ /* 0x000fea0003800200 */
.L_x_635:
        /* <DEDUP_REMOVED lines=17> */
.L_x_638:
[----:B------:R-:W-:Y:S05]  /*39050*/  BSYNC.RECONVERGENT B1 ;  /* 0x0000000000017941 */ /* 0x000fea0003800200 */
.L_x_637:
        /* <DEDUP_REMOVED lines=17> */
.L_x_640:
[----:B------:R-:W-:Y:S05]  /*39170*/  BSYNC.RECONVERGENT B1 ;  /* 0x0000000000017941 */ /* 0x000fea0003800200 */
.L_x_639:
        /* <DEDUP_REMOVED lines=17> */
.L_x_642:
[----:B------:R-:W-:Y:S05]  /*39290*/  BSYNC.RECONVERGENT B1 ;  /* 0x0000000000017941 */ /* 0x000fea0003800200 */
.L_x_641:
        /* <DEDUP_REMOVED lines=17> */
.L_x_644:
[----:B------:R-:W-:Y:S05]  /*393b0*/  BSYNC.RECONVERGENT B1 ;  /* 0x0000000000017941 */ /* 0x000fea0003800200 */
.L_x_643:
[----:B------:R-:W-:Y:S01]  /*393c0*/  IMAD.IADD R30, R7, 0x1, R36 ;  /* 0x00000001071e7824 */ /* 0x000fe200078e0224 */
[----:B------:R-:W-:Y:S01]  /*393d0*/  ISETP.NE.AND P2, PT, R28, RZ, PT ;  /* 0x000000ff1c00720c */ /* 0x000fe20003f45270 */
        /* <DEDUP_REMOVED lines=16> */
.L_x_646:
[----:B------:R-:W-:Y:S05]  /*394e0*/  BSYNC.RECONVERGENT B1 ;  /* 0x0000000000017941 */ /* 0x000fea0003800200 */
.L_x_645:
        /* <DEDUP_REMOVED lines=25> */
[----:B--2---:R-:W-:-:S03]  /*39680*/  PRMT R4, R6, 0x5410, R30 ;  /* 0x0000541006047816 */ /* 0x004fc6000000001e */
[----:B------:R0:W-:Y:S04]  /*39690*/  STL.64 [R1+0x270], R8 ;  /* 0x0002700801007387 */ /* 0x0001e80000100a00 */
[----:B------:R0:W-:Y:S04]  /*396a0*/  STL.64 [R1+0x268], R4 ;  /* 0x0002680401007387 */ /* 0x0001e80000100a00 */
[----:B------:R0:W-:Y:S04]  /*396b0*/  STL [R1+0x298], R26 ;  /* 0x0002981a01007387 */ /* 0x0001e80000100800 */
[----:B------:R0:W-:Y:S02]  /*396c0*/  STL.U16 [R1+0x266], R0 ;  /* 0x0002660001007387 */ /* 0x0001e40000100400 */
.L_x_647:
[----:B------:R-:W-:Y:S05]  /*396d0*/  BSYNC.RECONVERGENT B1 ;  /* 0x0000000000017941 */ /* 0x000fea0003800200 */
.L_x_424:
[----:B------:R-:W-:Y:S05]  /*396e0*/  BSYNC.RECONVERGENT B0 ;  /* 0x0000000000007941 */ /* 0x000fea0003800200 */
.L_x_422:
[----:B------:R-:W-:Y:S05]  /*396f0*/  WARPSYNC.ALL ;  /* 0x0000000000007948 */ /* 0x000fea0003800000 */
[----:B------:R1:W5:Y:S01]  /*39700*/  LDL.U16 R33, [R1+0x306] ;  /* 0x0003060001217983 */ /* 0x0003620000100400 */
[----:B------:R-:W-:Y:S01]  /*39710*/  BSSY.RECONVERGENT B0, `(.L_x_648) ;  /* 0x00064b7000007945 */ /* 0x000fe20003800200 */
[----:B0-----:R-:W-:Y:S01]  /*39720*/  PRMT R8, RZ, 0x7610, R8 ;  /* 0x00007610ff087816 */ /* 0x001fe20000000008 */
[----:B------:R-:W-:Y:S01]  /*39730*/  VIADD R0, R1, 0x36c ;  /* 0x0000036c01007836 */ /* 0x000fe20000000000 */
[----:B--2---:R-:W-:Y:S01]  /*39740*/  PRMT R4, RZ, 0x5410, RZ ;  /* 0x00005410ff047816 */ /* 0x004fe200000000ff */
[----:B---3--:R-:W-:Y:S01]  /*39750*/  IMAD.MOV.U32 R2, RZ, RZ, RZ ;  /* 0x000000ffff027224 */ /* 0x008fe200078e00ff */
[----:B------:R-:W-:Y:S01]  /*39760*/  PRMT R3, RZ, 0x5410, RZ ;  /* 0x00005410ff037816 */ /* 0x000fe200000000ff */
[----:B------:R-:W-:Y:S01]  /*39770*/  UIADD3 UR52, UPT, UPT, UR4, 0x370, URZ ;  /* 0x0000037004347890 */ /* 0x000fe2000fffe0ff */
[----:B------:R-:W-:Y:S01]  /*39780*/  PRMT R5, RZ, 0x5410, RZ ;  /* 0x00005410ff057816 */ /* 0x000fe200000000ff */
[----:B------:R-:W-:Y:S01]  /*39790*/  UIADD3 UR53, UPT, UPT, UR4, 0x36e, URZ ;  /* 0x0000036e04357890 */ /* 0x000fe2000fffe0ff */
[----:B------:R-:W-:Y:S01]  /*397a0*/  PRMT R6, RZ, 0x5410, RZ ;  /* 0x00005410ff067816 */ /* 0x000fe200000000ff */
[----:B------:R-:W-:Y:S01]  /*397b0*/  UIADD3 UR54, UPT, UPT, UR4, 0x3a4, URZ ;  /* 0x000003a404367890 */ /* 0x000fe2000fffe0ff */
[----:B------:R-:W-:Y:S01]  /*397c0*/  PRMT R7, R7, 0x5410, RZ ;  /* 0x0000541007077816 */ /* 0x000fe200000000ff */
[----:B------:R-:W-:Y:S01]  /*397d0*/  UIADD3 UR4, UPT, UPT, UR4, 0x3a2, URZ ;  /* 0x000003a204047890 */ /* 0x000fe2000fffe0ff */
[----:B------:R-:W-:-:S02]  /*397e0*/  PRMT R35, RZ, 0x5410, RZ ;  /* 0x00005410ff237816 */ /* 0x000fc400000000ff */
[----:B------:R-:W-:Y:S02]  /*397f0*/  PRMT R37, RZ, 0x5410, RZ ;  /* 0x00005410ff257816 */ /* 0x000fe400000000ff */
[----:B------:R-:W-:Y:S02]  /*39800*/  PRMT R39, RZ, 0x5410, RZ ;  /* 0x00005410ff277816 */ /* 0x000fe400000000ff */
[----:B------:R-:W-:Y:S02]  /*39810*/  PRMT R43, RZ, 0x5410, RZ ;  /* 0x00005410ff2b7816 */ /* 0x000fe400000000ff */
[----:B------:R-:W-:Y:S02]  /*39820*/  PRMT R45, RZ, 0x5410, RZ ;  /* 0x00005410ff2d7816 */ /* 0x000fe400000000ff */
[----:B------:R-:W-:Y:S02]  /*39830*/  PRMT R47, RZ, 0x5410, RZ ;  /* 0x00005410ff2f7816 */ /* 0x000fe400000000ff */
[----:B------:R-:W-:-:S02]  /*39840*/  PRMT R57, RZ, 0x5410, RZ ;  /* 0x00005410ff397816 */ /* 0x000fc400000000ff */
[----:B-1----:R-:W-:-:S07]  /*39850*/  PRMT R59, RZ, 0x7610, R59 ;  /* 0x00007610ff3b7816 */ /* 0x002fce000000003b */
.L_x_1798:
[----:B0-2---:R-:W2:Y:S01]  /*39860*/  LDL.U8 R10, [R1+0x2d4] ;  /* 0x0002d400010a7983 */ /* 0x005ea20000100000 */
[----:B------:R-:W-:Y:S01]  /*39870*/  IMAD.MOV.U32 R9, RZ, RZ, 0x1 ;  /* 0x00000001ff097424 */ /* 0x000fe200078e00ff */
[----:B------:R-:W-:Y:S02]  /*39880*/  BSSY.RECONVERGENT B1, `(.L_x_649) ;  /* 0x0000071000017945 */ /* 0x000fe40003800200 */
[----:B------:R0:W-:Y:S02]  /*39890*/  STL.U16 [R1+0x47a], RZ ;  /* 0x00047aff01007387 */ /* 0x0001e40000100400 */
[----:B------:R-:W-:Y:S02]  /*398a0*/  PRMT R7, R9, 0x7610, R7 ;  /* 0x0000761009077816 */ /* 0x000fe40000000007 */
[----:B------:R0:W-:Y:S01]  /*398b0*/  STL [R1+0x47c], RZ ;  /* 0x00047cff01007387 */ /* 0x0001e20000100800 */
[----:B-----5:R-:W-:-:S03]  /*398c0*/  PRMT R9, R33, 0x9910, RZ ;  /* 0x0000991021097816 */ /* 0x020fc600000000ff */
[----:B------:R0:W-:Y:S01]  /*398d0*/  STL.64 [R1+0x480], RZ ;  /* 0x000480ff01007387 */ /* 0x0001e20000100a00 */
[----:B------:R-:W-:Y:S01]  /*398e0*/  ISETP.NE.AND P0, PT, R9, RZ, PT ;  /* 0x000000ff0900720c */ /* 0x000fe20003f05270 */
[----:B------:R-:W-:Y:S02]  /*398f0*/  IMAD.MOV.U32 R9, RZ, RZ, RZ ;  /* 0x000000ffff097224 */ /* 0x000fe400078e00ff */
[----:B------:R0:W-:Y:S04]  /*39900*/  STL.64 [R1+0x488], RZ ;  /* 0x000488ff01007387 */ /* 0x0001e80000100a00 */
[----:B------:R0:W-:Y:S04]  /*39910*/  STL.64 [R1+0x490], RZ ;  /* 0x000490ff01007387 */ /* 0x0001e80000100a00 */
[----:B------:R0:W-:Y:S04]  /*39920*/  STL.64 [R1+0x498], RZ ;  /* 0x000498ff01007387 */ /* 0x0001e80000100a00 */
[----:B------:R0:W-:Y:S04]  /*39930*/  STL.64 [R1+0x4a0], RZ ;  /* 0x0004a0ff01007387 */ /* 0x0001e80000100a00 */
[----:B------:R0:W-:Y:S04]  /*39940*/  STL [R1+0x4a8], RZ ;  /* 0x0004a8ff01007387 */ /* 0x0001e80000100800 */
[----:B------:R0:W-:Y:S04]  /*39950*/  STL.U8 [R1+0x478], R7 ;  /* 0x0004780701007387 */ /* 0x0001e80000100000 */
[----:B--2---:R0:W-:Y:S04]  /*39960*/  STL.U8 [R1+0x344], R10 ;  /* 0x0003440a01007387 */ /* 0x0041e80000100000 */
[----:B------:R0:W-:Y:S01]  /*39970*/  STL.U8 [R1+0x378], R10 ;  /* 0x0003780a01007387 */ /* 0x0001e20000100000 */
[----:B-1--4-:R-:W-:Y:S05]  /*39980*/  @P0 BRA `(.L_x_650) ;  /* 0x0000000400800947 */ /* 0x012fea0003800000 */
        /* <DEDUP_REMOVED lines=96> */
.L_x_650:
[----:B------:R-:W-:Y:S05]  /*39f90*/  BSYNC.RECONVERGENT B1 ;  /* 0x0000000000017941 */ /* 0x000fea0003800200 */
.L_x_649:
[----:B------:R-:W-:Y:S01]  /*39fa0*/  BSSY.RECONVERGENT B1, `(.L_x_651) ;  /* 0x0000063000017945 */ /* 0x000fe20003800200 */
[----:B----4-:R-:W-:-:S03]  /*39fb0*/  IMAD.MOV.U32 R20, RZ, RZ, RZ ;  /* 0x000000ffff147224 */ /* 0x010fc600078e00ff */
[----:B------:R-:W-:Y:S05]  /*39fc0*/  @P0 BRA `(.L_x_652) ;  /* 0x0000000400800947 */ /* 0x000fea0003800000 */
[----:B0-----:R-:W2:Y:S01]  /*39fd0*/  LDL.U16 R10, [R1+0x304] ;  /* 0x00030400010a7983 */ /* 0x001ea20000100400 */
[----:B------:R-:W-:Y:S01]  /*39fe0*/  IMAD.MOV.U32 R20, RZ, RZ, 0x1 ;  /* 0x00000001ff147424 */ /* 0x000fe200078e00ff */
[----:B--2---:R-:W-:-:S13]  /*39ff0*/  ISETP.NE.AND P0, PT, R10, RZ, PT ;  /* 0x000000ff0a00720c */ /* 0x004fda0003f05270 */
[----:B------:R-:W-:Y:S05]  /*3a000*/  @P0 BRA `(.L_x_652) ;  /* 0x0000000400700947 */ /* 0x000fea0003800000 */
[----:B------:R-:W2:Y:S01]  /*3a010*/  LDL.U16 R10, [R1+0x302] ;  /* 0x00030200010a7983 */ /* 0x000ea20000100400 */
        /* <DEDUP_REMOVED lines=88> */
[----:B------:R-:W-:Y:S01]  /*3a5a0*/  IMAD.MOV.U32 R20, RZ, RZ, -0x1 ;  /* 0xffffffffff147424 */ /* 0x000fe200078e00ff */
[----:B--2---:R-:W-:-:S04]  /*3a5b0*/  ISETP.NE.AND P0, PT, R10, RZ, PT ;  /* 0x000000ff0a00720c */ /* 0x004fc80003f05270 */
[----:B------:R-:W-:-:S09]  /*3a5c0*/  SEL R20, R20, 0x18, !P0 ;  /* 0x0000001814147807 */ /* 0x000fd20004000000 */
.L_x_652:
[----:B------:R-:W-:Y:S05]  /*3a5d0*/  BSYNC.RECONVERGENT B1 ;  /* 0x0000000000017941 */ /* 0x000fea0003800200 */
.L_x_651:
[----:B------:R-:W-:Y:S01]  /*3a5e0*/  ISETP.NE.AND P0, PT, R20, -0x1, PT ;  /* 0xffffffff1400780c */ /* 0x000fe20003f05270 */
[----:B------:R-:W-:Y:S03]  /*3a5f0*/  BSSY.RECONVERGENT B1, `(.L_x_653) ;  /* 0x000081e000017945 */ /* 0x000fe60003800200 */
[----:B------:R-:W-:-:S13]  /*3a600*/  ISETP.EQ.OR P0, PT, R9, -0x1, !P0 ;  /* 0xffffffff0900780c */ /* 0x000fda0004702670 */
[----:B------:R-:W-:Y:S05]  /*3a610*/  @P0 BRA `(.L_x_654) ;  /* 0x00000080006c0947 */ /* 0x000fea0003800000 */
[----:B------:R-:W-:-:S05]  /*3a620*/  IADD3 R11, PT, PT, -R9, 0x18, RZ ;  /* 0x00000018090b7810 */ /* 0x000fca0007ffe1ff */
[----:B0-----:R-:W-:-:S06]  /*3a630*/  IMAD R10, R11, 0x2, R48 ;  /* 0x000000020b0a7824 */ /* 0x001fcc00078e0230 */
        /* <DEDUP_REMOVED lines=278> */
[----:B------:R-:W-:Y:S02]  /*3b7a0*/  @!P0 IMAD R17, R11, 0x2, R48 ;  /* 0x000000020b118824 */ /* 0x000fe400078e0230 */
[----:B------:R-:W3:Y:S04]  /*3b7b0*/  LDL.U16 R11, [R1+0x2d6] ;  /* 0x0002d600010b7983 */ /* 0x000ee80000100400 */
[----:B--2---:R0:W-:Y:S04]  /*3b7c0*/  STL.U16 [R1+0x348], R116 ;  /* 0x0003487401007387 */ /* 0x0041e80000100400 */
[----:B------:R-:W2:Y:S01]  /*3b7d0*/  @!P0 LDL.U16 R118, [R17+0x2] ;  /* 0x0000020011768983 */ /* 0x000ea20000100400 */
[----:B------:R-:W-:Y:S01]  /*3b7e0*/  ISETP.NE.AND P0, PT, R9, RZ, PT ;  /* 0x000000ff0900720c */ /* 0x000fe20003f05270 */
[----:B------:R-:W-:Y:S01]  /*3b7f0*/  BSSY.RECONVERGENT B2, `(.L_x_655) ;  /* 0x00000a4000027945 */ /* 0x000fe20003800200 */
[----:B------:R-:W-:-:S03]  /*3b800*/  ISETP.NE.AND P1, PT, R20, RZ, PT ;  /* 0x000000ff1400720c */ /* 0x000fc60003f25270 */
[----:B------:R-:W-:Y:S01]  /*3b810*/  BSSY.RELIABLE B3, `(.L_x_656) ;  /* 0x000009e000037945 */ /* 0x000fe20003800100 */
[C---:B------:R-:W-:Y:S02]  /*3b820*/  VIADD R15, R1.reuse, 0x346 ;  /* 0x00000346010f7836 */ /* 0x040fe40000000000 */
[----:B------:R-:W-:Y:S01]  /*3b830*/  VIADD R13, R1, 0x37a ;  /* 0x0000037a010d7836 */ /* 0x000fe20000000000 */
[C---:B---3--:R-:W-:Y:S02]  /*3b840*/  SEL R122, R11.reuse, RZ, !P0 ;  /* 0x000000ff0b7a7207 */ /* 0x048fe40004000000 */
[----:B------:R-:W-:Y:S02]  /*3b850*/  SEL R124, R11, RZ, !P1 ;  /* 0x000000ff0b7c7207 */ /* 0x000fe40004800000 */
[----:B------:R-:W-:Y:S01]  /*3b860*/  PRMT R11, R122, 0x9910, RZ ;  /* 0x000099107a0b7816 */ /* 0x000fe200000000ff */
[----:B------:R0:W-:Y:S01]  /*3b870*/  STL.U16 [R1+0x346], R122 ;  /* 0x0003467a01007387 */ /* 0x0001e20000100400 */
[----:B------:R-:W-:-:S03]  /*3b880*/  PRMT R120, R124, 0x9910, RZ ;  /* 0x000099107c787816 */ /* 0x000fc600000000ff */
[----:B------:R0:W-:Y:S01]  /*3b890*/  STL.U16 [R1+0x37a], R124 ;  /* 0x00037a7c01007387 */ /* 0x0001e20000100400 */
[----:B------:R-:W-:-:S03]  /*3b8a0*/  ISETP.NE.AND P0, PT, R120, R11, PT ;  /* 0x0000000b7800720c */ /* 0x000fc60003f05270 */
[----:B--2---:R0:W-:Y:S10]  /*3b8b0*/  STL.U16 [R1+0x37c], R118 ;  /* 0x00037c7601007387 */ /* 0x0041f40000100400 */
[----:B------:R-:W-:Y:S05]  /*3b8c0*/  @P0 BRA `(.L_x_657) ;  /* 0x0000000800480947 */ /* 0x000fea0003800000 */
[----:B------:R-:W-:Y:S01]  /*3b8d0*/  PRMT R13, R116, 0x9910, RZ ;  /* 0x00009910740d7816 */ /* 0x000fe200000000ff */
[----:B------:R-:W-:Y:S01]  /*3b8e0*/  IMAD.U32 R15, RZ, RZ, UR41 ;  /* 0x00000029ff0f7e24 */ /* 0x000fe2000f8e00ff */
[----:B0-----:R-:W-:-:S04]  /*3b8f0*/  PRMT R122, R118, 0x9910, RZ ;  /* 0x00009910767a7816 */ /* 0x001fc800000000ff */
        /* <DEDUP_REMOVED lines=143> */
.L_x_657:
[----:B------:R-:W-:Y:S05]  /*3c1f0*/  BSYNC.RELIABLE B3 ;  /* 0x0000000000037941 */ /* 0x000fea0003800100 */
.L_x_656:
[----:B------:R-:W2:Y:S04]  /*3c200*/  LDL.U16 R13, [R13] ;  /* 0x000000000d0d7983 */ /* 0x000ea80000100400 */
[----:B0-----:R-:W2:Y:S02]  /*3c210*/  LDL.U16 R122, [R15] ;  /* 0x000000000f7a7983 */ /* 0x001ea40000100400 */
[----:B--2---:R-:W-:-:S13]  /*3c220*/  ISETP.LE.U32.AND P0, PT, R13, R122, PT ;  /* 0x0000007a0d00720c */ /* 0x004fda0003f03070 */
.L_x_658:
[----:B------:R-:W-:Y:S05]  /*3c230*/  BSYNC.RECONVERGENT B2 ;  /* 0x0000000000027941 */ /* 0x000fea0003800200 */
.L_x_655:
        /* <DEDUP_REMOVED lines=20> */
[----:B------:R-:W-:-:S03]  /*3c380*/  IMAD.MOV.U32 R73, RZ, RZ, RZ ;  /* 0x000000ffff497224 */ /* 0x000fc600078e00ff */
        /* <DEDUP_REMOVED lines=89> */
[----:B------:R-:W-:Y:S01]  /*3c920*/  @!P2 ISETP.NE.AND P3, PT, R12, RZ, PT ;  /* 0x000000ff0c00a20c */ /* 0x000fe20003f65270 */
[----:B------:R-:W-:-:S03]  /*3c930*/  @!P2 IMAD.MOV.U32 R12, RZ, RZ, -0x2 ;  /* 0xfffffffeff0ca424 */ /* 0x000fc600078e00ff */
[----:B------:R-:W-:Y:S02]  /*3c940*/  @!P2 PLOP3.LUT P1, PT, P3, PT, PT, 0x8, 0x80 ;  /* 0x000000000080a81c */ /* 0x000fe40001f2e170 */
[----:B------:R-:W-:-:S11]  /*3c950*/  @!P2 SEL R73, R12, 0x17, !P3 ;  /* 0x000000170c49a807 */ /* 0x000fd60005800000 */
.L_x_660:
[----:B------:R-:W-:Y:S05]  /*3c960*/  BSYNC.RECONVERGENT B2 ;  /* 0x0000000000027941 */ /* 0x000fea0003800200 */
.L_x_659:
[----:B------:R-:W-:Y:S01]  /*3c970*/  ISETP.NE.AND P3, PT, R11, RZ, PT ;  /* 0x000000ff0b00720c */ /* 0x000fe20003f65270 */
[----:B------:R-:W-:Y:S01]  /*3c980*/  BSSY.RECONVERGENT B2, `(.L_x_661) ;  /* 0x0000063000027945 */ /* 0x000fe20003800200 */
[----:B------:R-:W-:Y:S01]  /*3c990*/  PLOP3.LUT P2, PT, PT, PT, PT, 0x8, 0x80 ;  /* 0x000000000080781c */ /* 0x000fe20003f4e170 */
[----:B------:R-:W-:-:S10]  /*3c9a0*/  IMAD.MOV.U32 R12, RZ, RZ, -0x1 ;  /* 0xffffffffff0c7424 */ /* 0x000fd400078e00ff */
        /* <DEDUP_REMOVED lines=96> */
.L_x_662:
[----:B------:R-:W-:Y:S05]  /*3cfb0*/  BSYNC.RECONVERGENT B2 ;  /* 0x0000000000027941 */ /* 0x000fea0003800200 */
.L_x_661:
[----:B------:R-:W-:Y:S01]  /*3cfc0*/  PLOP3.LUT P1, PT, P1, P2, PT, 0xf8, 0x8f ;  /* 0x00000000008f781c */ /* 0x000fe20000f25f70 */
[----:B------:R-:W-:-:S12]  /*3cfd0*/  BSSY.RECONVERGENT B3, `(.L_x_663) ;  /* 0x00003dc000037945 */ /* 0x000fd80003800200 */
[----:B------:R1:W-:Y:S01]  /*3cfe0*/  @P1 STL.U8 [R1+0x3ac], R7 ;  /* 0x0003ac0701001387 */ /* 0x0003e20000100000 */
[----:B------:R-:W-:Y:S05]  /*3cff0*/  @P1 BRA `(.L_x_664) ;  /* 0x0000003c00641947 */ /* 0x000fea0003800000 */
        /* <DEDUP_REMOVED lines=9> */
[----:B------:R-:W-:Y:S01]  /*3d090*/  PRMT R58, RZ, 0x7610, R58 ;  /* 0x00007610ff3a7816 */ /* 0x000fe2000000003a */
[----:B------:R-:W-:Y:S01]  /*3d0a0*/  IMAD.MOV R79, RZ, RZ, -R79 ;  /* 0x000000ffff4f7224 */ /* 0x000fe200078e0a4f */
        /* <DEDUP_REMOVED lines=49> */
.L_x_674:
[----:B------:R-:W-:Y:S01]  /*3d3c0*/  STL [R1+0x414], RZ ;  /* 0x000414ff01007387 */ /* 0x000fe20000100800 */
[----:B------:R-:W-:Y:S01]  /*3d3d0*/  ISETP.GE.U32.AND P1, PT, R104, 0x3, PT ;  /* 0x000000036800780c */ /* 0x000fe20003f26070 */
[----:B------:R-:W-:Y:S01]  /*3d3e0*/  IMAD.MOV.U32 R10, RZ, RZ, 0x1 ;  /* 0x00000001ff0a7424 */ /* 0x000fe200078e00ff */
[----:B------:R-:W-:Y:S01]  /*3d3f0*/  BSSY.RECONVERGENT B4, `(.L_x_666) ;  /* 0x000005d000047945 */ /* 0x000fe20003800200 */
[----:B------:R-:W-:Y:S01]  /*3d400*/  STL.64 [R1+0x418], RZ ;  /* 0x000418ff01007387 */ /* 0x000fe20000100a00 */
[----:B------:R-:W-:Y:S02]  /*3d410*/  IMAD.MOV.U32 R103, RZ, RZ, R1 ;  /* 0x000000ffff677224 */ /* 0x000fe400078e0001 */
        /* <DEDUP_REMOVED lines=16> */
[----:B------:R-:W-:Y:S01]  /*3d520*/  BSSY.RECONVERGENT B5, `(.L_x_668) ;  /* 0x0000048000057945 */ /* 0x000fe20003800200 */
[----:B------:R-:W-:Y:S02]  /*3d530*/  IMAD.MOV.U32 R18, RZ, RZ, 0x19 ;  /* 0x00000019ff127424 */ /* 0x000fe400078e00ff */
[----:B------:R-:W-:Y:S02]  /*3d540*/  IMAD.MOV.U32 R22, RZ, RZ, R79 ;  /* 0x000000ffff167224 */ /* 0x000fe400078e004f */
[----:B------:R-:W-:-:S07]  /*3d550*/  IMAD.MOV.U32 R14, RZ, RZ, R84 ;  /* 0x000000ffff0e7224 */ /* 0x000fce00078e0054 */
.L_x_669:
[----:B------:R-:W-:Y:S01]  /*3d560*/  VIADD R24, R18, 0xffffffff ;  /* 0xffffffff12187836 */ /* 0x000fe20000000000 */
[----:B--2---:R-:W2:Y:S01]  /*3d570*/  @!P0 LDL.U16 R28, [R12+0x346] ;  /* 0x000346000c1c8983 */ /* 0x004ea20000100400 */
[----:B------:R-:W-:-:S04]  /*3d580*/  IMAD.MOV.U32 R103, RZ, RZ, R1 ;  /* 0x000000ffff677224 */ /* 0x000fc800078e0001 */
[----:B------:R-:W-:-:S05]  /*3d590*/  IMAD R24, R24, 0x2, R103 ;  /* 0x0000000218187824 */ /* 0x000fca00078e0267 */
[----:B------:R-:W3:Y:S04]  /*3d5a0*/  @!P0 LDL.U16 R26, [R24+0x37a] ;  /* 0x00037a00181a8983 */ /* 0x000ee80000100400 */
[----:B------:R-:W2:Y:S04]  /*3d5b0*/  @P0 LDL.U16 R28, [R24+0x346] ;  /* 0x00034600181c0983 */ /* 0x000ea80000100400 */
[----:B------:R-:W3:Y:S01]  /*3d5c0*/  @P0 LDL.U16 R26, [R12+0x37a] ;  /* 0x00037a000c1a0983 */ /* 0x000ee20000100400 */
[----:B------:R-:W-:Y:S01]  /*3d5d0*/  LOP3.LUT R75, R75, 0xffff, RZ, 0xc0, !PT ;  /* 0x0000ffff4b4b7812 */ /* 0x000fe200078ec0ff */
[----:B------:R-:W-:Y:S01]  /*3d5e0*/  VIADD R105, R14, 0x19 ;  /* 0x000000190e697836 */ /* 0x000fe20000000000 */
        /* <DEDUP_REMOVED lines=25> */
[----:B------:R-:W3:Y:S04]  /*3d780*/  @!P0 LDL.U16 R30, [R24+0x376] ;  /* 0x00037600181e8983 */ /* 0x000ee80000100400 */
[----:B------:R-:W2:Y:S04]  /*3d790*/  @!P0 LDL.U16 R32, [R12+0x346] ;  /* 0x000346000c208983 */ /* 0x000ea80000100400 */
[----:B------:R-:W3:Y:S04]  /*3d7a0*/  @P0 LDL.U16 R30, [R12+0x37a] ;  /* 0x00037a000c1e0983 */ /* 0x000ee80000100400 */
[----:B------:R-:W2:Y:S01]  /*3d7b0*/  @P0 LDL.U16 R32, [R24+0x342] ;  /* 0x0003420018200983 */ /* 0x000ea20000100400 */
[----:B---3--:R-:W-:-:S02]  /*3d7c0*/  LOP3.LUT R30, R30, 0xffff, RZ, 0xc0, !PT ;  /* 0x0000ffff1e1e7812 */ /* 0x008fc400078ec0ff */
[----:B--2---:R-:W-:-:S05]  /*3d7d0*/  LOP3.LUT R75, R32, 0xffff, RZ, 0xc0, !PT ;  /* 0x0000ffff204b7812 */ /* 0x004fca00078ec0ff */
        /* <DEDUP_REMOVED lines=13> */
[----:B------:R-:W-:Y:S02]  /*3d8b0*/  ISETP.NE.AND P2, PT, R22, RZ, PT ;  /* 0x000000ff1600720c */ /* 0x000fe40003f45270 */
[----:B--2---:R-:W-:Y:S01]  /*3d8c0*/  PRMT R75, RZ, 0x7610, R75 ;  /* 0x00007610ff4b7816 */ /* 0x004fe2000000004b */
[----:B------:R-:W-:Y:S02]  /*3d8d0*/  VIADD R18, R18, 0xfffffffc ;  /* 0xfffffffc12127836 */ /* 0x000fe40000000000 */
        /* <DEDUP_REMOVED lines=12> */
[----:B------:R-:W-:Y:S05]  /*3d9a0*/  BSYNC.RECONVERGENT B5 ;  /* 0x0000000000057941 */ /* 0x000fea0003800200 */
.L_x_668:
[----:B------:R-:W-:-:S07]  /*3d9b0*/  VIADD R14, R18, 0xffffffff ;  /* 0xffffffff120e7836 */ /* 0x000fce0000000000 */
.L_x_667:
[----:B------:R-:W-:Y:S05]  /*3d9c0*/  BSYNC.RECONVERGENT B4 ;  /* 0x0000000000047941 */ /* 0x000fea0003800200 */
.L_x_666:
[----:B------:R-:W-:Y:S01]  /*3d9d0*/  ISETP.NE.AND P1, PT, R77, RZ, PT ;  /* 0x000000ff4d00720c */ /* 0x000fe20003f25270 */
[----:B------:R-:W-:-:S12]  /*3d9e0*/  BSSY.RECONVERGENT B4, `(.L_x_670) ;  /* 0x0000039000047945 */ /* 0x000fd80003800200 */
[----:B------:R-:W-:Y:S05]  /*3d9f0*/  @!P1 BRA `(.L_x_671) ;  /* 0x0000000000dc9947 */ /* 0x000fea0003800000 */
[----:B------:R-:W-:Y:S01]  /*3da00*/  IMAD R18, R14, 0x2, R103 ;  /* 0x000000020e127824 */ /* 0x000fe200078e0267 */
[----:B------:R-:W3:Y:S04]  /*3da10*/  @!P0 LDL.U16 R24, [R12+0x346] ;  /* 0x000346000c188983 */ /* 0x000ee80000100400 */
[----:B------:R-:W4:Y:S04]  /*3da20*/  @!P0 LDL.U16 R22, [R18+0x37a] ;  /* 0x00037a0012168983 */ /* 0x000f280000100400 */
[----:B------:R-:W3:Y:S04]  /*3da30*/  @P0 LDL.U16 R24, [R18+0x346] ;  /* 0x0003460012180983 */ /* 0x000ee80000100400 */
[----:B------:R-:W4:Y:S01]  /*3da40*/  @P0 LDL.U16 R22, [R12+0x37a] ;  /* 0x00037a000c160983 */ /* 0x000f220000100400 */
[----:B------:R-:W-:Y:S01]  /*3da50*/  LOP3.LUT R75, R75, 0xffff, RZ, 0xc0, !PT ;  /* 0x0000ffff4b4b7812 */ /* 0x000fe200078ec0ff */
[----:B------:R-:W-:Y:S01]  /*3da60*/  IMAD.IADD R103, R10, 0x1, R14 ;  /* 0x000000010a677824 */ /* 0x000fe200078e020e */
[----:B------:R-:W-:-:S03]  /*3da70*/  ISETP.NE.AND P2, PT, R77, 0x1, PT ;  /* 0x000000014d00780c */ /* 0x000fc60003f45270 */
[----:B------:R-:W-:Y:S01]  /*3da80*/  IMAD R103, R103, 0x2, R50 ;  /* 0x0000000267677824 */ /* 0x000fe200078e0232 */
[----:B---3--:R-:W-:Y:S02]  /*3da90*/  LOP3.LUT R24, R24, 0xffff, RZ, 0xc0, !PT ;  /* 0x0000ffff18187812 */ /* 0x008fe400078ec0ff */
[----:B----4-:R-:W-:-:S05]  /*3daa0*/  LOP3.LUT R22, R22, 0xffff, RZ, 0xc0, !PT ;  /* 0x0000ffff16167812 */ /* 0x010fca00078ec0ff */
        /* <DEDUP_REMOVED lines=10> */
[----:B------:R-:W4:Y:S04]  /*3db50*/  @!P0 LDL.U16 R14, [R18+0x378] ;  /* 0x00037800120e8983 */ /* 0x000f280000100400 */
[----:B---3--:R-:W3:Y:S04]  /*3db60*/  @!P0 LDL.U16 R22, [R12+0x346] ;  /* 0x000346000c168983 */ /* 0x008ee80000100400 */
[----:B------:R-:W4:Y:S04]  /*3db70*/  @P0 LDL.U16 R14, [R12+0x37a] ;  /* 0x00037a000c0e0983 */ /* 0x000f280000100400 */
[----:B------:R-:W3:Y:S01]  /*3db80*/  @P0 LDL.U16 R22, [R18+0x344] ;  /* 0x0003440012160983 */ /* 0x000ee20000100400 */
[----:B------:R-:W-:-:S02]  /*3db90*/  LOP3.LUT R24, R75, 0xffff, RZ, 0xc0, !PT ;  /* 0x0000ffff4b187812 */ /* 0x000fc400078ec0ff */
[----:B------:R-:W-:Y:S02]  /*3dba0*/  ISETP.NE.AND P2, PT, R77, 0x2, PT ;  /* 0x000000024d00780c */ /* 0x000fe40003f45270 */
[----:B----4-:R-:W-:Y:S02]  /*3dbb0*/  LOP3.LUT R75, R14, 0xffff, RZ, 0xc0, !PT ;  /* 0x0000ffff0e4b7812 */ /* 0x010fe400078ec0ff */
        /* <DEDUP_REMOVED lines=11> */
[----:B----4-:R-:W3:Y:S04]  /*3dc70*/  @!P0 LDL.U16 R14, [R18+0x376] ;  /* 0x00037600120e8983 */ /* 0x010ee80000100400 */
[----:B------:R-:W4:Y:S04]  /*3dc80*/  @!P0 LDL.U16 R22, [R12+0x346] ;  /* 0x000346000c168983 */ /* 0x000f280000100400 */
[----:B------:R-:W3:Y:S04]  /*3dc90*/  @P0 LDL.U16 R14, [R12+0x37a] ;  /* 0x00037a000c0e0983 */ /* 0x000ee80000100400 */
[----:B------:R-:W4:Y:S01]  /*3dca0*/  @P0 LDL.U16 R22, [R18+0x342] ;  /* 0x0003420012160983 */ /* 0x000f220000100400 */
[----:B------:R-:W-:-:S02]  /*3dcb0*/  LOP3.LUT R24, R75, 0xffff, RZ, 0xc0, !PT ;  /* 0x0000ffff4b187812 */ /* 0x000fc400078ec0ff */
        /* <DEDUP_REMOVED lines=11> */
.L_x_671:
[----:B------:R-:W-:Y:S05]  /*3dd70*/  BSYNC.RECONVERGENT B4 ;  /* 0x0000000000047941 */ /* 0x000fea0003800200 */
.L_x_670:
[----:B------:R-:W-:-:S04]  /*3dd80*/  PRMT R12, R75, 0x9910, RZ ;  /* 0x000099104b0c7816 */ /* 0x000fc800000000ff */
[----:B------:R-:W-:-:S13]  /*3dd90*/  ISETP.NE.AND P1, PT, R12, RZ, PT ;  /* 0x000000ff0c00720c */ /* 0x000fda0003f25270 */
[----:B---34-:R-:W-:-:S04]  /*3dda0*/  @P1 IMAD.IADD R103, R71, 0x1, R10 ;  /* 0x0000000147671824 */ /* 0x018fc800078e020a */
[----:B------:R-:W-:-:S05]  /*3ddb0*/  @P1 IMAD R14, R103, 0x2, R50 ;  /* 0x00000002670e1824 */ /* 0x000fca00078e0232 */
[----:B------:R3:W-:Y:S04]  /*3ddc0*/  @P1 STL.U16 [R14+0x2], R75 ;  /* 0x0000024b0e001387 */ /* 0x0007e80000100400 */
[----:B------:R-:W4:Y:S01]  /*3ddd0*/  LDL.U16 R103, [R1+0x414] ;  /* 0x0004140001677983 */ /* 0x000f220000100400 */
[----:B------:R-:W-:-:S03]  /*3dde0*/  PRMT R12, R83, 0x9910, RZ ;  /* 0x00009910530c7816 */ /* 0x000fc600000000ff */
[----:B------:R-:W5:Y:S01]  /*3ddf0*/  LDL.U16 R18, [R1+0x476] ;  /* 0x0004760001127983 */ /* 0x000f620000100400 */
[----:B----4-:R-:W-:-:S04]  /*3de00*/  LOP3.LUT R10, R85, R86, R103, 0xfe, !PT ;  /* 0x00000056550a7212 */ /* 0x010fc800078efe67 */
[----:B------:R-:W-:-:S04]  /*3de10*/  PRMT R10, R10, 0x9910, RZ ;  /* 0x000099100a0a7816 */ /* 0x000fc800000000ff */
[----:B------:R-:W-:-:S13]  /*3de20*/  ISETP.NE.AND P1, PT, R10, RZ, PT ;  /* 0x000000ff0a00720c */ /* 0x000fda0003f25270 */
[----:B------:R-:W4:Y:S02]  /*3de30*/  @!P1 LDL.U16 R10, [R1+0x416] ;  /* 0x00041600010a9983 */ /* 0x000f240000100400 */
[----:B----4-:R-:W-:-:S04]  /*3de40*/  ISETP.EQ.AND P1, PT, R10, RZ, !P1 ;  /* 0x000000ff0a00720c */ /* 0x010fc80004f22270 */
[----:B------:R-:W-:-:S13]  /*3de50*/  ISETP.NE.OR P1, PT, R12, RZ, !P1 ;  /* 0x000000ff0c00720c */ /* 0x000fda0004f25670 */
[----:B------:R-:W4:Y:S01]  /*3de60*/  @!P1 LDL.U16 R10, [R1+0x418] ;  /* 0x00041800010a9983 */ /* 0x000f220000100400 */
[----:B------:R-:W-:Y:S02]  /*3de70*/  PRMT R12, R81, 0x9910, RZ ;  /* 0x00009910510c7816 */ /* 0x000fe400000000ff */
        /* <DEDUP_REMOVED lines=234> */
[----:B-----5:R-:W-:Y:S01]  /*3ed20*/  ISETP.EQ.AND P2, PT, R18, RZ, PT ;  /* 0x000000ff1200720c */ /* 0x020fe20003f42270 */
[----:B------:R-:W-:Y:S01]  /*3ed30*/  BSSY.RECONVERGENT B4, `(.L_x_672) ;  /* 0x00001ce000047945 */ /* 0x000fe20003800200 */
[----:B------:R-:W-:-:S02]  /*3ed40*/  PRMT R8, R8, 0x5410, RZ ;  /* 0x0000541008087816 */ /* 0x000fc400000000ff */
[----:B------:R-:W-:Y:S02]  /*3ed50*/  PRMT R22, RZ, 0x5410, RZ ;  /* 0x00005410ff167816 */ /* 0x000fe400000000ff */
[----:B------:R-:W-:Y:S02]  /*3ed60*/  PRMT R24, RZ, 0x5410, RZ ;  /* 0x00005410ff187816 */ /* 0x000fe400000000ff */
[----:B--2---:R-:W-:Y:S02]  /*3ed70*/  PRMT R26, RZ, 0x5410, RZ ;  /* 0x00005410ff1a7816 */ /* 0x004fe400000000ff */
[----:B------:R-:W-:Y:S02]  /*3ed80*/  PRMT R28, RZ, 0x5410, RZ ;  /* 0x00005410ff1c7816 */ /* 0x000fe400000000ff */
[----:B------:R-:W-:Y:S02]  /*3ed90*/  PRMT R30, RZ, 0x5410, RZ ;  /* 0x00005410ff1e7816 */ /* 0x000fe400000000ff */
[----:B------:R-:W-:-:S02]  /*3eda0*/  PRMT R32, RZ, 0x5410, RZ ;  /* 0x00005410ff207816 */ /* 0x000fc400000000ff */
[----:B------:R-:W-:Y:S02]  /*3edb0*/  PRMT R34, RZ, 0x5410, RZ ;  /* 0x00005410ff227816 */ /* 0x000fe400000000ff */
[----:B------:R-:W-:Y:S02]  /*3edc0*/  PRMT R36, RZ, 0x5410, RZ ;  /* 0x00005410ff247816 */ /* 0x000fe400000000ff */
[----:B------:R-:W-:Y:S02]  /*3edd0*/  PRMT R38, RZ, 0x5410, RZ ;  /* 0x00005410ff267816 */ /* 0x000fe400000000ff */
[----:B------:R-:W-:Y:S02]  /*3ede0*/  PRMT R42, RZ, 0x5410, RZ ;  /* 0x00005410ff2a7816 */ /* 0x000fe400000000ff */
[----:B------:R-:W-:Y:S02]  /*3edf0*/  PRMT R59, R59, 0x5410, RZ ;  /* 0x000054103b3b7816 */ /* 0x000fe400000000ff */
        /* <DEDUP_REMOVED lines=9> */
[----:B------:R-:W-:Y:S02]  /*3ee90*/  PRMT R114, RZ, 0x7610, R114 ;  /* 0x00007610ff727816 */ /* 0x000fe40000000072 */
[----:B------:R-:W-:Y:S02]  /*3eea0*/  PRMT R116, RZ, 0x7610, R116 ;  /* 0x00007610ff747816 */ /* 0x000fe40000000074 */
[----:B------:R-:W-:Y:S02]  /*3eeb0*/  PRMT R118, RZ, 0x7610, R118 ;  /* 0x00007610ff767816 */ /* 0x000fe40000000076 */
[----:B---3--:R-:W-:-:S02]  /*3eec0*/  PRMT R14, RZ, 0x5410, RZ ;  /* 0x00005410ff0e7816 */ /* 0x008fc400000000ff */
[----:B------:R-:W-:Y:S02]  /*3eed0*/  PRMT R120, RZ, 0x7610, R120 ;  /* 0x00007610ff787816 */ /* 0x000fe40000000078 */
[----:B----4-:R-:W-:-:S04]  /*3eee0*/  ISETP.NE.OR P1, PT, R10, RZ, P1 ;  /* 0x000000ff0a00720c */ /* 0x010fc80000f25670 */
[----:B------:R-:W-:Y:S02]  /*3eef0*/  ISETP.EQ.AND P1, PT, R12, RZ, !P1 ;  /* 0x000000ff0c00720c */ /* 0x000fe40004f22270 */
[----:B------:R-:W-:Y:S02]  /*3ef00*/  PRMT R10, RZ, 0x5410, RZ ;  /* 0x00005410ff0a7816 */ /* 0x000fe400000000ff */
[----:B------:R-:W-:-:S09]  /*3ef10*/  PRMT R12, RZ, 0x5410, RZ ;  /* 0x00005410ff0c7816 */ /* 0x000fd200000000ff */
[----:B0-----:R-:W-:Y:S05]  /*3ef20*/  @P1 BRA P2, `(.L_x_673) ;  /* 0x0000001800b81947 */ /* 0x001fea0001000000 */
        /* <DEDUP_REMOVED lines=16> */
[----:B------:R-:W-:Y:S02]  /*3f030*/  IMAD.IADD R18, R18, 0x1, R105 ;  /* 0x0000000112127824 */ /* 0x000fe400078e0269 */
[----:B------:R-:W5:Y:S02]  /*3f040*/  LDL.U16 R42, [R1+0x458] ;  /* 0x00045800012a7983 */ /* 0x000f640000100400 */
[----:B------:R-:W-:Y:S01]  /*3f050*/  VIADD R14, R16, 0x1 ;  /* 0x00000001100e7836 */ /* 0x000fe20000000000 */
[----:B------:R-:W-:-:S13]  /*3f060*/  ISETP.GT.U32.AND P3, PT, R18, 0x270f, PT ;  /* 0x0000270f1200780c */ /* 0x000fda0003f64070 */
[----:B------:R-:W-:Y:S01]  /*3f070*/  @!P3 IMAD.MOV R14, RZ, RZ, R16 ;  /* 0x000000ffff0eb224 */ /* 0x000fe200078e0210 */
[----:B------:R-:W-:-:S05]  /*3f080*/  LOP3.LUT R44, R44, 0xffff, RZ, 0xc0, !PT ;  /* 0x0000ffff2c2c7812 */ /* 0x000fca00078ec0ff */
[----:B------:R-:W-:Y:S01]  /*3f090*/  VIADD R105, R44, 0x1 ;  /* 0x000000012c697836 */ /* 0x000fe20000000000 */
[----:B------:R-:W-:Y:S02]  /*3f0a0*/  LOP3.LUT R58, R58, 0xffff, RZ, 0xc0, !PT ;  /* 0x0000ffff3a3a7812 */ /* 0x000fe400078ec0ff */
[----:B------:R-:W-:Y:S02]  /*3f0b0*/  LOP3.LUT R60, R60, 0xffff, RZ, 0xc0, !PT ;  /* 0x0000ffff3c3c7812 */ /* 0x000fe400078ec0ff */
[----:B------:R-:W-:Y:S02]  /*3f0c0*/  LOP3.LUT R62, R62, 0xffff, RZ, 0xc0, !PT ;  /* 0x0000ffff3e3e7812 */ /* 0x000fe400078ec0ff */
[----:B------:R-:W-:Y:S01]  /*3f0d0*/  LOP3.LUT R64, R64, 0xffff, RZ, 0xc0, !PT ;  /* 0x0000ffff40407812 */ /* 0x000fe200078ec0ff */
[----:B------:R-:W-:Y:S01]  /*3f0e0*/  @P3 VIADD R18, R18, 0xd8f0 ;  /* 0x0000d8f012123836 */ /* 0x000fe20000000000 */
[----:B------:R-:W-:Y:S02]  /*3f0f0*/  LOP3.LUT R66, R66, 0xffff, RZ, 0xc0, !PT ;  /* 0x0000ffff42427812 */ /* 0x000fe400078ec0ff */
[----:B------:R-:W-:-:S02]  /*3f100*/  LOP3.LUT R68, R68, 0xffff, RZ, 0xc0, !PT ;  /* 0x0000ffff44447812 */ /* 0x000fc400078ec0ff */
[----:B------:R-:W-:Y:S02]  /*3f110*/  LOP3.LUT R70, R70, 0xffff, RZ, 0xc0, !PT ;  /* 0x0000ffff46467812 */ /* 0x000fe400078ec0ff */
[----:B------:R-:W-:Y:S01]  /*3f120*/  LOP3.LUT R72, R72, 0xffff, RZ, 0xc0, !PT ;  /* 0x0000ffff48487812 */ /* 0x000fe200078ec0ff */
[----:B--2---:R-:W-:-:S05]  /*3f130*/  IMAD.IADD R16, R107, 0x1, R14 ;  /* 0x000000016b107824 */ /* 0x004fca00078e020e */
[----:B------:R-:W-:-:S13]  /*3f140*/  ISETP.GT.U32.AND P4, PT, R16, 0x270f, PT ;  /* 0x0000270f1000780c */ /* 0x000fda0003f84070 */
[----:B------:R-:W-:Y:S02]  /*3f150*/  @!P4 IMAD.MOV R105, RZ, RZ, R44 ;  /* 0x000000ffff69c224 */ /* 0x000fe400078e022c */
[----:B------:R-:W2:Y:S02]  /*3f160*/  LDL.U16 R44, [R1+0x456] ;  /* 0x00045600012c7983 */ /* 0x000ea40000100400 */
[----:B---3--:R-:W-:-:S05]  /*3f170*/  IMAD.IADD R14, R78, 0x1, R105 ;  /* 0x000000014e0e7824 */ /* 0x008fca00078e0269 */
[----:B------:R-:W-:Y:S01]  /*3f180*/  ISETP.GT.U32.AND P5, PT, R14, 0x270f, PT ;  /* 0x0000270f0e00780c */ /* 0x000fe20003fa4070 */
[----:B------:R-:W-:-:S12]  /*3f190*/  VIADD R105, R58, 0x1 ;  /* 0x000000013a697836 */ /* 0x000fd80000000000 */
[----:B------:R-:W-:Y:S02]  /*3f1a0*/  @!P5 IMAD.MOV R105, RZ, RZ, R58 ;  /* 0x000000ffff69d224 */ /* 0x000fe400078e023a */
[----:B------:R-:W3:Y:S02]  /*3f1b0*/  LDL.U16 R58, [R1+0x454] ;  /* 0x00045400013a7983 */ /* 0x000ee40000100400 */
[----:B----4-:R-:W-:-:S05]  /*3f1c0*/  IMAD.IADD R12, R12, 0x1, R105 ;  /* 0x000000010c0c7824 */ /* 0x010fca00078e0269 */
[----:B------:R-:W-:Y:S01]  /*3f1d0*/  ISETP.GT.U32.AND P6, PT, R12, 0x270f, PT ;  /* 0x0000270f0c00780c */ /* 0x000fe20003fc4070 */
[----:B------:R-:W-:-:S12]  /*3f1e0*/  VIADD R105, R60, 0x1 ;  /* 0x000000013c697836 */ /* 0x000fd80000000000 */
[----:B------:R-:W-:Y:S02]  /*3f1f0*/  @!P6 IMAD.MOV R105, RZ, RZ, R60 ;  /* 0x000000ffff69e224 */ /* 0x000fe400078e023c */
[----:B------:R-:W4:Y:S02]  /*3f200*/  LDL.U16 R60, [R1+0x452] ;  /* 0x00045200013c7983 */ /* 0x000f240000100400 */
[----:B-----5:R-:W-:-:S05]  /*3f210*/  IMAD.IADD R10, R10, 0x1, R105 ;  /* 0x000000010a0a7824 */ /* 0x020fca00078e0269 */
        /* <DEDUP_REMOVED lines=152> */
[----:B------:R-:W-:Y:S01]  /*3fba0*/  IMAD.IADD R78, R67, 0x1, R78 ;  /* 0x00000001434e7824 */ /* 0x000fe200078e024e */
[----:B------:R-:W-:Y:S01]  /*3fbb0*/  LOP3.LUT R80, R80, 0xffff, RZ, 0xc0, !PT ;  /* 0x0000ffff50507812 */ /* 0x000fe200078ec0ff */
[----:B------:R-:W-:Y:S01]  /*3fbc0*/  @P1 VIADD R68, R68, 0xd8f0 ;  /* 0x0000d8f044441836 */ /* 0x000fe20000000000 */
[----:B------:R-:W5:Y:S02]  /*3fbd0*/  LDL.U16 R67, [R1+0x422] ;  /* 0x0004220001437983 */ /* 0x000f640000100400 */
[----:B------:R-:W-:Y:S01]  /*3fbe0*/  ISETP.GT.U32.AND P6, PT, R78, 0x270f, PT ;  /* 0x0000270f4e00780c */ /* 0x000fe20003fc4070 */
[----:B------:R-:W-:-:S12]  /*3fbf0*/  VIADD R106, R80, 0x1 ;  /* 0x00000001506a7836 */ /* 0x000fd80000000000 */
[----:B------:R-:W-:-:S04]  /*3fc00*/  @!P6 IMAD.MOV R106, RZ, RZ, R80 ;  /* 0x000000ffff6ae224 */ /* 0x000fc800078e0250 */
        /* <DEDUP_REMOVED lines=21> */
[----:B--2---:R-:W-:Y:S01]  /*3fd60*/  IMAD.IADD R88, R13, 0x1, R106 ;  /* 0x000000010d587824 */ /* 0x004fe200078e026a */
[----:B------:R-:W-:Y:S01]  /*3fd70*/  LOP3.LUT R87, R87, 0xffff, RZ, 0xc0, !PT ;  /* 0x0000ffff57577812 */ /* 0x000fe200078ec0ff */
[----:B------:R-:W-:Y:S01]  /*3fd80*/  @P5 VIADD R76, R76, 0xd8f0 ;  /* 0x0000d8f04c4c5836 */ /* 0x000fe20000000000 */
[----:B------:R-:W2:Y:S02]  /*3fd90*/  LDL.U16 R13, [R1+0x41a] ;  /* 0x00041a00010d7983 */ /* 0x000ea40000100400 */
[----:B------:R-:W-:Y:S01]  /*3fda0*/  ISETP.GT.U32.AND P4, PT, R88, 0x270f, PT ;  /* 0x0000270f5800780c */ /* 0x000fe20003f84070 */
[----:B------:R-:W-:-:S12]  /*3fdb0*/  VIADD R106, R87, 0x1 ;  /* 0x00000001576a7836 */ /* 0x000fd80000000000 */
[----:B------:R-:W-:-:S04]  /*3fdc0*/  @!P4 IMAD.MOV R106, RZ, RZ, R87 ;  /* 0x000000ffff6ac224 */ /* 0x000fc800078e0257 */
[----:B---3--:R-:W-:Y:S01]  /*3fdd0*/  IMAD.IADD R106, R15, 0x1, R106 ;  /* 0x000000010f6a7824 */ /* 0x008fe200078e026a */
[----:B------:R-:W-:Y:S01]  /*3fde0*/  LOP3.LUT R89, R89, 0xffff, RZ, 0xc0, !PT ;  /* 0x0000ffff59597812 */ /* 0x000fe200078ec0ff */
[----:B------:R-:W-:Y:S01]  /*3fdf0*/  @P6 VIADD R78, R78, 0xd8f0 ;  /* 0x0000d8f04e4e6836 */ /* 0x000fe20000000000 */
[----:B------:R-:W3:Y:S02]  /*3fe00*/  LDL.U16 R15, [R1+0x418] ;  /* 0x00041800010f7983 */ /* 0x000ee40000100400 */
[----:B------:R-:W-:Y:S01]  /*3fe10*/  ISETP.GT.U32.AND P5, PT, R106, 0x270f, PT ;  /* 0x0000270f6a00780c */ /* 0x000fe20003fa4070 */
[----:B------:R-:W-:-:S12]  /*3fe20*/  VIADD R108, R89, 0x1 ;  /* 0x00000001596c7836 */ /* 0x000fd80000000000 */
[----:B------:R-:W-:-:S04]  /*3fe30*/  @!P5 IMAD.MOV R108, RZ, RZ, R89 ;  /* 0x000000ffff6cd224 */ /* 0x000fc800078e0259 */
[----:B----4-:R-:W-:Y:S01]  /*3fe40*/  IMAD.IADD R108, R17, 0x1, R108 ;  /* 0x00000001116c7824 */ /* 0x010fe200078e026c */
[----:B------:R-:W-:Y:S01]  /*3fe50*/  LOP3.LUT R102, R102, 0xffff, RZ, 0xc0, !PT ;  /* 0x0000ffff66667812 */ /* 0x000fe200078ec0ff */
[----:B------:R-:W-:Y:S01]  /*3fe60*/  @P1 VIADD R80, R80, 0xd8f0 ;  /* 0x0000d8f050501836 */ /* 0x000fe20000000000 */
[----:B------:R-:W4:Y:S02]  /*3fe70*/  LDL.U16 R17, [R1+0x416] ;  /* 0x0004160001117983 */ /* 0x000f240000100400 */
[----:B------:R-:W-:Y:S01]  /*3fe80*/  ISETP.GT.U32.AND P6, PT, R108, 0x270f, PT ;  /* 0x0000270f6c00780c */ /* 0x000fe20003fc4070 */
[----:B------:R-:W-:-:S12]  /*3fe90*/  VIADD R110, R102, 0x1 ;  /* 0x00000001666e7836 */ /* 0x000fd80000000000 */
[----:B------:R-:W-:-:S04]  /*3fea0*/  @!P6 IMAD.MOV R110, RZ, RZ, R102 ;  /* 0x000000ffff6ee224 */ /* 0x000fc800078e0266 */
[----:B-----5:R-:W-:-:S05]  /*3feb0*/  IMAD.IADD R102, R23, 0x1, R110 ;  /* 0x0000000117667824 */ /* 0x020fca00078e026e */
        /* <DEDUP_REMOVED lines=69> */
[----:B------:R-:W-:Y:S02]  /*40310*/  PRMT R22, R22, 0x5410, R16 ;  /* 0x0000541016167816 */ /* 0x000fe40000000010 */
[----:B------:R-:W-:Y:S01]  /*40320*/  PRMT R28, R28, 0x5410, R10 ;  /* 0x000054101c1c7816 */ /* 0x000fe2000000000a */
[----:B------:R2:W-:Y:S01]  /*40330*/  STL.U16 [R1+0x408], R10 ;  /* 0x0004080a01007387 */ /* 0x0005e20000100400 */
[----:B0-----:R-:W-:-:S05]  /*40340*/  VIADD R16, R81, 0x1 ;  /* 0x0000000151107836 */ /* 0x001fca0000000000 */
[----:B------:R-:W-:-:S04]  /*40350*/  @!P6 IMAD.MOV R16, RZ, RZ, R81 ;  /* 0x000000ffff10e224 */ /* 0x000fc800078e0251 */
[----:B--2---:R-:W-:Y:S02]  /*40360*/  IMAD.IADD R10, R13, 0x1, R16 ;  /* 0x000000010d0a7824 */ /* 0x004fe400078e0210 */
[----:B------:R-:W-:-:S03]  /*40370*/  @P1 VIADD R96, R96, 0xd8f0 ;  /* 0x0000d8f060601836 */ /* 0x000fc60000000000 */
[----:B------:R-:W-:Y:S02]  /*40380*/  ISETP.GT.U32.AND P1, PT, R10, 0x270f, PT ;  /* 0x0000270f0a00780c */ /* 0x000fe40003f24070 */
[----:B------:R-:W-:Y:S01]  /*40390*/  LOP3.LUT R83, R83, 0xffff, RZ, 0xc0, !PT ;  /* 0x0000ffff53537812 */ /* 0x000fe200078ec0ff */
[----:B------:R0:W-:Y:S01]  /*403a0*/  STL.U16 [R1+0x40a], R12 ;  /* 0x00040a0c01007387 */ /* 0x0001e20000100400 */
[----:B------:R-:W-:-:S03]  /*403b0*/  PRMT R26, R26, 0x5410, R12 ;  /* 0x000054101a1a7816 */ /* 0x000fc6000000000c */
[----:B0-----:R-:W-:-:S06]  /*403c0*/  VIADD R12, R83, 0x1 ;  /* 0x00000001530c7836 */ /* 0x001fcc0000000000 */
[----:B------:R-:W-:-:S04]  /*403d0*/  @!P1 IMAD.MOV R12, RZ, RZ, R83 ;  /* 0x000000ffff0c9224 */ /* 0x000fc800078e0253 */
[----:B---3--:R-:W-:Y:S02]  /*403e0*/  IMAD.IADD R12, R15, 0x1, R12 ;  /* 0x000000010f0c7824 */ /* 0x008fe400078e020c */
[----:B------:R-:W-:-:S03]  /*403f0*/  @P2 VIADD R116, R116, 0xd8f0 ;  /* 0x0000d8f074742836 */ /* 0x000fc60000000000 */
[----:B------:R-:W-:Y:S02]  /*40400*/  ISETP.GT.U32.AND P2, PT, R12, 0x270f, PT ;  /* 0x0000270f0c00780c */ /* 0x000fe40003f44070 */
[----:B------:R-:W-:Y:S01]  /*40410*/  LOP3.LUT R85, R85, 0xffff, RZ, 0xc0, !PT ;  /* 0x0000ffff55557812 */ /* 0x000fe200078ec0ff */
[----:B------:R0:W-:Y:S01]  /*40420*/  STL.U16 [R1+0x40c], R14 ;  /* 0x00040c0e01007387 */ /* 0x0001e20000100400 */
[----:B------:R-:W-:-:S03]  /*40430*/  PRMT R24, R24, 0x5410, R14 ;  /* 0x0000541018187816 */ /* 0x000fc6000000000e */
[----:B0-----:R-:W-:-:S06]  /*40440*/  VIADD R14, R85, 0x1 ;  /* 0x00000001550e7836 */ /* 0x001fcc0000000000 */
[----:B------:R-:W-:-:S04]  /*40450*/  @!P2 IMAD.MOV R14, RZ, RZ, R85 ;  /* 0x000000ffff0ea224 */ /* 0x000fc800078e0255 */
[----:B----4-:R-:W-:Y:S02]  /*40460*/  IMAD.IADD R14, R17, 0x1, R14 ;  /* 0x00000001110e7824 */ /* 0x010fe400078e020e */
        /* <DEDUP_REMOVED lines=8> */
[----:B------:R-:W-:Y:S01]  /*404f0*/  PRMT R106, R106, 0x5410, R74 ;  /* 0x000054106a6a7816 */ /* 0x000fe2000000004a */
[----:B------:R-:W-:Y:S01]  /*40500*/  @P5 VIADD R100, R100, 0xd8f0 ;  /* 0x0000d8f064645836 */ /* 0x000fe20000000000 */
[----:B------:R-:W-:Y:S01]  /*40510*/  PRMT R108, R108, 0x5410, R80 ;  /* 0x000054106c6c7816 */ /* 0x000fe20000000050 */
[----:B------:R-:W-:Y:S01]  /*40520*/  @P6 VIADD R120, R120, 0xd8f0 ;  /* 0x0000d8f078786836 */ /* 0x000fe20000000000 */
        /* <DEDUP_REMOVED lines=32> */
[----:B------:R-:W-:Y:S01]  /*40730*/  PRMT R30, R30, 0x5410, R22 ;  /* 0x000054101e1e7816 */ /* 0x000fe20000000016 */
[----:B------:R-:W-:Y:S01]  /*40740*/  @P1 VIADD R10, R10, 0xd8f0 ;  /* 0x0000d8f00a0a1836 */ /* 0x000fe20000000000 */
[----:B------:R-:W-:Y:S01]  /*40750*/  PRMT R34, R34, 0x5410, R26 ;  /* 0x0000541022227816 */ /* 0x000fe2000000001a */
[----:B------:R-:W-:Y:S01]  /*40760*/  @P2 VIADD R12, R12, 0xd8f0 ;  /* 0x0000d8f00c0c2836 */ /* 0x000fe20000000000 */
[----:B------:R-:W-:Y:S01]  /*40770*/  PRMT R32, R32, 0x5410, R24 ;  /* 0x0000541020207816 */ /* 0x000fe20000000018 */
[----:B------:R-:W-:Y:S01]  /*40780*/  @P3 VIADD R14, R14, 0xd8f0 ;  /* 0x0000d8f00e0e3836 */ /* 0x000fe20000000000 */
[----:B------:R-:W-:-:S02]  /*40790*/  PRMT R36, R36, 0x5410, R28 ;  /* 0x0000541024247816 */ /* 0x000fc4000000001c */
[----:B------:R-:W-:Y:S01]  /*407a0*/  PRMT R78, R78, 0x5410, R68 ;  /* 0x000054104e4e7816 */ /* 0x000fe20000000044 */
[----:B------:R0:W-:Y:S01]  /*407b0*/  STL.U16 [R1+0x406], R22 ;  /* 0x0004061601007387 */ /* 0x0001e20000100400 */
[----:B------:R-:W-:-:S03]  /*407c0*/  PRMT R8, R8, 0x5410, R18 ;  /* 0x0000541008087816 */ /* 0x000fc60000000012 */
[----:B------:R2:W-:Y:S01]  /*407d0*/  STL.U16 [R1+0x402], R26 ;  /* 0x0004021a01007387 */ /* 0x0005e20000100400 */
[----:B------:R-:W-:-:S03]  /*407e0*/  PRMT R107, R76, 0x5410, R78 ;  /* 0x000054104c6b7816 */ /* 0x000fc6000000004e */
[----:B------:R3:W-:Y:S01]  /*407f0*/  STL.U16 [R1+0x404], R24 ;  /* 0x0004041801007387 */ /* 0x0007e20000100400 */
[----:B0-----:R-:W-:-:S03]  /*40800*/  PRMT R22, R30, 0x7610, R22 ;  /* 0x000076101e167816 */ /* 0x001fc60000000016 */
[----:B------:R0:W-:Y:S01]  /*40810*/  STL.U16 [R1+0x400], R28 ;  /* 0x0004001c01007387 */ /* 0x0001e20000100400 */
[----:B--2---:R-:W-:-:S03]  /*40820*/  PRMT R26, R34, 0x7610, R26 ;  /* 0x00007610221a7816 */ /* 0x004fc6000000001a */
[----:B------:R2:W-:Y:S01]  /*40830*/  STL.U16 [R1+0x3fe], R30 ;  /* 0x0003fe1e01007387 */ /* 0x0005e20000100400 */
[----:B------:R-:W-:Y:S02]  /*40840*/  PRMT R59, R59, 0x5410, R66 ;  /* 0x000054103b3b7816 */ /* 0x000fe40000000042 */
[----:B---3--:R-:W-:Y:S01]  /*40850*/  PRMT R24, R32, 0x7610, R24 ;  /* 0x0000761020187816 */ /* 0x008fe20000000018 */
[----:B------:R3:W-:Y:S01]  /*40860*/  STL.U16 [R1+0x3fa], R34 ;  /* 0x0003fa2201007387 */ /* 0x0007e20000100400 */
[----:B------:R-:W-:Y:S02]  /*40870*/  PRMT R105, R70, 0x5410, R72 ;  /* 0x0000541046697816 */ /* 0x000fe40000000048 */
[----:B0-----:R-:W-:Y:S01]  /*40880*/  PRMT R28, R36, 0x7610, R28 ;  /* 0x00007610241c7816 */ /* 0x001fe2000000001c */
[----:B------:R0:W-:Y:S01]  /*40890*/  STL.U16 [R1+0x3fc], R32 ;  /* 0x0003fc2001007387 */ /* 0x0001e20000100400 */
[----:B------:R-:W-:Y:S02]  /*408a0*/  PRMT R109, R82, 0x5410, R90 ;  /* 0x00005410526d7816 */ /* 0x000fe4000000005a */
[----:B--2---:R-:W-:Y:S01]  /*408b0*/  PRMT R30, R38, 0x7610, R30 ;  /* 0x00007610261e7816 */ /* 0x004fe2000000001e */
[----:B------:R2:W-:Y:S01]  /*408c0*/  STL.U16 [R1+0x3f8], R36 ;  /* 0x0003f82401007387 */ /* 0x0005e20000100400 */
[----:B------:R-:W-:-:S02]  /*408d0*/  PRMT R111, R92, 0x5410, R94 ;  /* 0x000054105c6f7816 */ /* 0x000fc4000000005e */
[----:B---3--:R-:W-:Y:S01]  /*408e0*/  PRMT R34, R42, 0x7610, R34 ;  /* 0x000076102a227816 */ /* 0x008fe20000000022 */
[----:B------:R3:W-:Y:S01]  /*408f0*/  STL.U16 [R1+0x3f6], R38 ;  /* 0x0003f62601007387 */ /* 0x0007e20000100400 */
[----:B0-----:R-:W-:-:S03]  /*40900*/  PRMT R32, R40, 0x7610, R32 ;  /* 0x0000761028207816 */ /* 0x001fc60000000020 */
[----:B------:R0:W-:Y:S01]  /*40910*/  STL.U16 [R1+0x3f2], R42 ;  /* 0x0003f22a01007387 */ /* 0x0001e20000100400 */
[----:B--2---:R-:W-:-:S03]  /*40920*/  PRMT R36, R44, 0x7610, R36 ;  /* 0x000076102c247816 */ /* 0x004fc60000000024 */
[----:B------:R2:W-:Y:S01]  /*40930*/  STL.U16 [R1+0x3da], R78 ;  /* 0x0003da4e01007387 */ /* 0x0005e20000100400 */
[----:B---3--:R-:W-:-:S03]  /*40940*/  PRMT R38, R58, 0x5410, R60 ;  /* 0x000054103a267816 */ /* 0x008fc6000000003c */
        /* <DEDUP_REMOVED lines=9> */
[----:B--2---:R-:W-:Y:S02]  /*409e0*/  PRMT R10, R10, 0x5410, R96 ;  /* 0x000054100a0a7816 */ /* 0x004fe40000000060 */
[----:B---3--:R-:W-:Y:S02]  /*409f0*/  PRMT R12, R12, 0x5410, R98 ;  /* 0x000054100c0c7816 */ /* 0x008fe40000000062 */
[----:B0-----:R-:W-:-:S07]  /*40a00*/  PRMT R14, R14, 0x5410, R100 ;  /* 0x000054100e0e7816 */ /* 0x001fce0000000064 */
.L_x_673:
[----:B------:R-:W-:Y:S05]  /*40a10*/  BSYNC.RECONVERGENT B4 ;  /* 0x0000000000047941 */ /* 0x000fea0003800200 */
.L_x_672:
        /* <DEDUP_REMOVED lines=51> */
[----:B------:R-:W-:Y:S01]  /*40d50*/  PRMT R40, R8, 0x7632, R40 ;  /* 0x0000763208287816 */ /* 0x000fe20000000028 */
[----:B------:R-:W-:Y:S06]  /*40d60*/  @P1 BRA `(.L_x_674) ;  /* 0xffffffc400941947 */ /* 0x000fec000383ffff */
[----:B------:R-:W-:Y:S05]  /*40d70*/  BSYNC.RECONVERGENT B2 ;  /* 0x0000000000027941 */ /* 0x000fea0003800200 */
.L_x_665:
[----:B------:R2:W-:Y:S02]  /*40d80*/  STL.U8 [R1+0x3ac], R7 ;  /* 0x0003ac0701007387 */ /* 0x0005e40000100000 */
.L_x_664:
[----:B------:R-:W-:Y:S05]  /*40d90*/  BSYNC.RECONVERGENT B3 ;  /* 0x0000000000037941 */ /* 0x000fea0003800200 */
.L_x_663:
[----:B------:R-:W-:Y:S01]  /*40da0*/  IMAD.IADD R76, R20, 0x1, R9 ;  /* 0x00000001144c7824 */ /* 0x000fe200078e0209 */
[----:B------:R3:W-:Y:S03]  /*40db0*/  STL.U8 [R1+0x478], R7 ;  /* 0x0004780701007387 */ /* 0x0007e60000100000 */
[----:B------:R-:W-:-:S05]  /*40dc0*/  IMAD R9, R76, 0x2, R49 ;  /* 0x000000024c097824 */ /* 0x000fca00078e0231 */
[----:B------:R-:W4:Y:S01]  /*40dd0*/  LDL.U16 R72, [R9+0x2] ;  /* 0x0000020009487983 */ /* 0x000f220000100400 */
[C---:B------:R-:W-:Y:S02]  /*40de0*/  ISETP.GT.AND P0, PT, R76.reuse, 0x2f, PT ;  /* 0x0000002f4c00780c */ /* 0x040fe40003f04270 */
        /* <DEDUP_REMOVED lines=136> */
[----:B------:R-:W-:Y:S02]  /*41670*/  @!P0 IMAD R11, R12, 0x2, R49 ;  /* 0x000000020c0b8824 */ /* 0x000fe400078e0231 */
[----:B------:R-:W5:Y:S04]  /*41680*/  LDL R12, [R1+0x308] ;  /* 0x00030800010c7983 */ /* 0x000f680000100800 */
[----:B----4-:R3:W-:Y:S04]  /*41690*/  STL.U16 [R1+0x4a8], R70 ;  /* 0x0004a84601007387 */ /* 0x0107e80000100400 */
[----:B------:R-:W4:Y:S01]  /*416a0*/  @!P0 LDL.U16 R10, [R11+0x2] ;  /* 0x000002000b0a8983 */ /* 0x000f220000100400 */
[----:B------:R-:W-:Y:S01]  /*416b0*/  ISETP.NE.AND P0, PT, R72, RZ, PT ;  /* 0x000000ff4800720c */ /* 0x000fe20003f05270 */
[----:B------:R-:W-:Y:S04]  /*416c0*/  BSSY.RECONVERGENT B2, `(.L_x_675) ;  /* 0x000010d000027945 */ /* 0x000fe80003800200 */
[----:B------:R-:W-:Y:S01]  /*416d0*/  BSSY.RELIABLE B3, `(.L_x_676) ;  /* 0x0000068000037945 */ /* 0x000fe20003800100 */
[----:B------:R-:W-:-:S02]  /*416e0*/  IMAD.MOV.U32 R9, RZ, RZ, RZ ;  /* 0x000000ffff097224 */ /* 0x000fc400078e00ff */
[----:B-----5:R-:W-:-:S05]  /*416f0*/  IMAD.SHL.U32 R12, R12, 0x2, RZ ;  /* 0x000000020c0c7824 */ /* 0x020fca00078e00ff */
[----:B------:R3:W-:Y:S04]  /*41700*/  STL [R1+0x4ac], R12 ;  /* 0x0004ac0c01007387 */ /* 0x0007e80000100800 */
[----:B----4-:R3:W-:Y:S01]  /*41710*/  STL.U16 [R1+0x4aa], R10 ;  /* 0x0004aa0a01007387 */ /* 0x0107e20000100400 */
[----:B------:R-:W-:Y:S05]  /*41720*/  @P0 BRA `(.L_x_677) ;  /* 0x0000000400780947 */ /* 0x000fea0003800000 */
        /* <DEDUP_REMOVED lines=88> */
[----:B------:R-:W-:-:S13]  /*41cb0*/  ISETP.NE.AND P0, PT, R9, RZ, PT ;  /* 0x000000ff0900720c */ /* 0x000fda0003f05270 */
[----:B------:R4:W-:Y:S01]  /*41cc0*/  @!P0 STL [R1+0x4ac], RZ ;  /* 0x0004acff01008387 */ /* 0x0009e20000100800 */
[----:B------:R-:W-:Y:S05]  /*41cd0*/  @!P0 BREAK.RELIABLE B3 ;  /* 0x0000000000038942 */ /* 0x000fea0003800100 */
[----:B------:R4:W-:Y:S01]  /*41ce0*/  @!P0 STL.U8 [R1+0x478], R7 ;  /* 0x0004780701008387 */ /* 0x0009e20000100000 */
[----:B------:R-:W-:Y:S05]  /*41cf0*/  @!P0 BRA `(.L_x_678) ;  /* 0x0000000800a48947 */ /* 0x000fea0003800000 */
[----:B------:R-:W-:-:S07]  /*41d00*/  IMAD.MOV.U32 R9, RZ, RZ, 0x17 ;  /* 0x00000017ff097424 */ /* 0x000fce00078e00ff */
.L_x_677:
[----:B------:R-:W-:-:S04]  /*41d10*/  VIMNMX R11, PT, PT, R12, R9, PT ;  /* 0x000000090c0b7248 */ /* 0x000fc80003fe0100 */
[----:B------:R-:W-:-:S13]  /*41d20*/  ISETP.GE.AND P0, PT, R11, 0x1, PT ;  /* 0x000000010b00780c */ /* 0x000fda0003f06270 */
[----:B------:R-:W-:Y:S05]  /*41d30*/  @!P0 BREAK.RELIABLE B3 ;  /* 0x0000000000038942 */ /* 0x000fea0003800100 */
[----:B------:R-:W-:Y:S05]  /*41d40*/  @!P0 BRA `(.L_x_678) ;  /* 0x0000000800908947 */ /* 0x000fea0003800000 */
[----:B------:R-:W-:Y:S05]  /*41d50*/  BSYNC.RELIABLE B3 ;  /* 0x0000000000037941 */ /* 0x000fea0003800100 */
.L_x_676:
[----:B------:R-:W-:-:S05]  /*41d60*/  IMAD R9, R11, 0x2, R51 ;  /* 0x000000020b097824 */ /* 0x000fca00078e0233 */
[----:B---3--:R-:W3:Y:S04]  /*41d70*/  LDL.U16 R14, [R9+0x2] ;  /* 0x00000200090e7983 */ /* 0x008ee80000100400 */
[----:B---3--:R3:W-:Y:S04]  /*41d80*/  STL.U16 [R1+0x47a], R14 ;  /* 0x00047a0e01007387 */ /* 0x0087e80000100400 */
[----:B------:R-:W5:Y:S01]  /*41d90*/  LDL.U16 R16, [R9+0x4] ;  /* 0x0000040009107983 */ /* 0x000f620000100400 */
[C---:B------:R-:W-:Y:S01]  /*41da0*/  ISETP.GT.U32.AND P0, PT, R11.reuse, 0x16, PT ;  /* 0x000000160b00780c */ /* 0x040fe20003f04070 */
[----:B------:R-:W-:Y:S01]  /*41db0*/  BSSY.RECONVERGENT B3, `(.L_x_679) ;  /* 0x0000008000037945 */ /* 0x000fe20003800200 */
[----:B------:R-:W-:-:S02]  /*41dc0*/  ISETP.GT.U32.AND P2, PT, R11, 0x15, PT ;  /* 0x000000150b00780c */ /* 0x000fc40003f44070 */
[C---:B------:R-:W-:Y:S02]  /*41dd0*/  ISETP.GT.U32.AND P6, PT, R11.reuse, 0x14, PT ;  /* 0x000000140b00780c */ /* 0x040fe40003fc4070 */
[----:B------:R-:W-:Y:S02]  /*41de0*/  ISETP.GT.U32.AND P1, PT, R11, 0x13, PT ;  /* 0x000000130b00780c */ /* 0x000fe40003f24070 */
[----:B------:R-:W-:Y:S01]  /*41df0*/  PRMT R18, RZ, 0x7610, R18 ;  /* 0x00007610ff127816 */ /* 0x000fe20000000012 */
[----:B-----5:R3:W-:Y:S04]  /*41e00*/  STL.U16 [R1+0x47c], R16 ;  /* 0x00047c1001007387 */ /* 0x0207e80000100400 */
[----:B------:R-:W-:Y:S06]  /*41e10*/  @P0 BRA `(.L_x_680) ;  /* 0x0000000000040947 */ /* 0x000fec0003800000 */
[----:B------:R0:W5:Y:S02]  /*41e20*/  LDL.U16 R18, [R9+0x6] ;  /* 0x0000060009127983 */ /* 0x0001640000100400 */
.L_x_680:
[----:B------:R-:W-:Y:S05]  /*41e30*/  BSYNC.RECONVERGENT B3 ;  /* 0x0000000000037941 */ /* 0x000fea0003800200 */
.L_x_679:
[----:B-----5:R0:W-:Y:S01]  /*41e40*/  STL.U16 [R1+0x47e], R18 ;  /* 0x00047e1201007387 */ /* 0x0201e20000100400 */
[----:B------:R-:W-:Y:S01]  /*41e50*/  BSSY.RECONVERGENT B3, `(.L_x_681) ;  /* 0x0000004000037945 */ /* 0x000fe20003800200 */
[----:B---3--:R-:W-:-:S03]  /*41e60*/  PRMT R14, RZ, 0x7610, R14 ;  /* 0x00007610ff0e7816 */ /* 0x008fc6000000000e */
[----:B------:R-:W-:Y:S05]  /*41e70*/  @P2 BRA `(.L_x_682) ;  /* 0x0000000000042947 */ /* 0x000fea0003800000 */
[----:B------:R3:W5:Y:S02]  /*41e80*/  LDL.U16 R14, [R9+0x8] ;  /* 0x00000800090e7983 */ /* 0x0007640000100400 */
.L_x_682:
[----:B------:R-:W-:Y:S05]  /*41e90*/  BSYNC.RECONVERGENT B3 ;  /* 0x0000000000037941 */ /* 0x000fea0003800200 */
.L_x_681:
[----:B-----5:R0:W-:Y:S01]  /*41ea0*/  STL.U16 [R1+0x480], R14 ;  /* 0x0004800e01007387 */ /* 0x0201e20000100400 */
[----:B------:R-:W-:Y:S01]  /*41eb0*/  P2R R13, PR, RZ, 0x2 ;  /* 0x00000002ff0d7803 */ /* 0x000fe20000000000 */
[----:B------:R-:W-:Y:S01]  /*41ec0*/  BSSY.RECONVERGENT B3, `(.L_x_683) ;  /* 0x000000c000037945 */ /* 0x000fe20003800200 */
[C---:B------:R-:W-:Y:S02]  /*41ed0*/  ISETP.GT.U32.AND P1, PT, R11.reuse, 0xd, PT ;  /* 0x0000000d0b00780c */ /* 0x040fe40003f24070 */
[C---:B------:R-:W-:Y:S02]  /*41ee0*/  ISETP.GT.U32.AND P2, PT, R11.reuse, 0x12, PT ;  /* 0x000000120b00780c */ /* 0x040fe40003f44070 */
[----:B------:R-:W-:Y:S02]  /*41ef0*/  P2R R15, PR, RZ, 0x2 ;  /* 0x00000002ff0f7803 */ /* 0x000fe40000000000 */
[C---:B------:R-:W-:Y:S02]  /*41f00*/  ISETP.GT.U32.AND P3, PT, R11.reuse, 0x11, PT ;  /* 0x000000110b00780c */ /* 0x040fe40003f64070 */
[----:B------:R-:W-:-:S02]  /*41f10*/  ISETP.GT.U32.AND P4, PT, R11, 0x10, PT ;  /* 0x000000100b00780c */ /* 0x000fc40003f84070 */
[C---:B------:R-:W-:Y:S02]  /*41f20*/  ISETP.GT.U32.AND P5, PT, R11.reuse, 0xf, PT ;  /* 0x0000000f0b00780c */ /* 0x040fe40003fa4070 */
[----:B------:R-:W-:Y:S02]  /*41f30*/  ISETP.GT.U32.AND P0, PT, R11, 0xe, PT ;  /* 0x0000000e0b00780c */ /* 0x000fe40003f04070 */
[----:B------:R-:W-:Y:S02]  /*41f40*/  PRMT R16, RZ, 0x7610, R16 ;  /* 0x00007610ff107816 */ /* 0x000fe40000000010 */
[----:B------:R-:W-:Y:S01]  /*41f50*/  ISETP.NE.AND P1, PT, R13, RZ, PT ;  /* 0x000000ff0d00720c */ /* 0x000fe20003f25270 */
[----:B0-----:R-:W-:-:S12]  /*41f60*/  @P6 BRA `(.L_x_684) ;  /* 0x0000000000046947 */ /* 0x001fd80003800000 */
[----:B------:R0:W5:Y:S02]  /*41f70*/  LDL.U16 R16, [R9+0xa] ;  /* 0x00000a0009107983 */ /* 0x0001640000100400 */
.L_x_684:
[----:B------:R-:W-:Y:S05]  /*41f80*/  BSYNC.RECONVERGENT B3 ;  /* 0x0000000000037941 */ /* 0x000fea0003800200 */
.L_x_683:
[----:B-----5:R0:W-:Y:S01]  /*41f90*/  STL.U16 [R1+0x482], R16 ;  /* 0x0004821001007387 */ /* 0x0201e20000100400 */
[----:B------:R-:W-:Y:S01]  /*41fa0*/  BSSY.RECONVERGENT B3, `(.L_x_685) ;  /* 0x0000004000037945 */ /* 0x000fe20003800200 */
[----:B------:R-:W-:-:S03]  /*41fb0*/  PRMT R14, RZ, 0x7610, R14 ;  /* 0x00007610ff0e7816 */ /* 0x000fc6000000000e */
[----:B------:R-:W-:Y:S05]  /*41fc0*/  @P1 BRA `(.L_x_686) ;  /* 0x0000000000041947 */ /* 0x000fea0003800000 */
[----:B------:R0:W5:Y:S02]  /*41fd0*/  LDL.U16 R14, [R9+0xc] ;  /* 0x00000c00090e7983 */ /* 0x0001640000100400 */
.L_x_686:
[----:B------:R-:W-:Y:S05]  /*41fe0*/  BSYNC.RECONVERGENT B3 ;  /* 0x0000000000037941 */ /* 0x000fea0003800200 */
.L_x_685:
[----:B-----5:R1:W-:Y:S01]  /*41ff0*/  STL.U16 [R1+0x484], R14 ;  /* 0x0004840e01007387 */ /* 0x0203e20000100400 */
[----:B------:R-:W-:Y:S01]  /*42000*/  BSSY.RECONVERGENT B3, `(.L_x_687) ;  /* 0x0000004000037945 */ /* 0x000fe20003800200 */
[----:B0-----:R-:W-:-:S03]  /*42010*/  PRMT R16, RZ, 0x7610, R16 ;  /* 0x00007610ff107816 */ /* 0x001fc60000000010 */
[----:B------:R-:W-:Y:S05]  /*42020*/  @P2 BRA `(.L_x_688) ;  /* 0x0000000000042947 */ /* 0x000fea0003800000 */
[----:B------:R0:W5:Y:S02]  /*42030*/  LDL.U16 R16, [R9+0xe] ;  /* 0x00000e0009107983 */ /* 0x0001640000100400 */
.L_x_688:
[----:B------:R-:W-:Y:S05]  /*42040*/  BSYNC.RECONVERGENT B3 ;  /* 0x0000000000037941 */ /* 0x000fea0003800200 */
.L_x_687:
[----:B-----5:R0:W-:Y:S01]  /*42050*/  STL.U16 [R1+0x486], R16 ;  /* 0x0004861001007387 */ /* 0x0201e20000100400 */
[----:B------:R-:W-:Y:S01]  /*42060*/  BSSY.RECONVERGENT B3, `(.L_x_689) ;  /* 0x0000004000037945 */ /* 0x000fe20003800200 */
[----:B-1----:R-:W-:-:S03]  /*42070*/  PRMT R14, RZ, 0x7610, R14 ;  /* 0x00007610ff0e7816 */ /* 0x002fc6000000000e */
[----:B------:R-:W-:Y:S05]  /*42080*/  @P3 BRA `(.L_x_690) ;  /* 0x0000000000043947 */ /* 0x000fea0003800000 */
[----:B------:R1:W5:Y:S02]  /*42090*/  LDL.U16 R14, [R9+0x10] ;  /* 0x00001000090e7983 */ /* 0x0003640000100400 */
.L_x_690:
[----:B------:R-:W-:Y:S05]  /*420a0*/  BSYNC.RECONVERGENT B3 ;  /* 0x0000000000037941 */ /* 0x000fea0003800200 */
.L_x_689:
[----:B-----5:R1:W-:Y:S01]  /*420b0*/  STL.U16 [R1+0x488], R14 ;  /* 0x0004880e01007387 */ /* 0x0203e20000100400 */
[----:B------:R-:W-:Y:S01]  /*420c0*/  BSSY.RECONVERGENT B3, `(.L_x_691) ;  /* 0x0000004000037945 */ /* 0x000fe20003800200 */
[----:B0-----:R-:W-:-:S03]  /*420d0*/  PRMT R16, RZ, 0x7610, R16 ;  /* 0x00007610ff107816 */ /* 0x001fc60000000010 */
[----:B------:R-:W-:Y:S05]  /*420e0*/  @P4 BRA `(.L_x_692) ;  /* 0x0000000000044947 */ /* 0x000fea0003800000 */
[----:B------:R0:W5:Y:S02]  /*420f0*/  LDL.U16 R16, [R9+0x12] ;  /* 0x0000120009107983 */ /* 0x0001640000100400 */
.L_x_692:
[----:B------:R-:W-:Y:S05]  /*42100*/  BSYNC.RECONVERGENT B3 ;  /* 0x0000000000037941 */ /* 0x000fea0003800200 */
.L_x_691:
[----:B-----5:R0:W-:Y:S01]  /*42110*/  STL.U16 [R1+0x48a], R16 ;  /* 0x00048a1001007387 */ /* 0x0201e20000100400 */
[----:B------:R-:W-:Y:S01]  /*42120*/  BSSY.RECONVERGENT B3, `(.L_x_693) ;  /* 0x0000004000037945 */ /* 0x000fe20003800200 */
[----:B-1----:R-:W-:-:S03]  /*42130*/  PRMT R14, RZ, 0x7610, R14 ;  /* 0x00007610ff0e7816 */ /* 0x002fc6000000000e */
[----:B------:R-:W-:Y:S05]  /*42140*/  @P5 BRA `(.L_x_694) ;  /* 0x0000000000045947 */ /* 0x000fea0003800000 */
[----:B------:R1:W5:Y:S02]  /*42150*/  LDL.U16 R14, [R9+0x14] ;  /* 0x00001400090e7983 */ /* 0x0003640000100400 */
.L_x_694:
[----:B------:R-:W-:Y:S05]  /*42160*/  BSYNC.RECONVERGENT B3 ;  /* 0x0000000000037941 */ /* 0x000fea0003800200 */
.L_x_693:
[----:B-----5:R0:W-:Y:S01]  /*42170*/  STL.U16 [R1+0x48c], R14 ;  /* 0x00048c0e01007387 */ /* 0x0201e20000100400 */
[C---:B------:R-:W-:Y:S01]  /*42180*/  ISETP.GT.U32.AND P5, PT, R11.reuse, 0x7, PT ;  /* 0x000000070b00780c */ /* 0x040fe20003fa4070 */
[----:B------:R-:W-:Y:S01]  /*42190*/  BSSY.RECONVERGENT B3, `(.L_x_695) ;  /* 0x000000a000037945 */ /* 0x000fe20003800200 */
[C---:B------:R-:W-:Y:S02]  /*421a0*/  ISETP.GT.U32.AND P1, PT, R11.reuse, 0xc, PT ;  /* 0x0000000c0b00780c */ /* 0x040fe40003f24070 */
[C---:B------:R-:W-:Y:S02]  /*421b0*/  ISETP.GT.U32.AND P2, PT, R11.reuse, 0xb, PT ;  /* 0x0000000b0b00780c */ /* 0x040fe40003f44070 */
[C---:B------:R-:W-:Y:S02]  /*421c0*/  ISETP.GT.U32.AND P3, PT, R11.reuse, 0xa, PT ;  /* 0x0000000a0b00780c */ /* 0x040fe40003f64070 */
[C---:B------:R-:W-:Y:S02]  /*421d0*/  ISETP.GT.U32.AND P4, PT, R11.reuse, 0x9, PT ;  /* 0x000000090b00780c */ /* 0x040fe40003f84070 */
[----:B------:R-:W-:-:S02]  /*421e0*/  ISETP.GT.U32.AND P6, PT, R11, 0x8, PT ;  /* 0x000000080b00780c */ /* 0x000fc40003fc4070 */
[----:B0-----:R-:W-:Y:S02]  /*421f0*/  PRMT R16, RZ, 0x7610, R16 ;  /* 0x00007610ff107816 */ /* 0x001fe40000000010 */
[----:B------:R-:W-:Y:S01]  /*42200*/  P2R R13, PR, RZ, 0x20 ;  /* 0x00000020ff0d7803 */ /* 0x000fe20000000000 */
[----:B------:R-:W-:Y:S08]  /*42210*/  @P0 BRA `(.L_x_696) ;  /* 0x0000000000040947 */ /* 0x000ff00003800000 */
[----:B------:R0:W5:Y:S02]  /*42220*/  LDL.U16 R16, [R9+0x16] ;  /* 0x0000160009107983 */ /* 0x0001640000100400 */
.L_x_696:
[----:B------:R-:W-:Y:S05]  /*42230*/  BSYNC.RECONVERGENT B3 ;  /* 0x0000000000037941 */ /* 0x000fea0003800200 */
.L_x_695:
[----:B-----5:R0:W-:Y:S01]  /*42240*/  STL.U16 [R1+0x48e], R16 ;  /* 0x00048e1001007387 */ /* 0x0201e20000100400 */
[----:B------:R-:W-:Y:S01]  /*42250*/  ISETP.NE.AND P0, PT, R15, RZ, PT ;  /* 0x000000ff0f00720c */ /* 0x000fe20003f05270 */
[----:B------:R-:W-:Y:S01]  /*42260*/  BSSY.RECONVERGENT B3, `(.L_x_697) ;  /* 0x0000004000037945 */ /* 0x000fe20003800200 */
[----:B------:R-:W-:-:S11]  /*42270*/  PRMT R14, RZ, 0x7610, R14 ;  /* 0x00007610ff0e7816 */ /* 0x000fd6000000000e */
[----:B0-----:R-:W-:Y:S05]  /*42280*/  @P0 BRA `(.L_x_698) ;  /* 0x0000000000040947 */ /* 0x001fea0003800000 */
[----:B------:R0:W5:Y:S02]  /*42290*/  LDL.U16 R14, [R9+0x18] ;  /* 0x00001800090e7983 */ /* 0x0001640000100400 */
.L_x_698:
[----:B------:R-:W-:Y:S05]  /*422a0*/  BSYNC.RECONVERGENT B3 ;  /* 0x0000000000037941 */ /* 0x000fea0003800200 */
.L_x_697:
[----:B-----5:R0:W-:Y:S01]  /*422b0*/  STL.U16 [R1+0x490], R14 ;  /* 0x0004900e01007387 */ /* 0x0201e20000100400 */
[----:B------:R-:W-:Y:S01]  /*422c0*/  BSSY.RECONVERGENT B3, `(.L_x_699) ;  /* 0x0000004000037945 */ /* 0x000fe20003800200 */
[----:B------:R-:W-:-:S03]  /*422d0*/  PRMT R16, RZ, 0x7610, R16 ;  /* 0x00007610ff107816 */ /* 0x000fc60000000010 */
[----:B------:R-:W-:Y:S05]  /*422e0*/  @P1 BRA `(.L_x_700) ;  /* 0x0000000000041947 */ /* 0x000fea0003800000 */
[----:B------:R0:W5:Y:S02]  /*422f0*/  LDL.U16 R16, [R9+0x1a] ;  /* 0x00001a0009107983 */ /* 0x0001640000100400 */
.L_x_700:
[----:B------:R-:W-:Y:S05]  /*42300*/  BSYNC.RECONVERGENT B3 ;  /* 0x0000000000037941 */ /* 0x000fea0003800200 */
.L_x_699:
[----:B-----5:R1:W-:Y:S01]  /*42310*/  STL.U16 [R1+0x492], R16 ;  /* 0x0004921001007387 */ /* 0x0203e20000100400 */
[----:B------:R-:W-:Y:S01]  /*42320*/  BSSY.RECONVERGENT B3, `(.L_x_701) ;  /* 0x0000004000037945 */ /* 0x000fe20003800200 */
[----:B0-----:R-:W-:-:S03]  /*42330*/  PRMT R14, RZ, 0x7610, R14 ;  /* 0x00007610ff0e7816 */ /* 0x001fc6000000000e */
[----:B------:R-:W-:Y:S05]  /*42340*/  @P2 BRA `(.L_x_702) ;  /* 0x0000000000042947 */ /* 0x000fea0003800000 */
[----:B------:R0:W5:Y:S02]  /*42350*/  LDL.U16 R14, [R9+0x1c] ;  /* 0x00001c00090e7983 */ /* 0x0001640000100400 */
.L_x_702:
[----:B------:R-:W-:Y:S05]  /*42360*/  BSYNC.RECONVERGENT B3 ;  /* 0x0000000000037941 */ /* 0x000fea0003800200 */
.L_x_701:
[----:B-----5:R0:W-:Y:S01]  /*42370*/  STL.U16 [R1+0x494], R14 ;  /* 0x0004940e01007387 */ /* 0x0201e20000100400 */
[----:B------:R-:W-:Y:S01]  /*42380*/  BSSY.RECONVERGENT B3, `(.L_x_703) ;  /* 0x0000004000037945 */ /* 0x000fe20003800200 */
[----:B-1----:R-:W-:-:S03]  /*42390*/  PRMT R16, RZ, 0x7610, R16 ;  /* 0x00007610ff107816 */ /* 0x002fc60000000010 */
[----:B------:R-:W-:Y:S05]  /*423a0*/  @P3 BRA `(.L_x_704) ;  /* 0x0000000000043947 */ /* 0x000fea0003800000 */
[----:B------:R1:W5:Y:S02]  /*423b0*/  LDL.U16 R16, [R9+0x1e] ;  /* 0x00001e0009107983 */ /* 0x0003640000100400 */
.L_x_704:
[----:B------:R-:W-:Y:S05]  /*423c0*/  BSYNC.RECONVERGENT B3 ;  /* 0x0000000000037941 */ /* 0x000fea0003800200 */
.L_x_703:
[----:B-----5:R1:W-:Y:S01]  /*423d0*/  STL.U16 [R1+0x496], R16 ;  /* 0x0004961001007387 */ /* 0x0203e20000100400 */
[----:B------:R-:W-:Y:S01]  /*423e0*/  BSSY.RECONVERGENT B3, `(.L_x_705) ;  /* 0x0000004000037945 */ /* 0x000fe20003800200 */
[----:B0-----:R-:W-:-:S03]  /*423f0*/  PRMT R14, RZ, 0x7610, R14 ;  /* 0x00007610ff0e7816 */ /* 0x001fc6000000000e */
[----:B------:R-:W-:Y:S05]  /*42400*/  @P4 BRA `(.L_x_706) ;  /* 0x0000000000044947 */ /* 0x000fea0003800000 */
[----:B------:R0:W5:Y:S02]  /*42410*/  LDL.U16 R14, [R9+0x20] ;  /* 0x00002000090e7983 */ /* 0x0001640000100400 */
.L_x_706:
[----:B------:R-:W-:Y:S05]  /*42420*/  BSYNC.RECONVERGENT B3 ;  /* 0x0000000000037941 */ /* 0x000fea0003800200 */
.L_x_705:
[----:B-----5:R0:W-:Y:S01]  /*42430*/  STL.U16 [R1+0x498], R14 ;  /* 0x0004980e01007387 */ /* 0x0201e20000100400 */
[----:B------:R-:W-:Y:S01]  /*42440*/  BSSY.RECONVERGENT B3, `(.L_x_707) ;  /* 0x000000b000037945 */ /* 0x000fe20003800200 */
[----:B-1----:R-:W-:Y:S02]  /*42450*/  VIADDMNMX R16, R12, -R11, RZ, !PT ;  /* 0x8000000b0c107246 */ /* 0x002fe400078001ff */
[C---:B------:R-:W-:Y:S02]  /*42460*/  ISETP.GT.U32.AND P0, PT, R11.reuse, 0x6, PT ;  /* 0x000000060b00780c */ /* 0x040fe40003f04070 */
[C---:B------:R-:W-:Y:S02]  /*42470*/  ISETP.GT.U32.AND P1, PT, R11.reuse, 0x5, PT ;  /* 0x000000050b00780c */ /* 0x040fe40003f24070 */
[C---:B------:R-:W-:Y:S02]  /*42480*/  ISETP.GT.U32.AND P2, PT, R11.reuse, 0x4, PT ;  /* 0x000000040b00780c */ /* 0x040fe40003f44070 */
[----:B------:R-:W-:-:S02]  /*42490*/  ISETP.GT.U32.AND P3, PT, R11, 0x3, PT ;  /* 0x000000030b00780c */ /* 0x000fc40003f64070 */
[C---:B------:R-:W-:Y:S02]  /*424a0*/  ISETP.GT.U32.AND P4, PT, R11.reuse, 0x2, PT ;  /* 0x000000020b00780c */ /* 0x040fe40003f84070 */
[----:B------:R-:W-:Y:S02]  /*424b0*/  PRMT R12, RZ, 0x7610, R12 ;  /* 0x00007610ff0c7816 */ /* 0x000fe4000000000c */
[----:B------:R-:W-:Y:S01]  /*424c0*/  ISETP.NE.AND P5, PT, R11, 0x1, PT ;  /* 0x000000010b00780c */ /* 0x000fe20003fa5270 */
[----:B0-----:R-:W-:-:S12]  /*424d0*/  @P6 BRA `(.L_x_708) ;  /* 0x0000000000046947 */ /* 0x001fd80003800000 */
[----:B------:R0:W5:Y:S02]  /*424e0*/  LDL.U16 R12, [R9+0x22] ;  /* 0x00002200090c7983 */ /* 0x0001640000100400 */
.L_x_708:
[----:B------:R-:W-:Y:S05]  /*424f0*/  BSYNC.RECONVERGENT B3 ;  /* 0x0000000000037941 */ /* 0x000fea0003800200 */
.L_x_707:
[----:B-----5:R1:W-:Y:S01]  /*42500*/  STL.U16 [R1+0x49a], R12 ;  /* 0x00049a0c01007387 */ /* 0x0203e20000100400 */
[----:B------:R-:W-:Y:S01]  /*42510*/  ISETP.NE.AND P6, PT, R13, RZ, PT ;  /* 0x000000ff0d00720c */ /* 0x000fe20003fc5270 */
[----:B------:R-:W-:Y:S01]  /*42520*/  BSSY.RECONVERGENT B3, `(.L_x_709) ;  /* 0x0000004000037945 */ /* 0x000fe20003800200 */
[----:B------:R-:W-:-:S11]  /*42530*/  PRMT R14, RZ, 0x7610, R14 ;  /* 0x00007610ff0e7816 */ /* 0x000fd6000000000e */
[----:B-1----:R-:W-:Y:S05]  /*42540*/  @P6 BRA `(.L_x_710) ;  /* 0x0000000000046947 */ /* 0x002fea0003800000 */
[----:B------:R1:W5:Y:S02]  /*42550*/  LDL.U16 R14, [R9+0x24] ;  /* 0x00002400090e7983 */ /* 0x0003640000100400 */
.L_x_710:
[----:B------:R-:W-:Y:S05]  /*42560*/  BSYNC.RECONVERGENT B3 ;  /* 0x0000000000037941 */ /* 0x000fea0003800200 */
.L_x_709:
[----:B-----5:R0:W-:Y:S01]  /*42570*/  STL.U16 [R1+0x49c], R14 ;  /* 0x00049c0e01007387 */ /* 0x0201e20000100400 */
[----:B------:R-:W-:Y:S01]  /*42580*/  BSSY.RECONVERGENT B3, `(.L_x_711) ;  /* 0x0000004000037945 */ /* 0x000fe20003800200 */
[----:B------:R-:W-:-:S03]  /*42590*/  PRMT R12, RZ, 0x7610, R12 ;  /* 0x00007610ff0c7816 */ /* 0x000fc6000000000c */
[----:B------:R-:W-:Y:S05]  /*425a0*/  @P0 BRA `(.L_x_712) ;  /* 0x0000000000040947 */ /* 0x000fea0003800000 */
[----:B------:R0:W5:Y:S02]  /*425b0*/  LDL.U16 R12, [R9+0x26] ;  /* 0x00002600090c7983 */ /* 0x0001640000100400 */
.L_x_712:
[----:B------:R-:W-:Y:S05]  /*425c0*/  BSYNC.RECONVERGENT B3 ;  /* 0x0000000000037941 */ /* 0x000fea0003800200 */
.L_x_711:
[----:B-----5:R1:W-:Y:S01]  /*425d0*/  STL.U16 [R1+0x49e], R12 ;  /* 0x00049e0c01007387 */ /* 0x0203e20000100400 */
[----:B------:R-:W-:Y:S01]  /*425e0*/  BSSY.RECONVERGENT B3, `(.L_x_713) ;  /* 0x0000004000037945 */ /* 0x000fe20003800200 */
[----:B0-----:R-:W-:-:S03]  /*425f0*/  PRMT R14, RZ, 0x7610, R14 ;  /* 0x00007610ff0e7816 */ /* 0x001fc6000000000e */
[----:B------:R-:W-:Y:S05]  /*42600*/  @P1 BRA `(.L_x_714) ;  /* 0x0000000000041947 */ /* 0x000fea0003800000 */
[----:B------:R0:W5:Y:S02]  /*42610*/  LDL.U16 R14, [R9+0x28] ;  /* 0x00002800090e7983 */ /* 0x0001640000100400 */
.L_x_714:
[----:B------:R-:W-:Y:S05]  /*42620*/  BSYNC.RECONVERGENT B3 ;  /* 0x0000000000037941 */ /* 0x000fea0003800200 */
.L_x_713:
[----:B-----5:R0:W-:Y:S01]  /*42630*/  STL.U16 [R1+0x4a0], R14 ;  /* 0x0004a00e01007387 */ /* 0x0201e20000100400 */
[----:B------:R-:W-:Y:S01]  /*42640*/  BSSY.RECONVERGENT B3, `(.L_x_715) ;  /* 0x0000004000037945 */ /* 0x000fe20003800200 */
[----:B-1----:R-:W-:-:S03]  /*42650*/  PRMT R12, RZ, 0x7610, R12 ;  /* 0x00007610ff0c7816 */ /* 0x002fc6000000000c */
[----:B------:R-:W-:Y:S05]  /*42660*/  @P2 BRA `(.L_x_716) ;  /* 0x0000000000042947 */ /* 0x000fea0003800000 */
[----:B------:R1:W5:Y:S02]  /*42670*/  LDL.U16 R12, [R9+0x2a] ;  /* 0x00002a00090c7983 */ /* 0x0003640000100400 */
.L_x_716:
[----:B------:R-:W-:Y:S05]  /*42680*/  BSYNC.RECONVERGENT B3 ;  /* 0x0000000000037941 */ /* 0x000fea0003800200 */
.L_x_715:
[----:B-----5:R1:W-:Y:S01]  /*42690*/  STL.U16 [R1+0x4a2], R12 ;  /* 0x0004a20c01007387 */ /* 0x0203e20000100400 */
[----:B------:R-:W-:Y:S01]  /*426a0*/  BSSY.RECONVERGENT B3, `(.L_x_717) ;  /* 0x0000004000037945 */ /* 0x000fe20003800200 */
[----:B0-----:R-:W-:-:S03]  /*426b0*/  PRMT R14, RZ, 0x7610, R14 ;  /* 0x00007610ff0e7816 */ /* 0x001fc6000000000e */
[----:B------:R-:W-:Y:S05]  /*426c0*/  @P3 BRA `(.L_x_718) ;  /* 0x0000000000043947 */ /* 0x000fea0003800000 */
[----:B------:R0:W5:Y:S02]  /*426d0*/  LDL.U16 R14, [R9+0x2c] ;  /* 0x00002c00090e7983 */ /* 0x0001640000100400 */
.L_x_718:
[----:B------:R-:W-:Y:S05]  /*426e0*/  BSYNC.RECONVERGENT B3 ;  /* 0x0000000000037941 */ /* 0x000fea0003800200 */
.L_x_717:
[----:B-----5:R0:W-:Y:S01]  /*426f0*/  STL.U16 [R1+0x4a4], R14 ;  /* 0x0004a40e01007387 */ /* 0x0201e20000100400 */
[----:B------:R-:W-:Y:S01]  /*42700*/  BSSY.RECONVERGENT B3, `(.L_x_719) ;  /* 0x0000005000037945 */ /* 0x000fe20003800200 */
[----:B-1----:R-:W-:Y:S02]  /*42710*/  SEL R12, R10, RZ, !P5 ;  /* 0x000000ff0a0c7207 */ /* 0x002fe40006800000 */
[----:B------:R-:W-:Y:S01]  /*42720*/  PRMT R10, RZ, 0x7610, R10 ;  /* 0x00007610ff0a7816 */ /* 0x000fe2000000000a */
[----:B------:R-:W-:Y:S06]  /*42730*/  @P4 BRA `(.L_x_720) ;  /* 0x0000000000044947 */ /* 0x000fec0003800000 */
[----:B------:R1:W5:Y:S02]  /*42740*/  LDL.U16 R10, [R9+0x2e] ;  /* 0x00002e00090a7983 */ /* 0x0003640000100400 */
.L_x_720:
[----:B------:R-:W-:Y:S05]  /*42750*/  BSYNC.RECONVERGENT B3 ;  /* 0x0000000000037941 */ /* 0x000fea0003800200 */
.L_x_719:
[----:B-----5:R0:W-:Y:S04]  /*42760*/  STL.U16 [R1+0x4a6], R10 ;  /* 0x0004a60a01007387 */ /* 0x0201e80000100400 */
[----:B------:R0:W-:Y:S04]  /*42770*/  STL.U16 [R1+0x4a8], R12 ;  /* 0x0004a80c01007387 */ /* 0x0001e80000100400 */
[----:B------:R0:W-:Y:S02]  /*42780*/  STL [R1+0x4ac], R16 ;  /* 0x0004ac1001007387 */ /* 0x0001e40000100800 */
.L_x_678:
[----:B------:R-:W-:Y:S05]  /*42790*/  BSYNC.RECONVERGENT B2 ;  /* 0x0000000000027941 */ /* 0x000fea0003800200 */
.L_x_675:
[----:B01-3--:R-:W3:Y:S02]  /*427a0*/  LDL.U8 R9, [R1+0x2d4] ;  /* 0x0002d40001097983 */ /* 0x00bee40000100000 */
[----:B---3--:R-:W-:-:S13]  /*427b0*/  ISETP.NE.AND P0, PT, R9, RZ, PT ;  /* 0x000000ff0900720c */ /* 0x008fda0003f05270 */
[----:B------:R1:W-:Y:S02]  /*427c0*/  @!P0 STL.U8 [R1+0x478], R7 ;  /* 0x0004780701008387 */ /* 0x0003e40000100000 */
.L_x_654:
[----:B------:R-:W-:Y:S05]  /*427d0*/  BSYNC.RECONVERGENT B1 ;  /* 0x0000000000017941 */ /* 0x000fea0003800200 */
.L_x_653:
[----:B0-----:R-:W3:Y:S04]  /*427e0*/  LDL.U8 R10, [R1+0x30c] ;  /* 0x00030c00010a7983 */ /* 0x001ee80000100000 */
[----:B------:R-:W5:Y:S01]  /*427f0*/  LDL.U16 R9, [R1+0x33e] ;  /* 0x00033e0001097983 */ /* 0x000f620000100400 */
[----:B------:R-:W-:Y:S03]  /*42800*/  BSSY.RECONVERGENT B1, `(.L_x_721) ;  /* 0x000006f000017945 */ /* 0x000fe60003800200 */
[----:B------:R0:W-:Y:S04]  /*42810*/  STL.U8 [R1+0x4b0], R7 ;  /* 0x0004b00701007387 */ /* 0x0001e80000100000 */
[----:B------:R0:W-:Y:S04]  /*42820*/  STL.U16 [R1+0x4b2], RZ ;  /* 0x0004b2ff01007387 */ /* 0x0001e80000100400 */
[----:B------:R0:W-:Y:S04]  /*42830*/  STL [R1+0x4b4], RZ ;  /* 0x0004b4ff01007387 */ /* 0x0001e80000100800 */
[----:B------:R0:W-:Y:S04]  /*42840*/  STL.64 [R1+0x4b8], RZ ;  /* 0x0004b8ff01007387 */ /* 0x0001e80000100a00 */
[----:B------:R0:W-:Y:S04]  /*42850*/  STL.64 [R1+0x4c0], RZ ;  /* 0x0004c0ff01007387 */ /* 0x0001e80000100a00 */
[----:B------:R0:W-:Y:S04]  /*42860*/  STL.64 [R1+0x4c8], RZ ;  /* 0x0004c8ff01007387 */ /* 0x0001e80000100a00 */
[----:B------:R0:W-:Y:S04]  /*42870*/  STL.64 [R1+0x4d0], RZ ;  /* 0x0004d0ff01007387 */ /* 0x0001e80000100a00 */
[----:B------:R0:W-:Y:S04]  /*42880*/  STL.64 [R1+0x4d8], RZ ;  /* 0x0004d8ff01007387 */ /* 0x0001e80000100a00 */
[----:B------:R0:W-:Y:S04]  /*42890*/  STL [R1+0x4e0], RZ ;  /* 0x0004e0ff01007387 */ /* 0x0001e80000100800 */
[----:B---3--:R0:W-:Y:S04]  /*428a0*/  STL.U8 [R1+0x344], R10 ;  /* 0x0003440a01007387 */ /* 0x0081e80000100000 */
[----:B------:R0:W-:Y:S01]  /*428b0*/  STL.U8 [R1+0x378], R10 ;  /* 0x0003780a01007387 */ /* 0x0001e20000100000 */
[----:B-----5:R-:W-:Y:S01]  /*428c0*/  ISETP.NE.AND P0, PT, R9, RZ, PT ;  /* 0x000000ff0900720c */ /* 0x020fe20003f05270 */
[----:B------:R-:W-:-:S12]  /*428d0*/  IMAD.MOV.U32 R9, RZ, RZ, RZ ;  /* 0x000000ffff097224 */ /* 0x000fd800078e00ff */
[----:B0-----:R-:W-:Y:S05]  /*428e0*/  @P0 BRA `(.L_x_722) ;  /* 0x0000000400800947 */ /* 0x001fea0003800000 */
[----:B------:R-:W3:Y:S02]  /*428f0*/  LDL.U16 R9, [R1+0x33c] ;  /* 0x00033c0001097983 */ /* 0x000ee40000100400 */
[----:B---3--:R-:W-:Y:S01]  /*42900*/  ISETP.NE.AND P1, PT, R9, RZ, PT ;  /* 0x000000ff0900720c */ /* 0x008fe20003f25270 */
[----:B------:R-:W-:-:S12]  /*42910*/  IMAD.MOV.U32 R9, RZ, RZ, 0x1 ;  /* 0x00000001ff097424 */ /* 0x000fd800078e00ff */
[----:B------:R-:W-:Y:S05]  /*42920*/  @P1 BRA `(.L_x_722) ;  /* 0x0000000400701947 */ /* 0x000fea0003800000 */
        /* <DEDUP_REMOVED lines=90> */
[----:B------:R-:W-:-:S05]  /*42ed0*/  IMAD.MOV.U32 R9, RZ, RZ, -0x1 ;  /* 0xffffffffff097424 */ /* 0x000fca00078e00ff */
[----:B------:R-:W-:-:S07]  /*42ee0*/  SEL R9, R9, 0x18, !P1 ;  /* 0x0000001809097807 */ /* 0x000fce0004800000 */
.L_x_722:
[----:B------:R-:W-:Y:S05]  /*42ef0*/  BSYNC.RECONVERGENT B1 ;  /* 0x0000000000017941 */ /* 0x000fea0003800200 */
.L_x_721:
[----:B------:R-:W-:Y:S01]  /*42f00*/  BSSY.RECONVERGENT B1, `(.L_x_723) ;  /* 0x0000063000017945 */ /* 0x000fe20003800200 */
[----:B------:R-:W-:-:S03]  /*42f10*/  IMAD.MOV.U32 R20, RZ, RZ, RZ ;  /* 0x000000ffff147224 */ /* 0x000fc600078e00ff */
[----:B------:R-:W-:Y:S05]  /*42f20*/  @P0 BRA `(.L_x_724) ;  /* 0x0000000400800947 */ /* 0x000fea0003800000 */
[----:B------:R-:W3:Y:S01]  /*42f30*/  LDL.U16 R10, [R1+0x33c] ;  /* 0x00033c00010a7983 */ /* 0x000ee20000100400 */
[----:B------:R-:W-:Y:S01]  /*42f40*/  IMAD.MOV.U32 R20, RZ, RZ, 0x1 ;  /* 0x00000001ff147424 */ /* 0x000fe200078e00ff */
[----:B---3--:R-:W-:-:S13]  /*42f50*/  ISETP.NE.AND P0, PT, R10, RZ, PT ;  /* 0x000000ff0a00720c */ /* 0x008fda0003f05270 */
        /* <DEDUP_REMOVED lines=90> */
[----:B------:R-:W-:Y:S01]  /*43500*/  IMAD.MOV.U32 R20, RZ, RZ, -0x1 ;  /* 0xffffffffff147424 */ /* 0x000fe200078e00ff */
[----:B---3--:R-:W-:-:S04]  /*43510*/  ISETP.NE.AND P0, PT, R10, RZ, PT ;  /* 0x000000ff0a00720c */ /* 0x008fc80003f05270 */
[----:B------:R-:W-:-:S09]  /*43520*/  SEL R20, R20, 0x18, !P0 ;  /* 0x0000001814147807 */ /* 0x000fd20004000000 */
.L_x_724:
[----:B------:R-:W-:Y:S05]  /*43530*/  BSYNC.RECONVERGENT B1 ;  /* 0x0000000000017941 */ /* 0x000fea0003800200 */
.L_x_723:
[----:B------:R-:W-:Y:S01]  /*43540*/  ISETP.NE.AND P0, PT, R20, -0x1, PT ;  /* 0xffffffff1400780c */ /* 0x000fe20003f05270 */
[----:B------:R-:W-:Y:S01]  /*43550*/  BSSY.RECONVERGENT B1, `(.L_x_725) ;  /* 0x0000850000017945 */ /* 0x000fe20003800200 */
[----:B------:R-:W-:Y:S02]  /*43560*/  PRMT R40, RZ, 0x7610, R40 ;  /* 0x00007610ff287816 */ /* 0x000fe40000000028 */
[----:B------:R-:W-:Y:S02]  /*43570*/  ISETP.EQ.OR P0, PT, R9, -0x1, !P0 ;  /* 0xffffffff0900780c */ /* 0x000fe40004702670 */
        /* <DEDUP_REMOVED lines=23> */
[----:B------:R-:W-:Y:S01]  /*436f0*/  PRMT R32, RZ, 0x7610, R32 ;  /* 0x00007610ff207816 */ /* 0x000fe20000000020 */
[----:B------:R-:W-:Y:S06]  /*43700*/  @P0 BRA `(.L_x_726) ;  /* 0x0000008000d00947 */ /* 0x000fec0003800000 */
[----:B------:R-:W-:-:S05]  /*43710*/  IADD3 R11, PT, PT, -R9, 0x18, RZ ;  /* 0x00000018090b7810 */ /* 0x000fca0007ffe1ff */
[----:B------:R-:W-:-:S06]  /*43720*/  IMAD R10, R11, 0x2, R56 ;  /* 0x000000020b0a7824 */ /* 0x000fcc00078e0238 */
[----:B------:R-:W3:Y:S01]  /*43730*/  LDL.U16 R10, [R10+0x2] ;  /* 0x000002000a0a7983 */ /* 0x000ee20000100400 */
[----:B------:R-:W-:-:S05]  /*43740*/  IADD3 R11, PT, PT, -R20, 0x18, RZ ;  /* 0x00000018140b7810 */ /* 0x000fca0007ffe1ff */
[----:B------:R-:W-:Y:S01]  /*43750*/  IMAD R12, R11, 0x2, R56 ;  /* 0x000000020b0c7824 */ /* 0x000fe200078e0238 */
[C---:B------:R-:W-:Y:S01]  /*43760*/  ISETP.GT.U32.AND P0, PT, R9.reuse, 0x17, PT ;  /* 0x000000170900780c */ /* 0x040fe20003f04070 */
[----:B---3--:R0:W-:Y:S04]  /*43770*/  STL.U16 [R1+0x376], R10 ;  /* 0x0003760a01007387 */ /* 0x0081e80000100400 */
[----:B------:R-:W3:Y:S08]  /*43780*/  LDL.U16 R12, [R12+0x2] ;  /* 0x000002000c0c7983 */ /* 0x000ef00000100400 */
[----:B------:R-:W-:-:S02]  /*43790*/  @!P0 IADD3 R11, PT, PT, -R9, 0x17, RZ ;  /* 0x00000017090b8810 */ /* 0x000fc40007ffe1ff */
[----:B------:R-:W-:-:S03]  /*437a0*/  PRMT R14, RZ, 0x7610, R14 ;  /* 0x00007610ff0e7816 */ /* 0x000fc6000000000e */
[----:B------:R-:W-:Y:S01]  /*437b0*/  @!P0 IMAD R11, R11, 0x2, R56 ;  /* 0x000000020b0b8824 */ /* 0x000fe200078e0238 */
[----:B---3--:R0:W-:Y:S04]  /*437c0*/  STL.U16 [R1+0x3aa], R12 ;  /* 0x0003aa0c01007387 */ /* 0x0081e80000100400 */
[----:B------:R-:W3:Y:S01]  /*437d0*/  @!P0 LDL.U16 R14, [R11+0x2] ;  /* 0x000002000b0e8983 */ /* 0x000ee20000100400 */
[----:B------:R-:W-:Y:S02]  /*437e0*/  ISETP.GT.U32.AND P0, PT, R20, 0x17, PT ;  /* 0x000000171400780c */ /* 0x000fe40003f04070 */
[----:B------:R-:W-:-:S11]  /*437f0*/  PRMT R16, RZ, 0x7610, R16 ;  /* 0x00007610ff107816 */ /* 0x000fd60000000010 */
[----:B------:R-:W-:-:S05]  /*43800*/  @!P0 IADD3 R13, PT, PT, -R20, 0x17, RZ ;  /* 0x00000017140d8810 */ /* 0x000fca0007ffe1ff */
        /* <DEDUP_REMOVED lines=264> */
[----:B------:R-:W-:Y:S02]  /*44890*/  @!P0 IMAD R17, R11, 0x2, R56 ;  /* 0x000000020b118824 */ /* 0x000fe400078e0238 */
[----:B------:R-:W5:Y:S04]  /*448a0*/  LDL.U16 R11, [R1+0x30e] ;  /* 0x00030e00010b7983 */ /* 0x000f680000100400 */
[----:B---3--:R0:W-:Y:S04]  /*448b0*/  STL.U16 [R1+0x348], R116 ;  /* 0x0003487401007387 */ /* 0x0081e80000100400 */
[----:B------:R-:W3:Y:S01]  /*448c0*/  @!P0 LDL.U16 R118, [R17+0x2] ;  /* 0x0000020011768983 */ /* 0x000ee20000100400 */
[----:B------:R-:W-:Y:S01]  /*448d0*/  ISETP.NE.AND P0, PT, R9, RZ, PT ;  /* 0x000000ff0900720c */ /* 0x000fe20003f05270 */
[----:B------:R-:W-:Y:S01]  /*448e0*/  BSSY.RECONVERGENT B2, `(.L_x_727) ;  /* 0x00000a4000027945 */ /* 0x000fe20003800200 */
[----:B------:R-:W-:-:S03]  /*448f0*/  ISETP.NE.AND P1, PT, R20, RZ, PT ;  /* 0x000000ff1400720c */ /* 0x000fc60003f25270 */
[----:B------:R-:W-:Y:S01]  /*44900*/  BSSY.RELIABLE B3, `(.L_x_728) ;  /* 0x000009e000037945 */ /* 0x000fe20003800100 */
[C---:B------:R-:W-:Y:S02]  /*44910*/  VIADD R15, R1.reuse, 0x346 ;  /* 0x00000346010f7836 */ /* 0x040fe40000000000 */
[----:B------:R-:W-:Y:S01]  /*44920*/  VIADD R13, R1, 0x37a ;  /* 0x0000037a010d7836 */ /* 0x000fe20000000000 */
[C---:B-----5:R-:W-:Y:S02]  /*44930*/  SEL R122, R11.reuse, RZ, !P0 ;  /* 0x000000ff0b7a7207 */ /* 0x060fe40004000000 */
[----:B------:R-:W-:Y:S02]  /*44940*/  SEL R124, R11, RZ, !P1 ;  /* 0x000000ff0b7c7207 */ /* 0x000fe40004800000 */
[----:B------:R-:W-:Y:S01]  /*44950*/  PRMT R11, R122, 0x9910, RZ ;  /* 0x000099107a0b7816 */ /* 0x000fe200000000ff */
[----:B------:R0:W-:Y:S01]  /*44960*/  STL.U16 [R1+0x346], R122 ;  /* 0x0003467a01007387 */ /* 0x0001e20000100400 */
[----:B------:R-:W-:-:S03]  /*44970*/  PRMT R120, R124, 0x9910, RZ ;  /* 0x000099107c787816 */ /* 0x000fc600000000ff */
[----:B------:R0:W-:Y:S01]  /*44980*/  STL.U16 [R1+0x37a], R124 ;  /* 0x00037a7c01007387 */ /* 0x0001e20000100400 */
[----:B------:R-:W-:-:S03]  /*44990*/  ISETP.NE.AND P0, PT, R120, R11, PT ;  /* 0x0000000b7800720c */ /* 0x000fc60003f05270 */
[----:B---3--:R0:W-:Y:S10]  /*449a0*/  STL.U16 [R1+0x37c], R118 ;  /* 0x00037c7601007387 */ /* 0x0081f40000100400 */
        /* <DEDUP_REMOVED lines=147> */
.L_x_729:
[----:B------:R-:W-:Y:S05]  /*452e0*/  BSYNC.RELIABLE B3 ;  /* 0x0000000000037941 */ /* 0x000fea0003800100 */
.L_x_728:
[----:B------:R-:W3:Y:S04]  /*452f0*/  LDL.U16 R13, [R13] ;  /* 0x000000000d0d7983 */ /* 0x000ee80000100400 */
[----:B0-----:R-:W3:Y:S02]  /*45300*/  LDL.U16 R122, [R15] ;  /* 0x000000000f7a7983 */ /* 0x001ee40000100400 */
[----:B---3--:R-:W-:-:S13]  /*45310*/  ISETP.LE.U32.AND P0, PT, R13, R122, PT ;  /* 0x0000007a0d00720c */ /* 0x008fda0003f03070 */
.L_x_730:
[----:B------:R-:W-:Y:S05]  /*45320*/  BSYNC.RECONVERGENT B2 ;  /* 0x0000000000027941 */ /* 0x000fea0003800200 */
.L_x_727:
        /* <DEDUP_REMOVED lines=114> */
.L_x_732:
[----:B------:R-:W-:Y:S05]  /*45a50*/  BSYNC.RECONVERGENT B2 ;  /* 0x0000000000027941 */ /* 0x000fea0003800200 */
.L_x_731:
        /* <DEDUP_REMOVED lines=100> */
.L_x_734:
[----:B------:R-:W-:Y:S05]  /*460a0*/  BSYNC.RECONVERGENT B2 ;  /* 0x0000000000027941 */ /* 0x000fea0003800200 */
.L_x_733:
        /* <DEDUP_REMOVED lines=63> */
.L_x_745:
[----:B------:R-:W-:Y:S01]  /*464a0*/  STL [R1+0x414], RZ ;  /* 0x000414ff01007387 */ /* 0x000fe20000100800 */
[----:B------:R-:W-:Y:S01]  /*464b0*/  ISETP.GE.U32.AND P2, PT, R103, 0x3, PT ;  /* 0x000000036700780c */ /* 0x000fe20003f46070 */
[----:B------:R-:W-:Y:S01]  /*464c0*/  IMAD.MOV.U32 R10, RZ, RZ, 0x1 ;  /* 0x00000001ff0a7424 */ /* 0x000fe200078e00ff */
        /* <DEDUP_REMOVED lines=18> */
[----:B-----5:R-:W-:Y:S01]  /*465f0*/  VIADD R10, R84, 0x1 ;  /* 0x00000001540a7836 */ /* 0x020fe20000000000 */
[----:B------:R-:W-:Y:S06]  /*46600*/  @!P2 BRA `(.L_x_739) ;  /* 0x000000040010a947 */ /* 0x000fec0003800000 */
[----:B------:R-:W-:Y:S02]  /*46610*/  IMAD.MOV.U32 R18, RZ, RZ, RZ ;  /* 0x000000ffff127224 */ /* 0x000fe400078e00ff */
[----:B------:R-:W-:-:S07]  /*46620*/  IMAD.MOV.U32 R105, RZ, RZ, 0x18 ;  /* 0x00000018ff697424 */ /* 0x000fce00078e00ff */
.L_x_740:
[----:B------:R-:W-:Y:S01]  /*46630*/  IMAD.MOV.U32 R14, RZ, RZ, R1 ;  /* 0x000000ffff0e7224 */ /* 0x000fe200078e0001 */
[----:B------:R-:W5:Y:S03]  /*46640*/  @!P0 LDL.U16 R26, [R12+0x346] ;  /* 0x000346000c1a8983 */ /* 0x000f660000100400 */
[----:B------:R-:W-:-:S05]  /*46650*/  IMAD R22, R105, 0x2, R14 ;  /* 0x0000000269167824 */ /* 0x000fca00078e020e */
[----:B--2---:R-:W2:Y:S04]  /*46660*/  @!P0 LDL.U16 R24, [R22+0x37a] ;  /* 0x00037a0016188983 */ /* 0x004ea80000100400 */
[----:B------:R-:W5:Y:S04]  /*46670*/  @P0 LDL.U16 R26, [R22+0x346] ;  /* 0x00034600161a0983 */ /* 0x000f680000100400 */
[----:B------:R-:W2:Y:S01]  /*46680*/  @P0 LDL.U16 R24, [R12+0x37a] ;  /* 0x00037a000c180983 */ /* 0x000ea20000100400 */
[----:B------:R-:W-:Y:S01]  /*46690*/  LOP3.LUT R75, R75, 0xffff, RZ, 0xc0, !PT ;  /* 0x0000ffff4b4b7812 */ /* 0x000fe200078ec0ff */
[----:B------:R-:W-:Y:S01]  /*466a0*/  IMAD.IADD R107, R10, 0x1, R105 ;  /* 0x000000010a6b7824 */ /* 0x000fe200078e0269 */
[----:B-----5:R-:W-:-:S02]  /*466b0*/  LOP3.LUT R26, R26, 0xffff, RZ, 0xc0, !PT ;  /* 0x0000ffff1a1a7812 */ /* 0x020fc400078ec0ff */
[----:B--2---:R-:W-:-:S05]  /*466c0*/  LOP3.LUT R24, R24, 0xffff, RZ, 0xc0, !PT ;  /* 0x0000ffff18187812 */ /* 0x004fca00078ec0ff */
        /* <DEDUP_REMOVED lines=9> */
[----:B------:R-:W5:Y:S04]  /*46760*/  @!P0 LDL.U16 R28, [R22+0x378] ;  /* 0x00037800161c8983 */ /* 0x000f680000100400 */
[----:B------:R-:W3:Y:S04]  /*46770*/  @!P0 LDL.U16 R30, [R12+0x346] ;  /* 0x000346000c1e8983 */ /* 0x000ee80000100400 */
[----:B------:R-:W5:Y:S04]  /*46780*/  @P0 LDL.U16 R28, [R12+0x37a] ;  /* 0x00037a000c1c0983 */ /* 0x000f680000100400 */
[----:B------:R-:W3:Y:S01]  /*46790*/  @P0 LDL.U16 R30, [R22+0x344] ;  /* 0x00034400161e0983 */ /* 0x000ee20000100400 */
[----:B-----5:R-:W-:-:S02]  /*467a0*/  LOP3.LUT R28, R28, 0xffff, RZ, 0xc0, !PT ;  /* 0x0000ffff1c1c7812 */ /* 0x020fc400078ec0ff */
        /* <DEDUP_REMOVED lines=24> */
[----:B------:R-:W5:Y:S04]  /*46930*/  @!P0 LDL.U16 R30, [R12+0x346] ;  /* 0x000346000c1e8983 */ /* 0x000f680000100400 */
[----:B------:R-:W3:Y:S04]  /*46940*/  @P0 LDL.U16 R28, [R12+0x37a] ;  /* 0x00037a000c1c0983 */ /* 0x000ee80000100400 */
[----:B------:R-:W5:Y:S01]  /*46950*/  @P0 LDL.U16 R30, [R22+0x340] ;  /* 0x00034000161e0983 */ /* 0x000f620000100400 */
[----:B------:R-:W-:-:S05]  /*46960*/  VIADD R18, R18, 0x4 ;  /* 0x0000000412127836 */ /* 0x000fca0000000000 */
[----:B------:R-:W-:Y:S02]  /*46970*/  ISETP.NE.AND P3, PT, R18, R77, PT ;  /* 0x0000004d1200720c */ /* 0x000fe40003f65270 */
[----:B--2---:R-:W-:Y:S01]  /*46980*/  PRMT R75, RZ, 0x7610, R75 ;  /* 0x00007610ff4b7816 */ /* 0x004fe2000000004b */
[----:B------:R-:W-:Y:S01]  /*46990*/  VIADD R105, R105, 0xfffffffc ;  /* 0xfffffffc69697836 */ /* 0x000fe20000000000 */
[----:B---3--:R-:W-:Y:S02]  /*469a0*/  LOP3.LUT R28, R28, 0xffff, RZ, 0xc0, !PT ;  /* 0x0000ffff1c1c7812 */ /* 0x008fe400078ec0ff */
[----:B-----5:R-:W-:-:S05]  /*469b0*/  LOP3.LUT R107, R30, 0xffff, RZ, 0xc0, !PT ;  /* 0x0000ffff1e6b7812 */ /* 0x020fca00078ec0ff */
        /* <DEDUP_REMOVED lines=9> */
.L_x_739:
[----:B------:R-:W-:Y:S05]  /*46a50*/  BSYNC.RECONVERGENT B4 ;  /* 0x0000000000047941 */ /* 0x000fea0003800200 */
.L_x_738:
[----:B------:R-:W-:Y:S04]  /*46a60*/  BSSY.RECONVERGENT B4, `(.L_x_741) ;  /* 0x0000039000047945 */ /* 0x000fe80003800200 */
[----:B------:R-:W-:Y:S05]  /*46a70*/  @!P1 BRA `(.L_x_742) ;  /* 0x0000000000dc9947 */ /* 0x000fea0003800000 */
[----:B------:R-:W-:Y:S01]  /*46a80*/  IMAD R14, R105, 0x2, R14 ;  /* 0x00000002690e7824 */ /* 0x000fe200078e020e */
[----:B------:R-:W5:Y:S04]  /*46a90*/  @!P0 LDL.U16 R22, [R12+0x346] ;  /* 0x000346000c168983 */ /* 0x000f680000100400 */
[----:B------:R-:W2:Y:S04]  /*46aa0*/  @!P0 LDL.U16 R18, [R14+0x37a] ;  /* 0x00037a000e128983 */ /* 0x000ea80000100400 */
[----:B------:R-:W5:Y:S04]  /*46ab0*/  @P0 LDL.U16 R22, [R14+0x346] ;  /* 0x000346000e160983 */ /* 0x000f680000100400 */
[----:B------:R-:W2:Y:S01]  /*46ac0*/  @P0 LDL.U16 R18, [R12+0x37a] ;  /* 0x00037a000c120983 */ /* 0x000ea20000100400 */
[----:B------:R-:W-:Y:S01]  /*46ad0*/  LOP3.LUT R75, R75, 0xffff, RZ, 0xc0, !PT ;  /* 0x0000ffff4b4b7812 */ /* 0x000fe200078ec0ff */
[----:B------:R-:W-:Y:S01]  /*46ae0*/  IMAD.IADD R105, R10, 0x1, R105 ;  /* 0x000000010a697824 */ /* 0x000fe200078e0269 */
[----:B------:R-:W-:-:S03]  /*46af0*/  ISETP.NE.AND P2, PT, R104, 0x1, PT ;  /* 0x000000016800780c */ /* 0x000fc60003f45270 */
[----:B------:R-:W-:Y:S01]  /*46b00*/  IMAD R105, R105, 0x2, R50 ;  /* 0x0000000269697824 */ /* 0x000fe200078e0232 */
[----:B-----5:R-:W-:Y:S02]  /*46b10*/  LOP3.LUT R22, R22, 0xffff, RZ, 0xc0, !PT ;  /* 0x0000ffff16167812 */ /* 0x020fe400078ec0ff */
        /* <DEDUP_REMOVED lines=11> */
[----:B--2---:R-:W2:Y:S04]  /*46bd0*/  @!P0 LDL.U16 R18, [R14+0x378] ;  /* 0x000378000e128983 */ /* 0x004ea80000100400 */
[----:B------:R-:W5:Y:S04]  /*46be0*/  @!P0 LDL.U16 R22, [R12+0x346] ;  /* 0x000346000c168983 */ /* 0x000f680000100400 */
[----:B------:R-:W2:Y:S04]  /*46bf0*/  @P0 LDL.U16 R18, [R12+0x37a] ;  /* 0x00037a000c120983 */ /* 0x000ea80000100400 */
[----:B------:R-:W5:Y:S01]  /*46c00*/  @P0 LDL.U16 R22, [R14+0x344] ;  /* 0x000344000e160983 */ /* 0x000f620000100400 */
[----:B------:R-:W-:-:S02]  /*46c10*/  LOP3.LUT R24, R75, 0xffff, RZ, 0xc0, !PT ;  /* 0x0000ffff4b187812 */ /* 0x000fc400078ec0ff */
[----:B------:R-:W-:Y:S02]  /*46c20*/  ISETP.NE.AND P2, PT, R104, 0x2, PT ;  /* 0x000000026800780c */ /* 0x000fe40003f45270 */
[----:B--2---:R-:W-:Y:S02]  /*46c30*/  LOP3.LUT R75, R18, 0xffff, RZ, 0xc0, !PT ;  /* 0x0000ffff124b7812 */ /* 0x004fe400078ec0ff */
[----:B-----5:R-:W-:-:S05]  /*46c40*/  LOP3.LUT R22, R22, 0xffff, RZ, 0xc0, !PT ;  /* 0x0000ffff16167812 */ /* 0x020fca00078ec0ff */
        /* <DEDUP_REMOVED lines=10> */
[----:B--2---:R-:W2:Y:S04]  /*46cf0*/  @!P0 LDL.U16 R18, [R14+0x376] ;  /* 0x000376000e128983 */ /* 0x004ea80000100400 */
[----:B------:R-:W5:Y:S04]  /*46d00*/  @!P0 LDL.U16 R22, [R12+0x346] ;  /* 0x000346000c168983 */ /* 0x000f680000100400 */
[----:B------:R-:W2:Y:S04]  /*46d10*/  @P0 LDL.U16 R18, [R12+0x37a] ;  /* 0x00037a000c120983 */ /* 0x000ea80000100400 */
[----:B------:R-:W5:Y:S01]  /*46d20*/  @P0 LDL.U16 R22, [R14+0x342] ;  /* 0x000342000e160983 */ /* 0x000f620000100400 */
[----:B------:R-:W-:-:S02]  /*46d30*/  LOP3.LUT R24, R75, 0xffff, RZ, 0xc0, !PT ;  /* 0x0000ffff4b187812 */ /* 0x000fc400078ec0ff */
        /* <DEDUP_REMOVED lines=11> */
.L_x_742:
[----:B------:R-:W-:Y:S05]  /*46df0*/  BSYNC.RECONVERGENT B4 ;  /* 0x0000000000047941 */ /* 0x000fea0003800200 */
.L_x_741:
[----:B------:R-:W-:-:S04]  /*46e00*/  PRMT R12, R75, 0x9910, RZ ;  /* 0x000099104b0c7816 */ /* 0x000fc800000000ff */
[----:B------:R-:W-:-:S13]  /*46e10*/  ISETP.NE.AND P1, PT, R12, RZ, PT ;  /* 0x000000ff0c00720c */ /* 0x000fda0003f25270 */
[----:B--2---:R-:W-:-:S04]  /*46e20*/  @P1 IMAD.IADD R105, R71, 0x1, R10 ;  /* 0x0000000147691824 */ /* 0x004fc800078e020a */
[----:B------:R-:W-:-:S05]  /*46e30*/  @P1 IMAD R14, R105, 0x2, R50 ;  /* 0x00000002690e1824 */ /* 0x000fca00078e0232 */
[----:B------:R2:W-:Y:S04]  /*46e40*/  @P1 STL.U16 [R14+0x2], R75 ;  /* 0x0000024b0e001387 */ /* 0x0005e80000100400 */
[----:B------:R-:W5:Y:S01]  /*46e50*/  LDL.U16 R102, [R1+0x414] ;  /* 0x0004140001667983 */ /* 0x000f620000100400 */
[----:B------:R-:W-:-:S03]  /*46e60*/  PRMT R12, R81, 0x9910, RZ ;  /* 0x00009910510c7816 */ /* 0x000fc600000000ff */
[----:B------:R-:W3:Y:S01]  /*46e70*/  LDL.U16 R18, [R1+0x476] ;  /* 0x0004760001127983 */ /* 0x000ee20000100400 */
[----:B-----5:R-:W-:-:S04]  /*46e80*/  LOP3.LUT R10, R83, R86, R102, 0xfe, !PT ;  /* 0x00000056530a7212 */ /* 0x020fc800078efe66 */
[----:B------:R-:W-:-:S04]  /*46e90*/  PRMT R10, R10, 0x9910, RZ ;  /* 0x000099100a0a7816 */ /* 0x000fc800000000ff */
[----:B------:R-:W-:-:S13]  /*46ea0*/  ISETP.NE.AND P1, PT, R10, RZ, PT ;  /* 0x000000ff0a00720c */ /* 0x000fda0003f25270 */
[----:B------:R-:W5:Y:S02]  /*46eb0*/  @!P1 LDL.U16 R10, [R1+0x416] ;  /* 0x00041600010a9983 */ /* 0x000f640000100400 */
[----:B-----5:R-:W-:-:S04]  /*46ec0*/  ISETP.EQ.AND P1, PT, R10, RZ, !P1 ;  /* 0x000000ff0a00720c */ /* 0x020fc80004f22270 */
[----:B------:R-:W-:-:S13]  /*46ed0*/  ISETP.NE.OR P1, PT, R12, RZ, !P1 ;  /* 0x000000ff0c00720c */ /* 0x000fda0004f25670 */
[----:B------:R-:W5:Y:S01]  /*46ee0*/  @!P1 LDL.U16 R10, [R1+0x418] ;  /* 0x00041800010a9983 */ /* 0x000f620000100400 */
[----:B------:R-:W-:Y:S02]  /*46ef0*/  PRMT R12, R79, 0x9910, RZ ;  /* 0x000099104f0c7816 */ /* 0x000fe400000000ff */
        /* <DEDUP_REMOVED lines=234> */
[----:B---3--:R-:W-:Y:S01]  /*47da0*/  ISETP.EQ.AND P2, PT, R18, RZ, PT ;  /* 0x000000ff1200720c */ /* 0x008fe20003f42270 */
[----:B------:R-:W-:Y:S01]  /*47db0*/  BSSY.RECONVERGENT B4, `(.L_x_743) ;  /* 0x00001d0000047945 */ /* 0x000fe20003800200 */
[----:B------:R-:W-:-:S02]  /*47dc0*/  PRMT R8, R8, 0x5410, RZ ;  /* 0x0000541008087816 */ /* 0x000fc400000000ff */
        /* <DEDUP_REMOVED lines=20> */
[----:B------:R-:W-:Y:S02]  /*47f10*/  PRMT R110, RZ, 0x5410, RZ ;  /* 0x00005410ff6e7816 */ /* 0x000fe400000000ff */
[----:B------:R-:W-:Y:S02]  /*47f20*/  PRMT R116, RZ, 0x7610, R116 ;  /* 0x00007610ff747816 */ /* 0x000fe40000000074 */
[----:B------:R-:W-:Y:S02]  /*47f30*/  PRMT R118, RZ, 0x7610, R118 ;  /* 0x00007610ff767816 */ /* 0x000fe40000000076 */
[----:B------:R-:W-:-:S02]  /*47f40*/  PRMT R120, RZ, 0x7610, R120 ;  /* 0x00007610ff787816 */ /* 0x000fc40000000078 */
[----:B------:R-:W-:Y:S02]  /*47f50*/  PRMT R122, RZ, 0x7610, R122 ;  /* 0x00007610ff7a7816 */ /* 0x000fe4000000007a */
[----:B--2---:R-:W-:Y:S02]  /*47f60*/  PRMT R14, RZ, 0x5410, RZ ;  /* 0x00005410ff0e7816 */ /* 0x004fe400000000ff */
[----:B-----5:R-:W-:-:S04]  /*47f70*/  ISETP.NE.OR P1, PT, R10, RZ, P1 ;  /* 0x000000ff0a00720c */ /* 0x020fc80000f25670 */
[----:B------:R-:W-:Y:S02]  /*47f80*/  ISETP.EQ.AND P1, PT, R12, RZ, !P1 ;  /* 0x000000ff0c00720c */ /* 0x000fe40004f22270 */
[----:B------:R-:W-:Y:S02]  /*47f90*/  PRMT R10, RZ, 0x5410, RZ ;  /* 0x00005410ff0a7816 */ /* 0x000fe400000000ff */
[----:B------:R-:W-:-:S09]  /*47fa0*/  PRMT R12, RZ, 0x5410, RZ ;  /* 0x00005410ff0c7816 */ /* 0x000fd200000000ff */
[----:B0-----:R-:W-:Y:S05]  /*47fb0*/  @P1 BRA P2, `(.L_x_744) ;  /* 0x0000001800bc1947 */ /* 0x001fea0001000000 */
[----:B------:R-:W2:Y:S04]  /*47fc0*/  LDL.U16 R107, [R1+0x474] ;  /* 0x00047400016b7983 */ /* 0x000ea80000100400 */
[----:B------:R-:W3:Y:S04]  /*47fd0*/  LDL.U16 R78, [R1+0x472] ;  /* 0x00047200014e7983 */ /* 0x000ee80000100400 */
[----:B------:R-:W5:Y:S04]  /*47fe0*/  LDL.U16 R12, [R1+0x470] ;  /* 0x00047000010c7983 */ /* 0x000f680000100400 */
[----:B------:R-:W4:Y:S04]  /*47ff0*/  LDL.U16 R10, [R1+0x46e] ;  /* 0x00046e00010a7983 */ /* 0x000f280000100400 */
        /* <DEDUP_REMOVED lines=8> */
[----:B------:R-:W4:Y:S01]  /*48080*/  LDL.U16 R38, [R1+0x45c] ;  /* 0x00045c0001267983 */ /* 0x000f220000100400 */
[----:B------:R-:W-:-:S03]  /*48090*/  LOP3.LUT R105, R40, 0xffff, RZ, 0xc0, !PT ;  /* 0x0000ffff28697812 */ /* 0x000fc600078ec0ff */
[----:B------:R-:W4:Y:S01]  /*480a0*/  LDL.U16 R40, [R1+0x45a] ;  /* 0x00045a0001287983 */ /* 0x000f220000100400 */
[----:B------:R-:W-:Y:S01]  /*480b0*/  LOP3.LUT R16, R16, 0xffff, RZ, 0xc0, !PT ;  /* 0x0000ffff10107812 */ /* 0x000fe200078ec0ff */
[----:B------:R-:W-:Y:S02]  /*480c0*/  IMAD.IADD R18, R18, 0x1, R105 ;  /* 0x0000000112127824 */ /* 0x000fe400078e0269 */
[----:B------:R-:W4:Y:S02]  /*480d0*/  LDL.U16 R42, [R1+0x458] ;  /* 0x00045800012a7983 */ /* 0x000f240000100400 */
        /* <DEDUP_REMOVED lines=23> */
[----:B-----5:R-:W-:-:S05]  /*48250*/  IMAD.IADD R12, R12, 0x1, R105 ;  /* 0x000000010c0c7824 */ /* 0x020fca00078e0269 */
[----:B------:R-:W-:Y:S01]  /*48260*/  ISETP.GT.U32.AND P6, PT, R12, 0x270f, PT ;  /* 0x0000270f0c00780c */ /* 0x000fe20003fc4070 */
[----:B------:R-:W-:-:S12]  /*48270*/  VIADD R105, R60, 0x1 ;  /* 0x000000013c697836 */ /* 0x000fd80000000000 */
[----:B------:R-:W-:Y:S02]  /*48280*/  @!P6 IMAD.MOV R105, RZ, RZ, R60 ;  /* 0x000000ffff69e224 */ /* 0x000fe400078e023c */
[----:B------:R-:W5:Y:S02]  /*48290*/  LDL.U16 R60, [R1+0x452] ;  /* 0x00045200013c7983 */ /* 0x000f640000100400 */
[----:B----4-:R-:W-:-:S05]  /*482a0*/  IMAD.IADD R10, R10, 0x1, R105 ;  /* 0x000000010a0a7824 */ /* 0x010fca00078e0269 */
[----:B------:R-:W-:Y:S01]  /*482b0*/  ISETP.GT.U32.AND P1, PT, R10, 0x270f, PT ;  /* 0x0000270f0a00780c */ /* 0x000fe20003f24070 */
[----:B------:R-:W-:-:S12]  /*482c0*/  VIADD R105, R62, 0x1 ;  /* 0x000000013e697836 */ /* 0x000fd80000000000 */
[----:B------:R-:W-:Y:S02]  /*482d0*/  @!P1 IMAD.MOV R105, RZ, RZ, R62 ;  /* 0x000000ffff699224 */ /* 0x000fe400078e023e */
[----:B------:R-:W4:Y:S02]  /*482e0*/  LDL.U16 R62, [R1+0x450] ;  /* 0x00045000013e7983 */ /* 0x000f240000100400 */
[----:B------:R-:W-:-:S05]  /*482f0*/  IMAD.IADD R22, R22, 0x1, R105 ;  /* 0x0000000116167824 */ /* 0x000fca00078e0269 */
[----:B------:R-:W-:Y:S01]  /*48300*/  ISETP.GT.U32.AND P2, PT, R22, 0x270f, PT ;  /* 0x0000270f1600780c */ /* 0x000fe20003f44070 */
[----:B------:R-:W-:-:S12]  /*48310*/  VIADD R105, R64, 0x1 ;  /* 0x0000000140697836 */ /* 0x000fd80000000000 */
[----:B------:R-:W-:Y:S02]  /*48320*/  @!P2 IMAD.MOV R105, RZ, RZ, R64 ;  /* 0x000000ffff69a224 */ /* 0x000fe400078e0240 */
[----:B------:R-:W4:Y:S02]  /*48330*/  LDL.U16 R64, [R1+0x44e] ;  /* 0x00044e0001407983 */ /* 0x000f240000100400 */
[----:B------:R-:W-:-:S05]  /*48340*/  IMAD.IADD R24, R24, 0x1, R105 ;  /* 0x0000000118187824 */ /* 0x000fca00078e0269 */
[----:B------:R-:W-:Y:S01]  /*48350*/  ISETP.GT.U32.AND P3, PT, R24, 0x270f, PT ;  /* 0x0000270f1800780c */ /* 0x000fe20003f64070 */
[----:B------:R-:W-:Y:S02]  /*48360*/  VIADD R105, R66, 0x1 ;  /* 0x0000000142697836 */ /* 0x000fe40000000000 */
[----:B------:R-:W-:-:S10]  /*48370*/  @P4 VIADD R16, R16, 0xd8f0 ;  /* 0x0000d8f010104836 */ /* 0x000fd40000000000 */
        /* <DEDUP_REMOVED lines=21> */
[----:B------:R-:W-:Y:S02]  /*484d0*/  ISETP.GT.U32.AND P1, PT, R32, 0x270f, PT ;  /* 0x0000270f2000780c */ /* 0x000fe40003f24070 */
[----:B------:R-:W-:-:S05]  /*484e0*/  LOP3.LUT R74, R74, 0xffff, RZ, 0xc0, !PT ;  /* 0x0000ffff4a4a7812 */ /* 0x000fca00078ec0ff */
[----:B------:R-:W-:-:S06]  /*484f0*/  VIADD R105, R74, 0x1 ;  /* 0x000000014a697836 */ /* 0x000fcc0000000000 */
[----:B------:R-:W-:Y:S02]  /*48500*/  @!P1 IMAD.MOV R105, RZ, RZ, R74 ;  /* 0x000000ffff699224 */ /* 0x000fe400078e024a */
[----:B------:R-:W-:Y:S01]  /*48510*/  @P2 VIADD R22, R22, 0xd8f0 ;  /* 0x0000d8f016162836 */ /* 0x000fe20000000000 */
[----:B------:R-:W4:Y:S01]  /*48520*/  LDL.U16 R74, [R1+0x444] ;  /* 0x00044400014a7983 */ /* 0x000f220000100400 */
        /* <DEDUP_REMOVED lines=49> */
[----:B-----5:R-:W-:-:S05]  /*48840*/  IMAD.IADD R60, R60, 0x1, R105 ;  /* 0x000000013c3c7824 */ /* 0x020fca00078e0269 */
[----:B------:R-:W-:Y:S02]  /*48850*/  ISETP.GT.U32.AND P3, PT, R60, 0x270f, PT ;  /* 0x0000270f3c00780c */ /* 0x000fe40003f64070 */
[----:B------:R-:W-:-:S05]  /*48860*/  LOP3.LUT R17, R17, 0xffff, RZ, 0xc0, !PT ;  /* 0x0000ffff11117812 */ /* 0x000fca00078ec0ff */
[----:B------:R-:W-:-:S06]  /*48870*/  VIADD R105, R17, 0x1 ;  /* 0x0000000111697836 */ /* 0x000fcc0000000000 */
[----:B------:R-:W-:Y:S02]  /*48880*/  @!P3 IMAD.MOV R105, RZ, RZ, R17 ;  /* 0x000000ffff69b224 */ /* 0x000fe400078e0211 */
[----:B------:R-:W-:Y:S01]  /*48890*/  @P4 VIADD R38, R38, 0xd8f0 ;  /* 0x0000d8f026264836 */ /* 0x000fe20000000000 */
[----:B------:R-:W5:Y:S01]  /*488a0*/  LDL.U16 R17, [R1+0x434] ;  /* 0x0004340001117983 */ /* 0x000f620000100400 */
[----:B----4-:R-:W-:-:S05]  /*488b0*/  IMAD.IADD R62, R62, 0x1, R105 ;  /* 0x000000013e3e7824 */ /* 0x010fca00078e0269 */
        /* <DEDUP_REMOVED lines=55> */
[----:B------:R-:W-:Y:S01]  /*48c30*/  IMAD.IADD R78, R67, 0x1, R78 ;  /* 0x00000001434e7824 */ /* 0x000fe200078e024e */
[----:B------:R-:W-:Y:S01]  /*48c40*/  LOP3.LUT R80, R80, 0xffff, RZ, 0xc0, !PT ;  /* 0x0000ffff50507812 */ /* 0x000fe200078ec0ff */
[----:B------:R-:W-:Y:S01]  /*48c50*/  @P1 VIADD R68, R68, 0xd8f0 ;  /* 0x0000d8f044441836 */ /* 0x000fe20000000000 */
[----:B------:R-:W4:Y:S02]  /*48c60*/  LDL.U16 R67, [R1+0x422] ;  /* 0x0004220001437983 */ /* 0x000f240000100400 */
[----:B------:R-:W-:Y:S01]  /*48c70*/  ISETP.GT.U32.AND P6, PT, R78, 0x270f, PT ;  /* 0x0000270f4e00780c */ /* 0x000fe20003fc4070 */
[----:B------:R-:W-:-:S12]  /*48c80*/  VIADD R106, R80, 0x1 ;  /* 0x00000001506a7836 */ /* 0x000fd80000000000 */
[----:B------:R-:W-:-:S04]  /*48c90*/  @!P6 IMAD.MOV R106, RZ, RZ, R80 ;  /* 0x000000ffff6ae224 */ /* 0x000fc800078e0250 */
        /* <DEDUP_REMOVED lines=35> */
[----:B-----5:R-:W-:Y:S01]  /*48ed0*/  IMAD.IADD R88, R17, 0x1, R112 ;  /* 0x0000000111587824 */ /* 0x020fe200078e0270 */
[----:B------:R-:W-:Y:S01]  /*48ee0*/  LOP3.LUT R101, R101, 0xffff, RZ, 0xc0, !PT ;  /* 0x0000ffff65657812 */ /* 0x000fe200078ec0ff */
[----:B------:R-:W-:Y:S01]  /*48ef0*/  @P1 VIADD R80, R80, 0xd8f0 ;  /* 0x0000d8f050501836 */ /* 0x000fe20000000000 */
[----:B------:R-:W5:Y:S02]  /*48f00*/  LDL.U16 R17, [R1+0x416] ;  /* 0x0004160001117983 */ /* 0x000f640000100400 */
        /* <DEDUP_REMOVED lines=102> */
[----:B------:R-:W-:Y:S01]  /*49570*/  ISETP.GT.U32.AND P4, PT, R102, 0x270f, PT ;  /* 0x0000270f6600780c */ /* 0x000fe20003f84070 */
[----:B------:R-:W-:Y:S02]  /*49580*/  @P5 VIADD R122, R122, 0xd8f0 ;  /* 0x0000d8f07a7a5836 */ /* 0x000fe40000000000 */
[----:B------:R-:W-:Y:S01]  /*49590*/  @P6 VIADD R100, R100, 0xd8f0 ;  /* 0x0000d8f064646836 */ /* 0x000fe20000000000 */
[----:B------:R-:W-:Y:S04]  /*495a0*/  STL.U16 [R1+0x410], R18 ;  /* 0x0004101201007387 */ /* 0x000fe80000100400 */
[----:B------:R-:W-:Y:S05]  /*495b0*/  STL.U16 [R1+0x3f4], R40 ;  /* 0x0003f42801007387 */ /* 0x000fea0000100400 */
        /* <DEDUP_REMOVED lines=35> */
[----:B------:R-:W-:Y:S02]  /*497f0*/  PRMT R36, R36, 0x5410, R28 ;  /* 0x0000541024247816 */ /* 0x000fe4000000001c */
[----:B------:R-:W-:Y:S02]  /*49800*/  PRMT R106, R106, 0x5410, R74 ;  /* 0x000054106a6a7816 */ /* 0x000fe4000000004a */
[----:B------:R-:W-:Y:S01]  /*49810*/  PRMT R108, R108, 0x5410, R80 ;  /* 0x000054106c6c7816 */ /* 0x000fe20000000050 */
[----:B------:R0:W-:Y:S01]  /*49820*/  STL.U16 [R1+0x406], R22 ;  /* 0x0004061601007387 */ /* 0x0001e20000100400 */
[----:B------:R-:W-:Y:S02]  /*49830*/  PRMT R111, R110, 0x7610, R111 ;  /* 0x000076106e6f7816 */ /* 0x000fe4000000006f */
[----:B------:R-:W-:Y:S01]  /*49840*/  PRMT R107, R76, 0x5410, R78 ;  /* 0x000054104c6b7816 */ /* 0x000fe2000000004e */
        /* <DEDUP_REMOVED lines=35> */
[----:B---3--:R-:W-:Y:S02]  /*49a80*/  PRMT R10, R10, 0x5410, R96 ;  /* 0x000054100a0a7816 */ /* 0x008fe40000000060 */
[----:B0-----:R-:W-:Y:S02]  /*49a90*/  PRMT R12, R12, 0x5410, R98 ;  /* 0x000054100c0c7816 */ /* 0x001fe40000000062 */
[----:B--2---:R-:W-:-:S07]  /*49aa0*/  PRMT R14, R14, 0x5410, R100 ;  /* 0x000054100e0e7816 */ /* 0x004fce0000000064 */
.L_x_744:
[----:B------:R-:W-:Y:S05]  /*49ab0*/  BSYNC.RECONVERGENT B4 ;  /* 0x0000000000047941 */ /* 0x000fea0003800200 */
.L_x_743:
        /* <DEDUP_REMOVED lines=54> */
.L_x_737:
[----:B------:R0:W-:Y:S02]  /*49e20*/  STL.U8 [R1+0x3ac], R7 ;  /* 0x0003ac0701007387 */ /* 0x0001e40000100000 */
.L_x_736:
[----:B------:R-:W-:Y:S05]  /*49e30*/  BSYNC.RECONVERGENT B3 ;  /* 0x0000000000037941 */ /* 0x000fea0003800200 */
.L_x_735:
[----:B------:R-:W-:Y:S01]  /*49e40*/  IMAD.IADD R74, R20, 0x1, R9 ;  /* 0x00000001144a7824 */ /* 0x000fe200078e0209 */
[----:B------:R0:W-:Y:S03]  /*49e50*/  STL.U8 [R1+0x4b0], R7 ;  /* 0x0004b00701007387 */ /* 0x0001e60000100000 */
[----:B------:R-:W-:-:S05]  /*49e60*/  IMAD R9, R74, 0x2, R49 ;  /* 0x000000024a097824 */ /* 0x000fca00078e0231 */
[----:B------:R-:W5:Y:S01]  /*49e70*/  LDL.U16 R32, [R9+0x2] ;  /* 0x0000020009207983 */ /* 0x000f620000100400 */
[C---:B------:R-:W-:Y:S02]  /*49e80*/  ISETP.GT.AND P0, PT, R74.reuse, 0x2f, PT ;  /* 0x0000002f4a00780c */ /* 0x040fe40003f04270 */
[----:B------:R-:W-:Y:S01]  /*49e90*/  PRMT R30, RZ, 0x7610, R30 ;  /* 0x00007610ff1e7816 */ /* 0x000fe2000000001e */
[----:B-----5:R0:W-:Y:S04]  /*49ea0*/  STL.U16 [R1+0x4b2], R32 ;  /* 0x0004b22001007387 */ /* 0x0201e80000100400 */
[----:B------:R-:W5:Y:S06]  /*49eb0*/  LDL.U16 R34, [R9+0x4] ;  /* 0x0000040009227983 */ /* 0x000f6c0000100400 */
[----:B------:R-:W-:-:S04]  /*49ec0*/  @!P0 VIADD R10, R74, 0x2 ;  /* 0x000000024a0a8836 */ /* 0x000fc80000000000 */
[----:B------:R-:W-:Y:S01]  /*49ed0*/  @!P0 IMAD R10, R10, 0x2, R49 ;  /* 0x000000020a0a8824 */ /* 0x000fe200078e0231 */
[----:B-----5:R0:W-:Y:S04]  /*49ee0*/  STL.U16 [R1+0x4b4], R34 ;  /* 0x0004b42201007387 */ /* 0x0201e80000100400 */
[----:B------:R-:W5:Y:S01]  /*49ef0*/  @!P0 LDL.U16 R30, [R10+0x2] ;  /* 0x000002000a1e8983 */ /* 0x000f620000100400 */
[----:B------:R-:W-:Y:S02]  /*49f00*/  ISETP.GT.AND P0, PT, R74, 0x2e, PT ;  /* 0x0000002e4a00780c */ /* 0x000fe40003f04270 */
[----:B------:R-:W-:-:S11]  /*49f10*/  PRMT R28, RZ, 0x7610, R28 ;  /* 0x00007610ff1c7816 */ /* 0x000fd6000000001c */
        /* <DEDUP_REMOVED lines=118> */
[C---:B------:R-:W-:Y:S02]  /*4a680*/  ISETP.GT.AND P0, PT, R74.reuse, 0x1a, PT ;  /* 0x0000001a4a00780c */ /* 0x040fe40003f04270 */
[----:B------:R-:W-:Y:S01]  /*4a690*/  PRMT R38, RZ, 0x7610, R38 ;  /* 0x00007610ff267816 */ /* 0x000fe20000000026 */
[----:B------:R-:W2:Y:S10]  /*4a6a0*/  LDL R11, [R1+0x340] ;  /* 0x00034000010b7983 */ /* 0x000eb40000100800 */
        /* <DEDUP_REMOVED lines=10> */
[----:B--2---:R-:W-:Y:S01]  /*4a750*/  IMAD.SHL.U32 R74, R11, 0x2, RZ ;  /* 0x000000020b4a7824 */ /* 0x004fe200078e00ff */
[----:B------:R-:W-:-:S04]  /*4a760*/  PRMT R9, R32, 0x9910, RZ ;  /* 0x0000991020097816 */ /* 0x000fc800000000ff */
[----:B------:R0:W-:Y:S01]  /*4a770*/  STL [R1+0x4e4], R74 ;  /* 0x0004e44a01007387 */ /* 0x0001e20000100800 */
[----:B------:R-:W-:Y:S01]  /*4a780*/  ISETP.NE.AND P0, PT, R9, RZ, PT ;  /* 0x000000ff0900720c */ /* 0x000fe20003f05270 */
[----:B------:R-:W-:Y:S04]  /*4a790*/  BSSY.RECONVERGENT B2, `(.L_x_746) ;  /* 0x0000128000027945 */ /* 0x000fe80003800200 */
[----:B------:R-:W-:Y:S01]  /*4a7a0*/  BSSY.RELIABLE B3, `(.L_x_747) ;  /* 0x0000080000037945 */ /* 0x000fe20003800100 */
[----:B------:R-:W-:Y:S01]  /*4a7b0*/  IMAD.MOV.U32 R9, RZ, RZ, RZ ;  /* 0x000000ffff097224 */ /* 0x000fe200078e00ff */
[----:B-----5:R0:W-:Y:S06]  /*4a7c0*/  STL.U16 [R1+0x4e2], R40 ;  /* 0x0004e22801007387 */ /* 0x0201ec0000100400 */
        /* <DEDUP_REMOVED lines=92> */
[----:B------:R-:W-:Y:S05]  /*4ad90*/  @!P0 BREAK.RELIABLE B3 ;  /* 0x0000000000038942 */ /* 0x000fea0003800100 */
[----:B------:R-:W-:Y:S05]  /*4ada0*/  @P0 BRA `(.L_x_748) ;  /* 0x00000000006c0947 */ /* 0x000fea0003800000 */
[----:B------:R2:W-:Y:S01]  /*4adb0*/  STL [R1+0x4e4], RZ ;  /* 0x0004e4ff01007387 */ /* 0x0005e20000100800 */
[----:B0-----:R-:W-:Y:S02]  /*4adc0*/  PRMT R38, RZ, 0x7610, R38 ;  /* 0x00007610ff267816 */ /* 0x001fe40000000026 */
[----:B------:R-:W-:Y:S01]  /*4add0*/  PRMT R72, RZ, 0x7610, R72 ;  /* 0x00007610ff487816 */ /* 0x000fe20000000048 */
[----:B------:R2:W-:Y:S01]  /*4ade0*/  STL.U8 [R1+0x4b0], R7 ;  /* 0x0004b00701007387 */ /* 0x0005e20000100000 */
        /* <DEDUP_REMOVED lines=22> */
[----:B--2---:R-:W-:Y:S06]  /*4af50*/  BRA `(.L_x_749) ;  /* 0x0000000800ac7947 */ /* 0x004fec0003800000 */
.L_x_748:
[----:B------:R-:W-:-:S04]  /*4af60*/  VIMNMX R11, PT, PT, R74, R9, PT ;  /* 0x000000094a0b7248 */ /* 0x000fc80003fe0100 */
[----:B------:R-:W-:-:S13]  /*4af70*/  ISETP.GE.AND P0, PT, R11, 0x1, PT ;  /* 0x000000010b00780c */ /* 0x000fda0003f06270 */
[----:B------:R-:W-:Y:S05]  /*4af80*/  @!P0 BREAK.RELIABLE B3 ;  /* 0x0000000000038942 */ /* 0x000fea0003800100 */
[----:B------:R-:W-:Y:S05]  /*4af90*/  @!P0 BRA `(.L_x_749) ;  /* 0x00000008009c8947 */ /* 0x000fea0003800000 */
[----:B------:R-:W-:Y:S05]  /*4afa0*/  BSYNC.RELIABLE B3 ;  /* 0x0000000000037941 */ /* 0x000fea0003800100 */
.L_x_747:
        /* <DEDUP_REMOVED lines=43> */
.L_x_751:
[----:B------:R-:W-:Y:S05]  /*4b260*/  BSYNC.RECONVERGENT B3 ;  /* 0x0000000000037941 */ /* 0x000fea0003800200 */
.L_x_750:
[----:B-----5:R0:W-:Y:S01]  /*4b270*/  STL.U16 [R1+0x4b6], R30 ;  /* 0x0004b61e01007387 */ /* 0x0201e20000100400 */
[----:B------:R-:W-:Y:S01]  /*4b280*/  BSSY.RECONVERGENT B3, `(.L_x_752) ;  /* 0x0000004000037945 */ /* 0x000fe20003800200 */
[----:B------:R-:W-:-:S03]  /*4b290*/  ISETP.GT.U32.AND P4, PT, R11, 0xe, PT ;  /* 0x0000000e0b00780c */ /* 0x000fc60003f84070 */
[----:B------:R-:W-:Y:S10]  /*4b2a0*/  @P5 BRA `(.L_x_753) ;  /* 0x0000000000045947 */ /* 0x000ff40003800000 */
[----:B------:R0:W5:Y:S02]  /*4b2b0*/  LDL.U16 R28, [R9+0x8] ;  /* 0x00000800091c7983 */ /* 0x0001640000100400 */
.L_x_753:
[----:B------:R-:W-:Y:S05]  /*4b2c0*/  BSYNC.RECONVERGENT B3 ;  /* 0x0000000000037941 */ /* 0x000fea0003800200 */
.L_x_752:
[----:B-----5:R0:W-:Y:S01]  /*4b2d0*/  STL.U16 [R1+0x4b8], R28 ;  /* 0x0004b81c01007387 */ /* 0x0201e20000100400 */
[----:B------:R-:W-:Y:S01]  /*4b2e0*/  BSSY.RECONVERGENT B3, `(.L_x_754) ;  /* 0x0000004000037945 */ /* 0x000fe20003800200 */
[----:B------:R-:W-:-:S03]  /*4b2f0*/  ISETP.GT.U32.AND P5, PT, R11, 0xd, PT ;  /* 0x0000000d0b00780c */ /* 0x000fc60003fa4070 */
[----:B------:R-:W-:Y:S10]  /*4b300*/  @P6 BRA `(.L_x_755) ;  /* 0x0000000000046947 */ /* 0x000ff40003800000 */
[----:B------:R0:W5:Y:S02]  /*4b310*/  LDL.U16 R36, [R9+0xa] ;  /* 0x00000a0009247983 */ /* 0x0001640000100400 */
.L_x_755:
[----:B------:R-:W-:Y:S05]  /*4b320*/  BSYNC.RECONVERGENT B3 ;  /* 0x0000000000037941 */ /* 0x000fea0003800200 */
.L_x_754:
[----:B-----5:R0:W-:Y:S01]  /*4b330*/  STL.U16 [R1+0x4ba], R36 ;  /* 0x0004ba2401007387 */ /* 0x0201e20000100400 */
[----:B------:R-:W-:Y:S01]  /*4b340*/  BSSY.RECONVERGENT B3, `(.L_x_756) ;  /* 0x0000004000037945 */ /* 0x000fe20003800200 */
[----:B------:R-:W-:-:S03]  /*4b350*/  ISETP.GT.U32.AND P6, PT, R11, 0xc, PT ;  /* 0x0000000c0b00780c */ /* 0x000fc60003fc4070 */
[----:B------:R-:W-:Y:S10]  /*4b360*/  @P0 BRA `(.L_x_757) ;  /* 0x0000000000040947 */ /* 0x000ff40003800000 */
[----:B------:R0:W5:Y:S02]  /*4b370*/  LDL.U16 R26, [R9+0xc] ;  /* 0x00000c00091a7983 */ /* 0x0001640000100400 */
.L_x_757:
[----:B------:R-:W-:Y:S05]  /*4b380*/  BSYNC.RECONVERGENT B3 ;  /* 0x0000000000037941 */ /* 0x000fea0003800200 */
.L_x_756:
[----:B-----5:R0:W-:Y:S01]  /*4b390*/  STL.U16 [R1+0x4bc], R26 ;  /* 0x0004bc1a01007387 */ /* 0x0201e20000100400 */
[----:B------:R-:W-:Y:S01]  /*4b3a0*/  BSSY.RECONVERGENT B3, `(.L_x_758) ;  /* 0x0000004000037945 */ /* 0x000fe20003800200 */
[----:B------:R-:W-:-:S03]  /*4b3b0*/  ISETP.GT.U32.AND P0, PT, R11, 0xb, PT ;  /* 0x0000000b0b00780c */ /* 0x000fc60003f04070 */
[----:B------:R-:W-:Y:S10]  /*4b3c0*/  @P1 BRA `(.L_x_759) ;  /* 0x0000000000041947 */ /* 0x000ff40003800000 */
[----:B------:R0:W5:Y:S02]  /*4b3d0*/  LDL.U16 R42, [R9+0xe] ;  /* 0x00000e00092a7983 */ /* 0x0001640000100400 */
.L_x_759:
[----:B------:R-:W-:Y:S05]  /*4b3e0*/  BSYNC.RECONVERGENT B3 ;  /* 0x0000000000037941 */ /* 0x000fea0003800200 */
.L_x_758:
[----:B-----5:R0:W-:Y:S01]  /*4b3f0*/  STL.U16 [R1+0x4be], R42 ;  /* 0x0004be2a01007387 */ /* 0x0201e20000100400 */
[----:B------:R-:W-:Y:S01]  /*4b400*/  BSSY.RECONVERGENT B3, `(.L_x_760) ;  /* 0x0000004000037945 */ /* 0x000fe20003800200 */
[----:B------:R-:W-:-:S03]  /*4b410*/  ISETP.GT.U32.AND P1, PT, R11, 0xa, PT ;  /* 0x0000000a0b00780c */ /* 0x000fc60003f24070 */
[----:B------:R-:W-:Y:S10]  /*4b420*/  @P2 BRA `(.L_x_761) ;  /* 0x0000000000042947 */ /* 0x000ff40003800000 */
[----:B------:R0:W5:Y:S02]  /*4b430*/  LDL.U16 R24, [R9+0x10] ;  /* 0x0000100009187983 */ /* 0x0001640000100400 */
.L_x_761:
[----:B------:R-:W-:Y:S05]  /*4b440*/  BSYNC.RECONVERGENT B3 ;  /* 0x0000000000037941 */ /* 0x000fea0003800200 */
.L_x_760:
[----:B-----5:R0:W-:Y:S01]  /*4b450*/  STL.U16 [R1+0x4c0], R24 ;  /* 0x0004c01801007387 */ /* 0x0201e20000100400 */
[----:B------:R-:W-:Y:S01]  /*4b460*/  BSSY.RECONVERGENT B3, `(.L_x_762) ;  /* 0x0000004000037945 */ /* 0x000fe20003800200 */
[----:B------:R-:W-:-:S03]  /*4b470*/  ISETP.GT.U32.AND P2, PT, R11, 0x9, PT ;  /* 0x000000090b00780c */ /* 0x000fc60003f44070 */
[----:B------:R-:W-:Y:S10]  /*4b480*/  @P3 BRA `(.L_x_763) ;  /* 0x0000000000043947 */ /* 0x000ff40003800000 */
[----:B------:R0:W5:Y:S02]  /*4b490*/  LDL.U16 R44, [R9+0x12] ;  /* 0x00001200092c7983 */ /* 0x0001640000100400 */
.L_x_763:
[----:B------:R-:W-:Y:S05]  /*4b4a0*/  BSYNC.RECONVERGENT B3 ;  /* 0x0000000000037941 */ /* 0x000fea0003800200 */
.L_x_762:
        /* <DEDUP_REMOVED lines=9> */
.L_x_765:
[----:B------:R-:W-:Y:S05]  /*4b540*/  BSYNC.RECONVERGENT B3 ;  /* 0x0000000000037941 */ /* 0x000fea0003800200 */
.L_x_764:
[----:B-----5:R0:W-:Y:S01]  /*4b550*/  STL.U16 [R1+0x4c4], R58 ;  /* 0x0004c43a01007387 */ /* 0x0201e20000100400 */
[----:B------:R-:W-:Y:S01]  /*4b560*/  BSSY.RECONVERGENT B3, `(.L_x_766) ;  /* 0x0000004000037945 */ /* 0x000fe20003800200 */
[----:B------:R-:W-:-:S03]  /*4b570*/  ISETP.GT.U32.AND P3, PT, R11, 0x7, PT ;  /* 0x000000070b00780c */ /* 0x000fc60003f64070 */
[----:B------:R-:W-:Y:S10]  /*4b580*/  @P4 BRA `(.L_x_767) ;  /* 0x0000000000044947 */ /* 0x000ff40003800000 */
[----:B------:R0:W5:Y:S02]  /*4b590*/  LDL.U16 R10, [R9+0x16] ;  /* 0x00001600090a7983 */ /* 0x0001640000100400 */
.L_x_767:
[----:B------:R-:W-:Y:S05]  /*4b5a0*/  BSYNC.RECONVERGENT B3 ;  /* 0x0000000000037941 */ /* 0x000fea0003800200 */
.L_x_766:
[----:B-----5:R0:W-:Y:S01]  /*4b5b0*/  STL.U16 [R1+0x4c6], R10 ;  /* 0x0004c60a01007387 */ /* 0x0201e20000100400 */
[----:B------:R-:W-:Y:S01]  /*4b5c0*/  BSSY.RECONVERGENT B3, `(.L_x_768) ;  /* 0x0000004000037945 */ /* 0x000fe20003800200 */
[----:B------:R-:W-:-:S03]  /*4b5d0*/  ISETP.GT.U32.AND P4, PT, R11, 0x6, PT ;  /* 0x000000060b00780c */ /* 0x000fc60003f84070 */
[----:B------:R-:W-:Y:S10]  /*4b5e0*/  @P5 BRA `(.L_x_769) ;  /* 0x0000000000045947 */ /* 0x000ff40003800000 */
[----:B------:R0:W5:Y:S02]  /*4b5f0*/  LDL.U16 R60, [R9+0x18] ;  /* 0x00001800093c7983 */ /* 0x0001640000100400 */
.L_x_769:
[----:B------:R-:W-:Y:S05]  /*4b600*/  BSYNC.RECONVERGENT B3 ;  /* 0x0000000000037941 */ /* 0x000fea0003800200 */
.L_x_768:
[----:B-----5:R0:W-:Y:S01]  /*4b610*/  STL.U16 [R1+0x4c8], R60 ;  /* 0x0004c83c01007387 */ /* 0x0201e20000100400 */
[----:B------:R-:W-:Y:S01]  /*4b620*/  BSSY.RECONVERGENT B3, `(.L_x_770) ;  /* 0x0000004000037945 */ /* 0x000fe20003800200 */
[----:B------:R-:W-:-:S03]  /*4b630*/  ISETP.GT.U32.AND P5, PT, R11, 0x5, PT ;  /* 0x000000050b00780c */ /* 0x000fc60003fa4070 */
[----:B------:R-:W-:Y:S10]  /*4b640*/  @P6 BRA `(.L_x_771) ;  /* 0x0000000000046947 */ /* 0x000ff40003800000 */
[----:B------:R0:W5:Y:S02]  /*4b650*/  LDL.U16 R12, [R9+0x1a] ;  /* 0x00001a00090c7983 */ /* 0x0001640000100400 */
.L_x_771:
[----:B------:R-:W-:Y:S05]  /*4b660*/  BSYNC.RECONVERGENT B3 ;  /* 0x0000000000037941 */ /* 0x000fea0003800200 */
.L_x_770:
[----:B-----5:R0:W-:Y:S01]  /*4b670*/  STL.U16 [R1+0x4ca], R12 ;  /* 0x0004ca0c01007387 */ /* 0x0201e20000100400 */
[----:B------:R-:W-:Y:S01]  /*4b680*/  BSSY.RECONVERGENT B3, `(.L_x_772) ;  /* 0x0000004000037945 */ /* 0x000fe20003800200 */
[----:B------:R-:W-:-:S03]  /*4b690*/  ISETP.GT.U32.AND P6, PT, R11, 0x4, PT ;  /* 0x000000040b00780c */ /* 0x000fc60003fc4070 */
[----:B------:R-:W-:Y:S10]  /*4b6a0*/  @P0 BRA `(.L_x_773) ;  /* 0x0000000000040947 */ /* 0x000ff40003800000 */
[----:B------:R0:W5:Y:S02]  /*4b6b0*/  LDL.U16 R62, [R9+0x1c] ;  /* 0x00001c00093e7983 */ /* 0x0001640000100400 */
.L_x_773:
[----:B------:R-:W-:Y:S05]  /*4b6c0*/  BSYNC.RECONVERGENT B3 ;  /* 0x0000000000037941 */ /* 0x000fea0003800200 */
.L_x_772:
[----:B-----5:R0:W-:Y:S01]  /*4b6d0*/  STL.U16 [R1+0x4cc], R62 ;  /* 0x0004cc3e01007387 */ /* 0x0201e20000100400 */
[----:B------:R-:W-:Y:S01]  /*4b6e0*/  BSSY.RECONVERGENT B3, `(.L_x_774) ;  /* 0x0000004000037945 */ /* 0x000fe20003800200 */
[----:B------:R-:W-:-:S03]  /*4b6f0*/  ISETP.GT.U32.AND P0, PT, R11, 0x3, PT ;  /* 0x000000030b00780c */ /* 0x000fc60003f04070 */
[----:B------:R-:W-:Y:S10]  /*4b700*/  @P1 BRA `(.L_x_775) ;  /* 0x0000000000041947 */ /* 0x000ff40003800000 */
[----:B------:R0:W5:Y:S02]  /*4b710*/  LDL.U16 R14, [R9+0x1e] ;  /* 0x00001e00090e7983 */ /* 0x0001640000100400 */
.L_x_775:
[----:B------:R-:W-:Y:S05]  /*4b720*/  BSYNC.RECONVERGENT B3 ;  /* 0x0000000000037941 */ /* 0x000fea0003800200 */
.L_x_774:
[----:B-----5:R0:W-:Y:S01]  /*4b730*/  STL.U16 [R1+0x4ce], R14 ;  /* 0x0004ce0e01007387 */ /* 0x0201e20000100400 */
[----:B------:R-:W-:Y:S01]  /*4b740*/  BSSY.RECONVERGENT B3, `(.L_x_776) ;  /* 0x0000004000037945 */ /* 0x000fe20003800200 */
[----:B------:R-:W-:-:S03]  /*4b750*/  ISETP.GT.U32.AND P1, PT, R11, 0x2, PT ;  /* 0x000000020b00780c */ /* 0x000fc60003f24070 */
[----:B------:R-:W-:Y:S10]  /*4b760*/  @P2 BRA `(.L_x_777) ;  /* 0x0000000000042947 */ /* 0x000ff40003800000 */
[----:B------:R0:W5:Y:S02]  /*4b770*/  LDL.U16 R64, [R9+0x20] ;  /* 0x0000200009407983 */ /* 0x0001640000100400 */
.L_x_777:
[----:B------:R-:W-:Y:S05]  /*4b780*/  BSYNC.RECONVERGENT B3 ;  /* 0x0000000000037941 */ /* 0x000fea0003800200 */
.L_x_776:
[----:B-----5:R0:W-:Y:S01]  /*4b790*/  STL.U16 [R1+0x4d0], R64 ;  /* 0x0004d04001007387 */ /* 0x0201e20000100400 */
[----:B------:R-:W-:Y:S01]  /*4b7a0*/  ISETP.NE.AND P2, PT, R15, RZ, PT ;  /* 0x000000ff0f00720c */ /* 0x000fe20003f45270 */
[----:B------:R-:W-:-:S12]  /*4b7b0*/  BSSY.RECONVERGENT B3, `(.L_x_778) ;  /* 0x0000003000037945 */ /* 0x000fd80003800200 */
[----:B0-----:R-:W-:Y:S05]  /*4b7c0*/  @P2 BRA `(.L_x_779) ;  /* 0x0000000000042947 */ /* 0x001fea0003800000 */
[----:B------:R0:W5:Y:S02]  /*4b7d0*/  LDL.U16 R16, [R9+0x22] ;  /* 0x0000220009107983 */ /* 0x0001640000100400 */
.L_x_779:
[----:B------:R-:W-:Y:S05]  /*4b7e0*/  BSYNC.RECONVERGENT B3 ;  /* 0x0000000000037941 */ /* 0x000fea0003800200 */
.L_x_778:
[----:B-----5:R0:W-:Y:S01]  /*4b7f0*/  STL.U16 [R1+0x4d2], R16 ;  /* 0x0004d21001007387 */ /* 0x0201e20000100400 */
[----:B------:R-:W-:Y:S04]  /*4b800*/  BSSY.RECONVERGENT B3, `(.L_x_780) ;  /* 0x0000003000037945 */ /* 0x000fe80003800200 */
[----:B------:R-:W-:Y:S05]  /*4b810*/  @P3 BRA `(.L_x_781) ;  /* 0x0000000000043947 */ /* 0x000fea0003800000 */
[----:B------:R0:W5:Y:S02]  /*4b820*/  LDL.U16 R66, [R9+0x24] ;  /* 0x0000240009427983 */ /* 0x0001640000100400 */
.L_x_781:
[----:B------:R-:W-:Y:S05]  /*4b830*/  BSYNC.RECONVERGENT B3 ;  /* 0x0000000000037941 */ /* 0x000fea0003800200 */
.L_x_780:
[----:B-----5:R0:W-:Y:S01]  /*4b840*/  STL.U16 [R1+0x4d4], R66 ;  /* 0x0004d44201007387 */ /* 0x0201e20000100400 */
[----:B------:R-:W-:Y:S04]  /*4b850*/  BSSY.RECONVERGENT B3, `(.L_x_782) ;  /* 0x0000003000037945 */ /* 0x000fe80003800200 */
[----:B------:R-:W-:Y:S05]  /*4b860*/  @P4 BRA `(.L_x_783) ;  /* 0x0000000000044947 */ /* 0x000fea0003800000 */
[----:B------:R0:W5:Y:S02]  /*4b870*/  LDL.U16 R18, [R9+0x26] ;  /* 0x0000260009127983 */ /* 0x0001640000100400 */
.L_x_783:
[----:B------:R-:W-:Y:S05]  /*4b880*/  BSYNC.RECONVERGENT B3 ;  /* 0x0000000000037941 */ /* 0x000fea0003800200 */
.L_x_782:
[----:B-----5:R0:W-:Y:S01]  /*4b890*/  STL.U16 [R1+0x4d6], R18 ;  /* 0x0004d61201007387 */ /* 0x0201e20000100400 */
[----:B------:R-:W-:Y:S04]  /*4b8a0*/  BSSY.RECONVERGENT B3, `(.L_x_784) ;  /* 0x0000003000037945 */ /* 0x000fe80003800200 */
[----:B------:R-:W-:Y:S05]  /*4b8b0*/  @P5 BRA `(.L_x_785) ;  /* 0x0000000000045947 */ /* 0x000fea0003800000 */
[----:B------:R0:W5:Y:S02]  /*4b8c0*/  LDL.U16 R68, [R9+0x28] ;  /* 0x0000280009447983 */ /* 0x0001640000100400 */
.L_x_785:
[----:B------:R-:W-:Y:S05]  /*4b8d0*/  BSYNC.RECONVERGENT B3 ;  /* 0x0000000000037941 */ /* 0x000fea0003800200 */
.L_x_784:
[----:B-----5:R0:W-:Y:S01]  /*4b8e0*/  STL.U16 [R1+0x4d8], R68 ;  /* 0x0004d84401007387 */ /* 0x0201e20000100400 */
[----:B------:R-:W-:Y:S04]  /*4b8f0*/  BSSY.RECONVERGENT B3, `(.L_x_786) ;  /* 0x0000003000037945 */ /* 0x000fe80003800200 */
[----:B------:R-:W-:Y:S05]  /*4b900*/  @P6 BRA `(.L_x_787) ;  /* 0x0000000000046947 */ /* 0x000fea0003800000 */
[----:B------:R0:W5:Y:S02]  /*4b910*/  LDL.U16 R70, [R9+0x2a] ;  /* 0x00002a0009467983 */ /* 0x0001640000100400 */
.L_x_787:
[----:B------:R-:W-:Y:S05]  /*4b920*/  BSYNC.RECONVERGENT B3 ;  /* 0x0000000000037941 */ /* 0x000fea0003800200 */
.L_x_786:
[----:B-----5:R0:W-:Y:S01]  /*4b930*/  STL.U16 [R1+0x4da], R70 ;  /* 0x0004da4601007387 */ /* 0x0201e20000100400 */
[----:B------:R-:W-:Y:S04]  /*4b940*/  BSSY.RECONVERGENT B3, `(.L_x_788) ;  /* 0x0000003000037945 */ /* 0x000fe80003800200 */
[----:B------:R-:W-:Y:S05]  /*4b950*/  @P0 BRA `(.L_x_789) ;  /* 0x0000000000040947 */ /* 0x000fea0003800000 */
[----:B------:R0:W5:Y:S02]  /*4b960*/  LDL.U16 R22, [R9+0x2c] ;  /* 0x00002c0009167983 */ /* 0x0001640000100400 */
.L_x_789:
[----:B------:R-:W-:Y:S05]  /*4b970*/  BSYNC.RECONVERGENT B3 ;  /* 0x0000000000037941 */ /* 0x000fea0003800200 */
.L_x_788:
[----:B-----5:R0:W-:Y:S01]  /*4b980*/  STL.U16 [R1+0x4dc], R22 ;  /* 0x0004dc1601007387 */ /* 0x0201e20000100400 */
[----:B------:R-:W-:Y:S04]  /*4b990*/  BSSY.RECONVERGENT B3, `(.L_x_790) ;  /* 0x0000003000037945 */ /* 0x000fe80003800200 */
[----:B------:R-:W-:Y:S05]  /*4b9a0*/  @P1 BRA `(.L_x_791) ;  /* 0x0000000000041947 */ /* 0x000fea0003800000 */
[----:B------:R0:W5:Y:S02]  /*4b9b0*/  LDL.U16 R72, [R9+0x2e] ;  /* 0x00002e0009487983 */ /* 0x0001640000100400 */
.L_x_791:
[----:B------:R-:W-:Y:S05]  /*4b9c0*/  BSYNC.RECONVERGENT B3 ;  /* 0x0000000000037941 */ /* 0x000fea0003800200 */
.L_x_790:
[----:B------:R0:W-:Y:S01]  /*4b9d0*/  STL [R1+0x4e4], R74 ;  /* 0x0004e44a01007387 */ /* 0x0001e20000100800 */
[----:B------:R-:W-:-:S03]  /*4b9e0*/  PRMT R38, R20, 0x7610, R38 ;  /* 0x0000761014267816 */ /* 0x000fc60000000026 */
[----:B-----5:R0:W-:Y:S04]  /*4b9f0*/  STL.U16 [R1+0x4de], R72 ;  /* 0x0004de4801007387 */ /* 0x0201e80000100400 */
[----:B------:R0:W-:Y:S02]  /*4ba00*/  STL.U16 [R1+0x4e0], R20 ;  /* 0x0004e01401007387 */ /* 0x0001e40000100400 */
.L_x_749:
[----:B------:R-:W-:Y:S05]  /*4ba10*/  BSYNC.RECONVERGENT B2 ;  /* 0x0000000000027941 */ /* 0x000fea0003800200 */
.L_x_746:
[----:B0-2---:R-:W2:Y:S02]  /*4ba20*/  LDL.U8 R9, [R1+0x30c] ;  /* 0x00030c0001097983 */ /* 0x005ea40000100000 */
[----:B--2---:R-:W-:-:S13]  /*4ba30*/  ISETP.NE.AND P0, PT, R9, RZ, PT ;  /* 0x000000ff0900720c */ /* 0x004fda0003f05270 */
[----:B------:R0:W-:Y:S02]  /*4ba40*/  @!P0 STL.U8 [R1+0x4b0], R7 ;  /* 0x0004b00701008387 */ /* 0x0001e40000100000 */
.L_x_726:
[----:B------:R-:W-:Y:S05]  /*4ba50*/  BSYNC.RECONVERGENT B1 ;  /* 0x0000000000017941 */ /* 0x000fea0003800200 */
.L_x_725:
[----:B------:R-:W5:Y:S01]  /*4ba60*/  LDL.U8 R61, [R1+0x478] ;  /* 0x00047800013d7983 */ /* 0x000f620000100000 */
[----:B------:R-:W-:Y:S01]  /*4ba70*/  BSSY.RECONVERGENT B1, `(.L_x_792) ;  /* 0x00005d8000017945 */ /* 0x000fe20003800200 */
        /* <DEDUP_REMOVED lines=12> */
[----:B-----5:R-:W-:-:S13]  /*4bb40*/  ISETP.NE.AND P0, PT, R61, RZ, PT ;  /* 0x000000ff3d00720c */ /* 0x020fda0003f05270 */
[----:B------:R-:W-:Y:S05]  /*4bb50*/  @P0 BRA `(.L_x_793) ;  /* 0x0000003000980947 */ /* 0x000fea0003800000 */
[----:B------:R-:W5:Y:S01]  /*4bb60*/  LDL.U16 R83, [R1+0x47a] ;  /* 0x00047a0001537983 */ /* 0x000f620000100400 */
[----:B------:R-:W-:Y:S02]  /*4bb70*/  PRMT R42, R30, 0x9910, RZ ;  /* 0x000099101e2a7816 */ /* 0x000fe400000000ff */
[----:B------:R-:W-:Y:S01]  /*4bb80*/  PRMT R44, R28, 0x9910, RZ ;  /* 0x000099101c2c7816 */ /* 0x000fe200000000ff */
[----:B------:R-:W2:Y:S01]  /*4bb90*/  LDL.U16 R61, [R1+0x4aa] ;  /* 0x0004aa00013d7983 */ /* 0x000ea20000100400 */
[----:B-----5:R-:W-:-:S04]  /*4bba0*/  LOP3.LUT R34, R31, R32, R83, 0xfe, !PT ;  /* 0x000000201f227212 */ /* 0x020fc800078efe53 */
[----:B------:R-:W-:-:S04]  /*4bbb0*/  PRMT R34, R34, 0x9910, RZ ;  /* 0x0000991022227816 */ /* 0x000fc800000000ff */
[----:B------:R-:W-:-:S13]  /*4bbc0*/  ISETP.NE.AND P0, PT, R34, RZ, PT ;  /* 0x000000ff2200720c */ /* 0x000fda0003f05270 */
[----:B------:R-:W5:Y:S02]  /*4bbd0*/  @!P0 LDL.U16 R34, [R1+0x47c] ;  /* 0x00047c0001228983 */ /* 0x000f640000100400 */
[----:B-----5:R-:W-:-:S04]  /*4bbe0*/  ISETP.EQ.AND P0, PT, R34, RZ, !P0 ;  /* 0x000000ff2200720c */ /* 0x020fc80004702270 */
[----:B------:R-:W-:-:S13]  /*4bbf0*/  ISETP.NE.OR P0, PT, R42, RZ, !P0 ;  /* 0x000000ff2a00720c */ /* 0x000fda0004705670 */
        /* <DEDUP_REMOVED lines=110> */
[----:B-----5:R-:W-:-:S04]  /*4c2e0*/  ISETP.NE.OR P0, PT, R34, RZ, P0 ;  /* 0x000000ff2200720c */ /* 0x020fc80000705670 */
[----:B------:R-:W-:-:S04]  /*4c2f0*/  ISETP.NE.OR P0, PT, R80, RZ, P0 ;  /* 0x000000ff5000720c */ /* 0x000fc80000705670 */
[----:B--2---:R-:W-:-:S13]  /*4c300*/  ISETP.NE.OR P0, PT, R61, RZ, P0 ;  /* 0x000000ff3d00720c */ /* 0x004fda0000705670 */
[----:B------:R0:W-:Y:S04]  /*4c310*/  @!P0 STL.U8 [R1+0x4e8], R7 ;  /* 0x0004e80701008387 */ /* 0x0001e80000100000 */
[----:B------:R0:W-:Y:S01]  /*4c320*/  @!P0 STL [R1+0x51c], RZ ;  /* 0x00051cff01008387 */ /* 0x0001e20000100800 */
[----:B------:R-:W-:Y:S05]  /*4c330*/  @!P0 BRA `(.L_x_794) ;  /* 0x00000054002c8947 */ /* 0x000fea0003800000 */
[----:B------:R-:W2:Y:S04]  /*4c340*/  LDL R82, [R1+0x4e4] ;  /* 0x0004e40001527983 */ /* 0x000ea80000100800 */
[----:B------:R-:W2:Y:S01]  /*4c350*/  LDL R81, [R1+0x4ac] ;  /* 0x0004ac0001517983 */ /* 0x000ea20000100800 */
[----:B------:R-:W-:Y:S04]  /*4c360*/  BSSY.RECONVERGENT B2, `(.L_x_795) ;  /* 0x0000099000027945 */ /* 0x000fe80003800200 */
[----:B------:R-:W-:Y:S01]  /*4c370*/  BSSY.RELIABLE B3, `(.L_x_796) ;  /* 0x0000094000037945 */ /* 0x000fe20003800100 */
[----:B------:R0:W-:Y:S01]  /*4c380*/  STL.U8 [R1+0x4e8], R7 ;  /* 0x0004e80701007387 */ /* 0x0001e20000100000 */
[CC--:B--2---:R-:W-:Y:S01]  /*4c390*/  VIMNMX R36, PT, PT, R82.reuse, R81.reuse, !PT ;  /* 0x0000005152247248 */ /* 0x0c4fe20007fe0100 */
[C---:B------:R-:W-:Y:S01]  /*4c3a0*/  IMAD.IADD R34, R82.reuse, 0x1, -R81 ;  /* 0x0000000152227824 */ /* 0x040fe200078e0a51 */
[----:B------:R-:W-:-:S03]  /*4c3b0*/  ISETP.NE.AND P0, PT, R82, R81, PT ;  /* 0x000000515200720c */ /* 0x000fc60003f05270 */
[----:B------:R0:W-:Y:S10]  /*4c3c0*/  STL [R1+0x51c], R36 ;  /* 0x00051c2401007387 */ /* 0x0001f40000100800 */
[----:B0-----:R-:W-:Y:S05]  /*4c3d0*/  @!P0 BRA `(.L_x_797) ;  /* 0x0000000000188947 */ /* 0x001fea0003800000 */
[----:B------:R-:W-:Y:S02]  /*4c3e0*/  ISETP.GT.AND P1, PT, R82, R81, PT ;  /* 0x000000515200720c */ /* 0x000fe40003f24270 */
[----:B------:R-:W-:-:S11]  /*4c3f0*/  PLOP3.LUT P0, PT, PT, PT, PT, 0x80, 0x8 ;  /* 0x000000000008781c */ /* 0x000fd60003f0f070 */
[----:B------:R-:W-:Y:S05]  /*4c400*/  @P1 BREAK.RELIABLE B3 ;  /* 0x0000000000031942 */ /* 0x000fea0003800100 */
[----:B------:R-:W-:Y:S05]  /*4c410*/  @P1 BRA `(.L_x_798) ;  /* 0x0000000800341947 */ /* 0x000fea0003800000 */
[----:B------:R-:W-:Y:S01]  /*4c420*/  PRMT R8, R8, 0x5410, R61 ;  /* 0x0000541008087816 */ /* 0x000fe2000000003d */
[----:B------:R-:W-:Y:S06]  /*4c430*/  BRA `(.L_x_799) ;  /* 0x00000008001c7947 */ /* 0x000fec0003800000 */
.L_x_797:
        /* <DEDUP_REMOVED lines=12> */
[----:B------:R-:W2:Y:S02]  /*4c500*/  LDL.U16 R84, [R1+0x47e] ;  /* 0x00047e0001547983 */ /* 0x000ea40000100400 */
        /* <DEDUP_REMOVED lines=115> */
.L_x_800:
[----:B------:R-:W2:Y:S01]  /*4cc40*/  LDL.U16 R81, [R81] ;  /* 0x0000000051517983 */ /* 0x000ea20000100400 */
[----:B------:R-:W-:Y:S02]  /*4cc50*/  LOP3.LUT R84, R84, 0xffff, RZ, 0xc0, !PT ;  /* 0x0000ffff54547812 */ /* 0x000fe400078ec0ff */
[----:B------:R-:W-:Y:S02]  /*4cc60*/  PLOP3.LUT P0, PT, PT, PT, PT, 0x80, 0x8 ;  /* 0x000000000008781c */ /* 0x000fe40003f0f070 */
[----:B--2---:R-:W-:-:S13]  /*4cc70*/  ISETP.GT.U32.AND P1, PT, R81, R84, PT ;  /* 0x000000545100720c */ /* 0x004fda0003f24070 */
[----:B------:R-:W-:Y:S05]  /*4cc80*/  @P1 BREAK.RELIABLE B3 ;  /* 0x0000000000031942 */ /* 0x000fea0003800100 */
[----:B------:R-:W-:Y:S05]  /*4cc90*/  @P1 BRA `(.L_x_798) ;  /* 0x0000000000141947 */ /* 0x000fea0003800000 */
[----:B------:R-:W-:-:S07]  /*4cca0*/  PRMT R8, R8, 0x5410, R61 ;  /* 0x0000541008087816 */ /* 0x000fce000000003d */
.L_x_799:
[----:B------:R-:W-:Y:S05]  /*4ccb0*/  BSYNC.RELIABLE B3 ;  /* 0x0000000000037941 */ /* 0x000fea0003800100 */
.L_x_796:
[----:B------:R0:W-:Y:S01]  /*4ccc0*/  STL.U8 [R1+0x4e8], RZ ;  /* 0x0004e8ff01007387 */ /* 0x0001e20000100000 */
[----:B------:R-:W-:Y:S02]  /*4ccd0*/  PLOP3.LUT P0, PT, PT, PT, PT, 0x8, 0x80 ;  /* 0x000000000080781c */ /* 0x000fe40003f0e170 */
[----:B------:R-:W-:-:S11]  /*4cce0*/  PRMT R61, R8, 0x7632, R61 ;  /* 0x00007632083d7816 */ /* 0x000fd6000000003d */
.L_x_798:
[----:B------:R-:W-:Y:S05]  /*4ccf0*/  BSYNC.RECONVERGENT B2 ;  /* 0x0000000000027941 */ /* 0x000fea0003800200 */
.L_x_795:
        /* <DEDUP_REMOVED lines=36> */
.L_x_802:
[----:B------:R-:W-:Y:S05]  /*4cf40*/  BSYNC.RECONVERGENT B2 ;  /* 0x0000000000027941 */ /* 0x000fea0003800200 */
.L_x_801:
        /* <DEDUP_REMOVED lines=16> */
.L_x_804:
[----:B------:R-:W-:Y:S05]  /*4d050*/  BSYNC.RECONVERGENT B2 ;  /* 0x0000000000027941 */ /* 0x000fea0003800200 */
.L_x_803:
        /* <DEDUP_REMOVED lines=18> */
.L_x_806:
[----:B------:R-:W-:Y:S05]  /*4d180*/  BSYNC.RECONVERGENT B2 ;  /* 0x0000000000027941 */ /* 0x000fea0003800200 */
.L_x_805:
        /* <DEDUP_REMOVED lines=18> */
.L_x_808:
[----:B------:R-:W-:Y:S05]  /*4d2b0*/  BSYNC.RECONVERGENT B2 ;  /* 0x0000000000027941 */ /* 0x000fea0003800200 */
.L_x_807:
        /* <DEDUP_REMOVED lines=18> */
.L_x_810:
[----:B------:R-:W-:Y:S05]  /*4d3e0*/  BSYNC.RECONVERGENT B2 ;  /* 0x0000000000027941 */ /* 0x000fea0003800200 */
.L_x_809:
        /* <DEDUP_REMOVED lines=18> */
.L_x_812:
[----:B------:R-:W-:Y:S05]  /*4d510*/  BSYNC.RECONVERGENT B2 ;  /* 0x0000000000027941 */ /* 0x000fea0003800200 */
.L_x_811:
        /* <DEDUP_REMOVED lines=18> */
.L_x_814:
[----:B------:R-:W-:Y:S05]  /*4d640*/  BSYNC.RECONVERGENT B2 ;  /* 0x0000000000027941 */ /* 0x000fea0003800200 */
.L_x_813:
        /* <DEDUP_REMOVED lines=18> */
.L_x_816:
[----:B------:R-:W-:Y:S05]  /*4d770*/  BSYNC.RECONVERGENT B2 ;  /* 0x0000000000027941 */ /* 0x000fea0003800200 */
.L_x_815:
        /* <DEDUP_REMOVED lines=18> */
.L_x_818:
[----:B------:R-:W-:Y:S05]  /*4d8a0*/  BSYNC.RECONVERGENT B2 ;  /* 0x0000000000027941 */ /* 0x000fea0003800200 */
.L_x_817:
        /* <DEDUP_REMOVED lines=18> */
.L_x_820:
[----:B------:R-:W-:Y:S05]  /*4d9d0*/  BSYNC.RECONVERGENT B2 ;  /* 0x0000000000027941 */ /* 0x000fea0003800200 */
.L_x_819:
        /* <DEDUP_REMOVED lines=18> */
.L_x_822:
[----:B------:R-:W-:Y:S05]  /*4db00*/  BSYNC.RECONVERGENT B2 ;  /* 0x0000000000027941 */ /* 0x000fea0003800200 */
.L_x_821:
        /* <DEDUP_REMOVED lines=18> */
.L_x_824:
[----:B------:R-:W-:Y:S05]  /*4dc30*/  BSYNC.RECONVERGENT B2 ;  /* 0x0000000000027941 */ /* 0x000fea0003800200 */
.L_x_823:
        /* <DEDUP_REMOVED lines=18> */
.L_x_826:
[----:B------:R-:W-:Y:S05]  /*4dd60*/  BSYNC.RECONVERGENT B2 ;  /* 0x0000000000027941 */ /* 0x000fea0003800200 */
.L_x_825:
        /* <DEDUP_REMOVED lines=18> */
.L_x_828:
[----:B------:R-:W-:Y:S05]  /*4de90*/  BSYNC.RECONVERGENT B2 ;  /* 0x0000000000027941 */ /* 0x000fea0003800200 */
.L_x_827:
        /* <DEDUP_REMOVED lines=18> */
.L_x_830:
[----:B------:R-:W-:Y:S05]  /*4dfc0*/  BSYNC.RECONVERGENT B2 ;  /* 0x0000000000027941 */ /* 0x000fea0003800200 */
.L_x_829:
        /* <DEDUP_REMOVED lines=18> */
.L_x_832:
[----:B------:R-:W-:Y:S05]  /*4e0f0*/  BSYNC.RECONVERGENT B2 ;  /* 0x0000000000027941 */ /* 0x000fea0003800200 */
.L_x_831:
        /* <DEDUP_REMOVED lines=18> */
.L_x_834:
[----:B------:R-:W-:Y:S05]  /*4e220*/  BSYNC.RECONVERGENT B2 ;  /* 0x0000000000027941 */ /* 0x000fea0003800200 */
.L_x_833:
        /* <DEDUP_REMOVED lines=18> */
.L_x_836:
[----:B------:R-:W-:Y:S05]  /*4e350*/  BSYNC.RECONVERGENT B2 ;  /* 0x0000000000027941 */ /* 0x000fea0003800200 */
.L_x_835:
        /* <DEDUP_REMOVED lines=18> */
.L_x_838:
[----:B------:R-:W-:Y:S05]  /*4e480*/  BSYNC.RECONVERGENT B2 ;  /* 0x0000000000027941 */ /* 0x000fea0003800200 */
.L_x_837:
        /* <DEDUP_REMOVED lines=18> */
.L_x_840:
[----:B------:R-:W-:Y:S05]  /*4e5b0*/  BSYNC.RECONVERGENT B2 ;  /* 0x0000000000027941 */ /* 0x000fea0003800200 */
.L_x_839:
        /* <DEDUP_REMOVED lines=18> */
.L_x_842:
[----:B------:R-:W-:Y:S05]  /*4e6e0*/  BSYNC.RECONVERGENT B2 ;  /* 0x0000000000027941 */ /* 0x000fea0003800200 */
.L_x_841:
        /* <DEDUP_REMOVED lines=18> */
.L_x_844:
[----:B------:R-:W-:Y:S05]  /*4e810*/  BSYNC.RECONVERGENT B2 ;  /* 0x0000000000027941 */ /* 0x000fea0003800200 */
.L_x_843:
[----:B------:R-:W-:Y:S01]  /*4e820*/  LEA.HI R13, R58, R13, RZ, 0x1 ;  /* 0x0000000d3a0d7211 */ /* 0x000fe200078f08ff */
[----:B------:R-:W-:Y:S01]  /*4e830*/  BSSY.RECONVERGENT B2, `(.L_x_845) ;  /* 0x0000012000027945 */ /* 0x000fe20003800200 */
[----:B------:R-:W-:Y:S02]  /*4e840*/  LOP3.LUT R28, R28, 0xffff, RZ, 0xc0, !PT ;  /* 0x0000ffff1c1c7812 */ /* 0x000fe400078ec0ff */
[----:B------:R-:W-:-:S03]  /*4e850*/  ISETP.GT.U32.AND P2, PT, R44, 0x2, PT ;  /* 0x000000022c00780c */ /* 0x000fc60003f44070 */
[----:B------:R-:W-:Y:S01]  /*4e860*/  IMAD.IADD R58, R28, 0x1, -R13 ;  /* 0x000000011c3a7824 */ /* 0x000fe200078e0a0d */
[----:B------:R-:W-:-:S03]  /*4e870*/  SEL R28, R30, R65, P0 ;  /* 0x000000411e1c7207 */ /* 0x000fc60000000000 */
[C---:B------:R-:W-:Y:S01]  /*4e880*/  VIADD R13, R58.reuse, 0x2710 ;  /* 0x000027103a0d7836 */ /* 0x040fe20000000000 */
[----:B------:R-:W-:Y:S02]  /*4e890*/  ISETP.GE.AND P1, PT, R58, RZ, PT ;  /* 0x000000ff3a00720c */ /* 0x000fe40003f26270 */
[----:B------:R-:W-:Y:S02]  /*4e8a0*/  LOP3.LUT R28, R28, 0xffff, RZ, 0xc0, !PT ;  /* 0x0000ffff1c1c7812 */ /* 0x000fe400078ec0ff */
[----:B------:R-:W-:Y:S01]  /*4e8b0*/  SEL R30, R13, R58, !P1 ;  /* 0x0000003a0d1e7207 */ /* 0x000fe20004800000 */
[----:B------:R-:W-:-:S04]  /*4e8c0*/  IMAD.MOV.U32 R13, RZ, RZ, RZ ;  /* 0x000000ffff0d7224 */ /* 0x000fc800078e00ff */
        /* <DEDUP_REMOVED lines=8> */
.L_x_846:
[----:B------:R-:W-:Y:S05]  /*4e950*/  BSYNC.RECONVERGENT B2 ;  /* 0x0000000000027941 */ /* 0x000fea0003800200 */
.L_x_845:
[----:B------:R-:W-:Y:S01]  /*4e960*/  LEA.HI R13, R58, R13, RZ, 0x1 ;  /* 0x0000000d3a0d7211 */ /* 0x000fe200078f08ff */
[----:B------:R-:W-:Y:S01]  /*4e970*/  BSSY.RECONVERGENT B2, `(.L_x_847) ;  /* 0x0000011000027945 */ /* 0x000fe20003800200 */
[----:B------:R-:W-:-:S03]  /*4e980*/  ISETP.GT.U32.AND P2, PT, R44, 0x1, PT ;  /* 0x000000012c00780c */ /* 0x000fc60003f44070 */
        /* <DEDUP_REMOVED lines=15> */
.L_x_848:
[----:B------:R-:W-:Y:S05]  /*4ea80*/  BSYNC.RECONVERGENT B2 ;  /* 0x0000000000027941 */ /* 0x000fea0003800200 */
.L_x_847:
[----:B------:R-:W-:Y:S01]  /*4ea90*/  LEA.HI R13, R58, R13, RZ, 0x1 ;  /* 0x0000000d3a0d7211 */ /* 0x000fe200078f08ff */
[----:B------:R-:W-:Y:S01]  /*4eaa0*/  BSSY.RECONVERGENT B2, `(.L_x_849) ;  /* 0x0000012000027945 */ /* 0x000fe20003800200 */
[----:B------:R-:W-:-:S03]  /*4eab0*/  ISETP.NE.AND P2, PT, R34, RZ, PT ;  /* 0x000000ff2200720c */ /* 0x000fc60003f45270 */
        /* <DEDUP_REMOVED lines=16> */
.L_x_850:
[----:B------:R-:W-:Y:S05]  /*4ebc0*/  BSYNC.RECONVERGENT B2 ;  /* 0x0000000000027941 */ /* 0x000fea0003800200 */
.L_x_849:
        /* <DEDUP_REMOVED lines=31> */
.L_x_793:
[----:B------:R-:W-:-:S13]  /*4edc0*/  ISETP.NE.AND P0, PT, R61, 0x1, PT ;  /* 0x000000013d00780c */ /* 0x000fda0003f05270 */
[----:B------:R-:W-:Y:S05]  /*4edd0*/  @P0 BRA `(.L_x_794) ;  /* 0x0000002800840947 */ /* 0x000fea0003800000 */
[----:B------:R-:W5:Y:S04]  /*4ede0*/  LDL R61, [R1+0x4ac] ;  /* 0x0004ac00013d7983 */ /* 0x000f680000100800 */
[----:B------:R-:W5:Y:S01]  /*4edf0*/  LDL R36, [R1+0x4e4] ;  /* 0x0004e40001247983 */ /* 0x000f620000100800 */
[----:B------:R-:W-:Y:S03]  /*4ee00*/  BSSY.RECONVERGENT B2, `(.L_x_851) ;  /* 0x00000ab000027945 */ /* 0x000fe60003800200 */
[----:B------:R0:W-:Y:S04]  /*4ee10*/  STL.U16 [R1+0x4ea], RZ ;  /* 0x0004eaff01007387 */ /* 0x0001e80000100400 */
[----:B------:R0:W-:Y:S04]  /*4ee20*/  STL [R1+0x4ec], RZ ;  /* 0x0004ecff01007387 */ /* 0x0001e80000100800 */
[----:B------:R0:W-:Y:S04]  /*4ee30*/  STL.64 [R1+0x4f0], RZ ;  /* 0x0004f0ff01007387 */ /* 0x0001e80000100a00 */
[----:B------:R0:W-:Y:S04]  /*4ee40*/  STL.64 [R1+0x4f8], RZ ;  /* 0x0004f8ff01007387 */ /* 0x0001e80000100a00 */
[----:B------:R0:W-:Y:S04]  /*4ee50*/  STL.64 [R1+0x500], RZ ;  /* 0x000500ff01007387 */ /* 0x0001e80000100a00 */
[----:B------:R0:W-:Y:S04]  /*4ee60*/  STL [R1+0x508], RZ ;  /* 0x000508ff01007387 */ /* 0x0001e80000100800 */
[----:B------:R0:W-:Y:S01]  /*4ee70*/  STL.U8 [R1+0x4e8], R7 ;  /* 0x0004e80701007387 */ /* 0x0001e20000100000 */
[----:B-----5:R-:W-:-:S02]  /*4ee80*/  VIMNMX R34, PT, PT, R61, R36, !PT ;  /* 0x000000243d227248 */ /* 0x020fc40007fe0100 */
[----:B------:R-:W-:-:S03]  /*4ee90*/  ISETP.NE.AND P1, PT, R61, R36, PT ;  /* 0x000000243d00720c */ /* 0x000fc60003f25270 */
[----:B------:R0:W-:Y:S10]  /*4eea0*/  STL [R1+0x51c], R34 ;  /* 0x00051c2201007387 */ /* 0x0001f40000100800 */
[C---:B------:R-:W-:Y:S01]  /*4eeb0*/  @P1 ISETP.GT.AND P0, PT, R61.reuse, R36, PT ;  /* 0x000000243d00120c */ /* 0x040fe20003f04270 */
[----:B------:R-:W-:Y:S01]  /*4eec0*/  IMAD.IADD R36, R61, 0x1, -R36 ;  /* 0x000000013d247824 */ /* 0x000fe200078e0a24 */
[----:B0-----:R-:W-:Y:S11]  /*4eed0*/  @P1 BRA `(.L_x_852) ;  /* 0x0000000800741947 */ /* 0x001ff60003800000 */
[----:B------:R-:W5:Y:S01]  /*4eee0*/  LDL.U16 R44, [R1+0x47a] ;  /* 0x00047a00012c7983 */ /* 0x000f620000100400 */
[----:B------:R-:W-:Y:S01]  /*4eef0*/  PRMT R61, R32, 0x9910, RZ ;  /* 0x00009910203d7816 */ /* 0x000fe200000000ff */
[----:B------:R-:W-:Y:S01]  /*4ef00*/  BSSY.RELIABLE B3, `(.L_x_853) ;  /* 0x0000097000037945 */ /* 0x000fe20003800100 */
[----:B-----5:R-:W-:-:S04]  /*4ef10*/  PRMT R42, R44, 0x9910, RZ ;  /* 0x000099102c2a7816 */ /* 0x020fc800000000ff */
[----:B------:R-:W-:Y:S01]  /*4ef20*/  ISETP.NE.AND P0, PT, R42, R61, PT ;  /* 0x0000003d2a00720c */ /* 0x000fe20003f05270 */
[----:B------:R-:W-:-:S12]  /*4ef30*/  VIADD R42, R1, 0x4b2 ;  /* 0x000004b2012a7836 */ /* 0x000fd80000000000 */
[----:B------:R-:W-:Y:S05]  /*4ef40*/  @P0 BRA `(.L_x_854) ;  /* 0x0000000800480947 */ /* 0x000fea0003800000 */
[----:B------:R-:W5:Y:S01]  /*4ef50*/  LDL.U16 R44, [R1+0x47c] ;  /* 0x00047c00012c7983 */ /* 0x000f620000100400 */
[----:B------:R-:W-:Y:S02]  /*4ef60*/  PRMT R61, R31, 0x9910, RZ ;  /* 0x000099101f3d7816 */ /* 0x000fe400000000ff */
        /* <DEDUP_REMOVED lines=138> */
[----:B------:R-:W-:Y:S02]  /*4f810*/  PLOP3.LUT P0, PT, PT, PT, PT, 0x8, 0x80 ;  /* 0x000000000080781c */ /* 0x000fe40003f0e170 */
[----:B-----5:R-:W-:-:S04]  /*4f820*/  PRMT R42, R44, 0x9910, RZ ;  /* 0x000099102c2a7816 */ /* 0x020fc800000000ff */
[----:B------:R-:W-:-:S13]  /*4f830*/  ISETP.NE.AND P1, PT, R42, R61, PT ;  /* 0x0000003d2a00720c */ /* 0x000fda0003f25270 */
[----:B------:R-:W-:Y:S05]  /*4f840*/  @!P1 BREAK.RELIABLE B3 ;  /* 0x0000000000039942 */ /* 0x000fea0003800100 */
[----:B------:R-:W-:Y:S05]  /*4f850*/  @!P1 BRA `(.L_x_852) ;  /* 0x0000000000149947 */ /* 0x000fea0003800000 */
[----:B------:R-:W-:-:S07]  /*4f860*/  VIADD R42, R1, 0x4e2 ;  /* 0x000004e2012a7836 */ /* 0x000fce0000000000 */
.L_x_854:
[----:B------:R-:W-:Y:S05]  /*4f870*/  BSYNC.RELIABLE B3 ;  /* 0x0000000000037941 */ /* 0x000fea0003800100 */
.L_x_853:
[----:B------:R-:W5:Y:S01]  /*4f880*/  LDL.U16 R42, [R42] ;  /* 0x000000002a2a7983 */ /* 0x000f620000100400 */
[----:B------:R-:W-:-:S04]  /*4f890*/  LOP3.LUT R61, R44, 0xffff, RZ, 0xc0, !PT ;  /* 0x0000ffff2c3d7812 */ /* 0x000fc800078ec0ff */
[----:B-----5:R-:W-:-:S13]  /*4f8a0*/  ISETP.GT.U32.AND P0, PT, R61, R42, PT ;  /* 0x0000002a3d00720c */ /* 0x020fda0003f04070 */
.L_x_852:
[----:B------:R-:W-:Y:S05]  /*4f8b0*/  BSYNC.RECONVERGENT B2 ;  /* 0x0000000000027941 */ /* 0x000fea0003800200 */
.L_x_851:
        /* <DEDUP_REMOVED lines=37> */
.L_x_856:
[----:B------:R-:W-:Y:S05]  /*4fb10*/  BSYNC.RECONVERGENT B2 ;  /* 0x0000000000027941 */ /* 0x000fea0003800200 */
.L_x_855:
        /* <DEDUP_REMOVED lines=11> */
[----:B0-----:R-:W-:-:S05]  /*4fbd0*/  IADD3 R40, PT, PT, -R42, 0x17, RZ ;  /* 0x000000172a287810 */ /* 0x001fca0007ffe1ff */
[----:B------:R-:W-:-:S05]  /*4fbe0*/  @!P0 IMAD R44, R40, 0x2, R51 ;  /* 0x00000002282c8824 */ /* 0x000fca00078e0233 */
[----:B------:R-:W2:Y:S01]  /*4fbf0*/  @!P0 LDL.U16 R61, [R44+0x2] ;  /* 0x000002002c3d8983 */ /* 0x000ea20000100400 */
[----:B------:R-:W-:-:S05]  /*4fc00*/  @P0 IMAD R40, R40, 0x2, R52 ;  /* 0x0000000228280824 */ /* 0x000fca00078e0234 */
[----:B------:R-:W2:Y:S02]  /*4fc10*/  @P0 LDL.U16 R61, [R40+0x2] ;  /* 0x00000200283d0983 */ /* 0x000ea40000100400 */
[----:B--2---:R-:W-:-:S07]  /*4fc20*/  LOP3.LUT R61, R61, 0xffff, RZ, 0xc0, !PT ;  /* 0x0000ffff3d3d7812 */ /* 0x004fce00078ec0ff */
.L_x_858:
[----:B------:R-:W-:Y:S05]  /*4fc30*/  BSYNC.RECONVERGENT B2 ;  /* 0x0000000000027941 */ /* 0x000fea0003800200 */
.L_x_857:
[----:B------:R-:W-:Y:S01]  /*4fc40*/  IMAD.IADD R38, R38, 0x1, R61 ;  /* 0x0000000126267824 */ /* 0x000fe200078e023d */
[----:B------:R-:W-:Y:S01]  /*4fc50*/  ISETP.GT.U32.AND P2, PT, R42, 0x16, PT ;  /* 0x000000162a00780c */ /* 0x000fe20003f44070 */
[----:B------:R-:W-:Y:S01]  /*4fc60*/  BSSY.RECONVERGENT B2, `(.L_x_859) ;  /* 0x000000f000027945 */ /* 0x000fe20003800200 */
[----:B0-----:R-:W-:Y:S02]  /*4fc70*/  LOP3.LUT R40, R33, 0xffff, RZ, 0xc0, !PT ;  /* 0x0000ffff21287812 */ /* 0x001fe400078ec0ff */
[----:B------:R-:W-:-:S03]  /*4fc80*/  ISETP.GT.U32.AND P1, PT, R38, 0x270f, PT ;  /* 0x0000270f2600780c */ /* 0x000fc60003f24070 */
[----:B------:R-:W-:-:S10]  /*4fc90*/  VIADD R33, R40, 0x1 ;  /* 0x0000000128217836 */ /* 0x000fd40000000000 */
[----:B------:R-:W-:Y:S02]  /*4fca0*/  @P1 VIADD R38, R38, 0xd8f0 ;  /* 0x0000d8f026261836 */ /* 0x000fe40000000000 */
[----:B------:R-:W-:Y:S02]  /*4fcb0*/  @!P1 IMAD.MOV R33, RZ, RZ, R40 ;  /* 0x000000ffff219224 */ /* 0x000fe400078e0228 */
[----:B------:R-:W-:Y:S01]  /*4fcc0*/  IMAD.MOV.U32 R40, RZ, RZ, RZ ;  /* 0x000000ffff287224 */ /* 0x000fe200078e00ff */
        /* <DEDUP_REMOVED lines=8> */
.L_x_860:
[----:B------:R-:W-:Y:S05]  /*4fd50*/  BSYNC.RECONVERGENT B2 ;  /* 0x0000000000027941 */ /* 0x000fea0003800200 */
.L_x_859:
[----:B0-----:R-:W-:Y:S01]  /*4fd60*/  IMAD.IADD R38, R33, 0x1, R40 ;  /* 0x0000000121267824 */ /* 0x001fe200078e0228 */
        /* <DEDUP_REMOVED lines=16> */
.L_x_862:
[----:B------:R-:W-:Y:S05]  /*4fe70*/  BSYNC.RECONVERGENT B2 ;  /* 0x0000000000027941 */ /* 0x000fea0003800200 */
.L_x_861:
        /* <DEDUP_REMOVED lines=17> */
.L_x_864:
[----:B------:R-:W-:Y:S05]  /*4ff90*/  BSYNC.RECONVERGENT B2 ;  /* 0x0000000000027941 */ /* 0x000fea0003800200 */
.L_x_863:
        /* <DEDUP_REMOVED lines=17> */
.L_x_866:
[----:B------:R-:W-:Y:S05]  /*500b0*/  BSYNC.RECONVERGENT B2 ;  /* 0x0000000000027941 */ /* 0x000fea0003800200 */
.L_x_865:
        /* <DEDUP_REMOVED lines=17> */
.L_x_868:
[----:B------:R-:W-:Y:S05]  /*501d0*/  BSYNC.RECONVERGENT B2 ;  /* 0x0000000000027941 */ /* 0x000fea0003800200 */
.L_x_867:
        /* <DEDUP_REMOVED lines=17> */
.L_x_870:
[----:B------:R-:W-:Y:S05]  /*502f0*/  BSYNC.RECONVERGENT B2 ;  /* 0x0000000000027941 */ /* 0x000fea0003800200 */
.L_x_869:
        /* <DEDUP_REMOVED lines=17> */
.L_x_872:
[----:B------:R-:W-:Y:S05]  /*50410*/  BSYNC.RECONVERGENT B2 ;  /* 0x0000000000027941 */ /* 0x000fea0003800200 */
.L_x_871:
        /* <DEDUP_REMOVED lines=17> */
.L_x_874:
[----:B------:R-:W-:Y:S05]  /*50530*/  BSYNC.RECONVERGENT B2 ;  /* 0x0000000000027941 */ /* 0x000fea0003800200 */
.L_x_873:
        /* <DEDUP_REMOVED lines=17> */
.L_x_876:
[----:B------:R-:W-:Y:S05]  /*50650*/  BSYNC.RECONVERGENT B2 ;  /* 0x0000000000027941 */ /* 0x000fea0003800200 */
.L_x_875:
        /* <DEDUP_REMOVED lines=17> */
.L_x_878:
[----:B------:R-:W-:Y:S05]  /*50770*/  BSYNC.RECONVERGENT B2 ;  /* 0x0000000000027941 */ /* 0x000fea0003800200 */
.L_x_877:
        /* <DEDUP_REMOVED lines=17> */
.L_x_880:
[----:B------:R-:W-:Y:S05]  /*50890*/  BSYNC.RECONVERGENT B2 ;  /* 0x0000000000027941 */ /* 0x000fea0003800200 */
.L_x_879:
        /* <DEDUP_REMOVED lines=17> */
.L_x_882:
[----:B------:R-:W-:Y:S05]  /*509b0*/  BSYNC.RECONVERGENT B2 ;  /* 0x0000000000027941 */ /* 0x000fea0003800200 */
.L_x_881:
        /* <DEDUP_REMOVED lines=17> */
.L_x_884:
[----:B------:R-:W-:Y:S05]  /*50ad0*/  BSYNC.RECONVERGENT B2 ;  /* 0x0000000000027941 */ /* 0x000fea0003800200 */
.L_x_883:
        /* <DEDUP_REMOVED lines=17> */
.L_x_886:
[----:B------:R-:W-:Y:S05]  /*50bf0*/  BSYNC.RECONVERGENT B2 ;  /* 0x0000000000027941 */ /* 0x000fea0003800200 */
.L_x_885:
        /* <DEDUP_REMOVED lines=17> */
.L_x_888:
[----:B------:R-:W-:Y:S05]  /*50d10*/  BSYNC.RECONVERGENT B2 ;  /* 0x0000000000027941 */ /* 0x000fea0003800200 */
.L_x_887:
        /* <DEDUP_REMOVED lines=17> */
.L_x_890:
[----:B------:R-:W-:Y:S05]  /*50e30*/  BSYNC.RECONVERGENT B2 ;  /* 0x0000000000027941 */ /* 0x000fea0003800200 */
.L_x_889:
        /* <DEDUP_REMOVED lines=17> */
.L_x_892:
[----:B------:R-:W-:Y:S05]  /*50f50*/  BSYNC.RECONVERGENT B2 ;  /* 0x0000000000027941 */ /* 0x000fea0003800200 */
.L_x_891:
        /* <DEDUP_REMOVED lines=17> */
.L_x_894:
[----:B------:R-:W-:Y:S05]  /*51070*/  BSYNC.RECONVERGENT B2 ;  /* 0x0000000000027941 */ /* 0x000fea0003800200 */
.L_x_893:
        /* <DEDUP_REMOVED lines=17> */
.L_x_896:
[----:B------:R-:W-:Y:S05]  /*51190*/  BSYNC.RECONVERGENT B2 ;  /* 0x0000000000027941 */ /* 0x000fea0003800200 */
.L_x_895:
        /* <DEDUP_REMOVED lines=17> */
.L_x_898:
[----:B------:R-:W-:Y:S05]  /*512b0*/  BSYNC.RECONVERGENT B2 ;  /* 0x0000000000027941 */ /* 0x000fea0003800200 */
.L_x_897:
        /* <DEDUP_REMOVED lines=17> */
.L_x_900:
[----:B------:R-:W-:Y:S05]  /*513d0*/  BSYNC.RECONVERGENT B2 ;  /* 0x0000000000027941 */ /* 0x000fea0003800200 */
.L_x_899:
        /* <DEDUP_REMOVED lines=17> */
.L_x_902:
[----:B------:R-:W-:Y:S05]  /*514f0*/  BSYNC.RECONVERGENT B2 ;  /* 0x0000000000027941 */ /* 0x000fea0003800200 */
.L_x_901:
        /* <DEDUP_REMOVED lines=18> */
.L_x_904:
[----:B------:R-:W-:Y:S05]  /*51620*/  BSYNC.RECONVERGENT B2 ;  /* 0x0000000000027941 */ /* 0x000fea0003800200 */
.L_x_903:
[----:B------:R-:W-:-:S05]  /*51630*/  IMAD.IADD R17, R17, 0x1, R32 ;  /* 0x0000000111117824 */ /* 0x000fca00078e0220 */
[C---:B------:R-:W-:Y:S02]  /*51640*/  ISETP.GT.U32.AND P0, PT, R17.reuse, 0x270f, PT ;  /* 0x0000270f1100780c */ /* 0x040fe40003f04070 */
[----:B------:R-:W-:-:S11]  /*51650*/  ISETP.GE.U32.AND P1, PT, R17, 0x2710, PT ;  /* 0x000027101100780c */ /* 0x000fd60003f26070 */
[----:B------:R-:W-:-:S05]  /*51660*/  @P0 VIADD R17, R17, 0xd8f0 ;  /* 0x0000d8f011110836 */ /* 0x000fca0000000000 */
[----:B------:R0:W-:Y:S01]  /*51670*/  STL.U16 [R1+0x4ea], R17 ;  /* 0x0004ea1101007387 */ /* 0x0001e20000100400 */
[----:B------:R-:W-:Y:S05]  /*51680*/  @!P1 BRA `(.L_x_794) ;  /* 0x0000000000589947 */ /* 0x000fea0003800000 */
[----:B0-----:R-:W-:Y:S01]  /*51690*/  PRMT R30, R17, 0x5410, R30 ;  /* 0x00005410111e7816 */ /* 0x001fe2000000001e */
[----:B------:R-:W-:Y:S01]  /*516a0*/  VIADD R34, R34, 0x1 ;  /* 0x0000000122227836 */ /* 0x000fe20000000000 */
[----:B------:R-:W-:Y:S01]  /*516b0*/  PRMT R17, R16, 0x5410, R44 ;  /* 0x0000541010117816 */ /* 0x000fe2000000002c */
[----:B------:R0:W-:Y:S01]  /*516c0*/  STL.U16 [R1+0x518], R38 ;  /* 0x0005182601007387 */ /* 0x0001e20000100400 */
[----:B------:R-:W-:Y:S02]  /*516d0*/  PRMT R63, R12, 0x5410, R60 ;  /* 0x000054100c3f7816 */ /* 0x000fe4000000003c */
[----:B------:R-:W-:Y:S01]  /*516e0*/  PRMT R25, R9, 0x5410, R64 ;  /* 0x0000541009197816 */ /* 0x000fe20000000040 */
[----:B------:R-:W-:Y:S01]  /*516f0*/  IMAD.MOV.U32 R9, RZ, RZ, 0x1 ;  /* 0x00000001ff097424 */ /* 0x000fe200078e00ff */
[----:B------:R-:W-:Y:S01]  /*51700*/  PRMT R19, R20, 0x5410, R22 ;  /* 0x0000541014137816 */ /* 0x000fe20000000016 */
[----:B------:R0:W-:Y:S01]  /*51710*/  STL [R1+0x4ec], R30 ;  /* 0x0004ec1e01007387 */ /* 0x0001e20000100800 */
        /* <DEDUP_REMOVED lines=11> */
[----:B------:R0:W-:Y:S04]  /*517d0*/  STL.64 [R1+0x4f0], R12 ;  /* 0x0004f00c01007387 */ /* 0x0001e80000100a00 */
[----:B------:R0:W-:Y:S02]  /*517e0*/  STL.U16 [R1+0x4ea], R9 ;  /* 0x0004ea0901007387 */ /* 0x0001e40000100400 */
.L_x_794:
[----:B------:R-:W-:Y:S05]  /*517f0*/  BSYNC.RECONVERGENT B1 ;  /* 0x0000000000017941 */ /* 0x000fea0003800200 */
.L_x_792:
[----:B0-----:R-:W5:Y:S01]  /*51800*/  LDL R9, [R1+0x51c] ;  /* 0x00051c0001097983 */ /* 0x001f620000100800 */
[----:B------:R-:W-:Y:S01]  /*51810*/  BSSY.RECONVERGENT B1, `(.L_x_905) ;  /* 0x0000008000017945 */ /* 0x000fe20003800200 */
[----:B------:R-:W-:Y:S02]  /*51820*/  PLOP3.LUT P0, PT, PT, PT, PT, 0x80, 0x8 ;  /* 0x000000000008781c */ /* 0x000fe40003f0f070 */
[----:B-----5:R-:W-:-:S13]  /*51830*/  ISETP.NE.AND P1, PT, R9, RZ, PT ;  /* 0x000000ff0900720c */ /* 0x020fda0003f25270 */
[----:B------:R-:W-:Y:S05]  /*51840*/  @!P1 BRA `(.L_x_906) ;  /* 0x0000000000109947 */ /* 0x000fea0003800000 */
[----:B------:R-:W-:-:S04]  /*51850*/  IMAD.MOV.U32 R10, RZ, RZ, 0x2 ;  /* 0x00000002ff0a7424 */ /* 0x000fc800078e00ff */
[----:B------:R-:W-:-:S06]  /*51860*/  IMAD R9, R9, R10, UR5 ;  /* 0x0000000509097e24 */ /* 0x000fcc000f8e020a */
[----:B------:R-:W5:Y:S02]  /*51870*/  LDL.U16 R9, [R9] ;  /* 0x0000000009097983 */ /* 0x000f640000100400 */
[----:B-----5:R-:W-:-:S13]  /*51880*/  ISETP.LT.U32.AND P0, PT, R9, 0x4, PT ;  /* 0x000000040900780c */ /* 0x020fda0003f01070 */
.L_x_906:
[----:B------:R-:W-:Y:S05]  /*51890*/  BSYNC.RECONVERGENT B1 ;  /* 0x0000000000017941 */ /* 0x000fea0003800200 */
.L_x_905:
[----:B------:R-:W0:Y:S02]  /*518a0*/  LDCU UR10, c[0x0][0x3d8] ;  /* 0x00007b00ff0a77ac */ /* 0x000e240008000800 */
[----:B0-----:R-:W-:-:S13]  /*518b0*/  ISETP.GE.OR P0, PT, R2, UR10, !P0 ;  /* 0x0000000a02007c0c */ /* 0x001fda000c706670 */
[----:B------:R-:W-:Y:S05]  /*518c0*/  @P0 BRA `(.L_x_907) ;  /* 0x000004c8006c0947 */ /* 0x000fea0003800000 */
[----:B------:R-:W5:Y:S04]  /*518d0*/  LDL.U8 R10, [R1+0x2d4] ;  /* 0x0002d400010a7983 */ /* 0x000f680000100000 */
[----:B------:R-:W2:Y:S01]  /*518e0*/  LDL.U16 R9, [R1+0x306] ;  /* 0x0003060001097983 */ /* 0x000ea20000100400 */
        /* <DEDUP_REMOVED lines=10> */
[----:B-----5:R0:W-:Y:S04]  /*51990*/  STL.U8 [R1+0x344], R10 ;  /* 0x0003440a01007387 */ /* 0x0201e80000100000 */
[----:B------:R0:W-:Y:S01]  /*519a0*/  STL.U8 [R1+0x378], R10 ;  /* 0x0003780a01007387 */ /* 0x0001e20000100000 */
        /* <DEDUP_REMOVED lines=99> */
.L_x_909:
[----:B------:R-:W-:Y:S05]  /*51fe0*/  BSYNC.RECONVERGENT B1 ;  /* 0x0000000000017941 */ /* 0x000fea0003800200 */
.L_x_908:
[----:B------:R-:W-:Y:S01]  /*51ff0*/  BSSY.RECONVERGENT B1, `(.L_x_910) ;  /* 0x0000063000017945 */ /* 0x000fe20003800200 */
[----:B------:R-:W-:-:S03]  /*52000*/  IMAD.MOV.U32 R20, RZ, RZ, RZ ;  /* 0x000000ffff147224 */ /* 0x000fc600078e00ff */
        /* <DEDUP_REMOVED lines=97> */
.L_x_911:
[----:B------:R-:W-:Y:S05]  /*52620*/  BSYNC.RECONVERGENT B1 ;  /* 0x0000000000017941 */ /* 0x000fea0003800200 */
.L_x_910:
[----:B------:R-:W-:Y:S01]  /*52630*/  ISETP.NE.AND P0, PT, R20, -0x1, PT ;  /* 0xffffffff1400780c */ /* 0x000fe20003f05270 */
[----:B------:R-:W-:Y:S03]  /*52640*/  BSSY.RECONVERGENT B1, `(.L_x_912) ;  /* 0x0000819000017945 */ /* 0x000fe60003800200 */
[----:B------:R-:W-:-:S13]  /*52650*/  ISETP.EQ.OR P0, PT, R9, -0x1, !P0 ;  /* 0xffffffff0900780c */ /* 0x000fda0004702670 */
[----:B------:R-:W-:Y:S05]  /*52660*/  @P0 BRA `(.L_x_913) ;  /* 0x0000008000580947 */ /* 0x000fea0003800000 */
        /* <DEDUP_REMOVED lines=281> */
[----:B------:R-:W5:Y:S04]  /*53800*/  LDL.U16 R11, [R1+0x2d6] ;  /* 0x0002d600010b7983 */ /* 0x000f680000100400 */
        /* <DEDUP_REMOVED lines=163> */
.L_x_916:
[----:B------:R-:W-:Y:S05]  /*54240*/  BSYNC.RELIABLE B3 ;  /* 0x0000000000037941 */ /* 0x000fea0003800100 */
.L_x_915:
[----:B------:R-:W2:Y:S04]  /*54250*/  LDL.U16 R13, [R13] ;  /* 0x000000000d0d7983 */ /* 0x000ea80000100400 */
[----:B0-----:R-:W2:Y:S02]  /*54260*/  LDL.U16 R122, [R15] ;  /* 0x000000000f7a7983 */ /* 0x001ea40000100400 */
[----:B--2---:R-:W-:-:S13]  /*54270*/  ISETP.LE.U32.AND P0, PT, R13, R122, PT ;  /* 0x0000007a0d00720c */ /* 0x004fda0003f03070 */
.L_x_917:
[----:B------:R-:W-:Y:S05]  /*54280*/  BSYNC.RECONVERGENT B2 ;  /* 0x0000000000027941 */ /* 0x000fea0003800200 */
.L_x_914:
        /* <DEDUP_REMOVED lines=114> */
.L_x_919:
[----:B------:R-:W-:Y:S05]  /*549b0*/  BSYNC.RECONVERGENT B2 ;  /* 0x0000000000027941 */ /* 0x000fea0003800200 */
.L_x_918:
        /* <DEDUP_REMOVED lines=100> */
.L_x_921:
[----:B------:R-:W-:Y:S05]  /*55000*/  BSYNC.RECONVERGENT B2 ;  /* 0x0000000000027941 */ /* 0x000fea0003800200 */
.L_x_920:
        /* <DEDUP_REMOVED lines=63> */
.L_x_932:
        /* <DEDUP_REMOVED lines=25> */
.L_x_927:
        /* <DEDUP_REMOVED lines=66> */
.L_x_926:
[----:B------:R-:W-:Y:S05]  /*559b0*/  BSYNC.RECONVERGENT B4 ;  /* 0x0000000000047941 */ /* 0x000fea0003800200 */
.L_x_925:
        /* <DEDUP_REMOVED lines=57> */
.L_x_929:
[----:B------:R-:W-:Y:S05]  /*55d50*/  BSYNC.RECONVERGENT B4 ;  /* 0x0000000000047941 */ /* 0x000fea0003800200 */
.L_x_928:
        /* <DEDUP_REMOVED lines=715> */
.L_x_931:
[----:B------:R-:W-:Y:S05]  /*58a10*/  BSYNC.RECONVERGENT B4 ;  /* 0x0000000000047941 */ /* 0x000fea0003800200 */
.L_x_930:
        /* <DEDUP_REMOVED lines=54> */
.L_x_924:
[----:B------:R0:W-:Y:S02]  /*58d80*/  STL.U8 [R1+0x3ac], R7 ;  /* 0x0003ac0701007387 */ /* 0x0001e40000100000 */
.L_x_923:
[----:B------:R-:W-:Y:S05]  /*58d90*/  BSYNC.RECONVERGENT B3 ;  /* 0x0000000000037941 */ /* 0x000fea0003800200 */
.L_x_922:
        /* <DEDUP_REMOVED lines=141> */
[----:B------:R-:W-:Y:S02]  /*59670*/  @!P0 IMAD R11, R12, 0x2, R49 ;  /* 0x000000020c0b8824 */ /* 0x000fe400078e0231 */
[----:B------:R-:W2:Y:S04]  /*59680*/  LDL R12, [R1+0x308] ;  /* 0x00030800010c7983 */ /* 0x000ea80000100800 */
[----:B-----5:R0:W-:Y:S04]  /*59690*/  STL.U16 [R1+0x4a8], R70 ;  /* 0x0004a84601007387 */ /* 0x0201e80000100400 */
[----:B------:R-:W5:Y:S01]  /*596a0*/  @!P0 LDL.U16 R10, [R11+0x2] ;  /* 0x000002000b0a8983 */ /* 0x000f620000100400 */
[----:B------:R-:W-:Y:S01]  /*596b0*/  ISETP.NE.AND P0, PT, R72, RZ, PT ;  /* 0x000000ff4800720c */ /* 0x000fe20003f05270 */
[----:B------:R-:W-:Y:S04]  /*596c0*/  BSSY.RECONVERGENT B2, `(.L_x_933) ;  /* 0x000010d000027945 */ /* 0x000fe80003800200 */
[----:B------:R-:W-:Y:S01]  /*596d0*/  BSSY.RELIABLE B3, `(.L_x_934) ;  /* 0x0000068000037945 */ /* 0x000fe20003800100 */
[----:B------:R-:W-:-:S02]  /*596e0*/  IMAD.MOV.U32 R9, RZ, RZ, RZ ;  /* 0x000000ffff097224 */ /* 0x000fc400078e00ff */
[----:B--2---:R-:W-:-:S05]  /*596f0*/  IMAD.SHL.U32 R12, R12, 0x2, RZ ;  /* 0x000000020c0c7824 */ /* 0x004fca00078e00ff */
[----:B------:R0:W-:Y:S04]  /*59700*/  STL [R1+0x4ac], R12 ;  /* 0x0004ac0c01007387 */ /* 0x0001e80000100800 */
[----:B-----5:R0:W-:Y:S01]  /*59710*/  STL.U16 [R1+0x4aa], R10 ;  /* 0x0004aa0a01007387 */ /* 0x0201e20000100400 */
        /* <DEDUP_REMOVED lines=95> */
.L_x_935:
[----:B------:R-:W-:-:S04]  /*59d10*/  VIMNMX R11, PT, PT, R12, R9, PT ;  /* 0x000000090c0b7248 */ /* 0x000fc80003fe0100 */
[----:B------:R-:W-:-:S13]  /*59d20*/  ISETP.GE.AND P0, PT, R11, 0x1, PT ;  /* 0x000000010b00780c */ /* 0x000fda0003f06270 */
[----:B------:R-:W-:Y:S05]  /*59d30*/  @!P0 BREAK.RELIABLE B3 ;  /* 0x0000000000038942 */ /* 0x000fea0003800100 */
[----:B------:R-:W-:Y:S05]  /*59d40*/  @!P0 BRA `(.L_x_936) ;  /* 0x0000000800908947 */ /* 0x000fea0003800000 */
[----:B------:R-:W-:Y:S05]  /*59d50*/  BSYNC.RELIABLE B3 ;  /* 0x0000000000037941 */ /* 0x000fea0003800100 */
.L_x_934:
[----:B------:R-:W-:-:S05]  /*59d60*/  IMAD R9, R11, 0x2, R51 ;  /* 0x000000020b097824 */ /* 0x000fca00078e0233 */
[----:B0-----:R-:W5:Y:S04]  /*59d70*/  LDL.U16 R14, [R9+0x2] ;  /* 0x00000200090e7983 */ /* 0x001f680000100400 */
[----:B-----5:R0:W-:Y:S04]  /*59d80*/  STL.U16 [R1+0x47a], R14 ;  /* 0x00047a0e01007387 */ /* 0x0201e80000100400 */
        /* <DEDUP_REMOVED lines=10> */
.L_x_938:
[----:B------:R-:W-:Y:S05]  /*59e30*/  BSYNC.RECONVERGENT B3 ;  /* 0x0000000000037941 */ /* 0x000fea0003800200 */
.L_x_937:
[----:B-----5:R1:W-:Y:S01]  /*59e40*/  STL.U16 [R1+0x47e], R18 ;  /* 0x00047e1201007387 */ /* 0x0203e20000100400 */
[----:B------:R-:W-:Y:S01]  /*59e50*/  BSSY.RECONVERGENT B3, `(.L_x_939) ;  /* 0x0000004000037945 */ /* 0x000fe20003800200 */
[----:B0-----:R-:W-:-:S03]  /*59e60*/  PRMT R14, RZ, 0x7610, R14 ;  /* 0x00007610ff0e7816 */ /* 0x001fc6000000000e */
[----:B------:R-:W-:Y:S05]  /*59e70*/  @P2 BRA `(.L_x_940) ;  /* 0x0000000000042947 */ /* 0x000fea0003800000 */
[----:B------:R0:W5:Y:S02]  /*59e80*/  LDL.U16 R14, [R9+0x8] ;  /* 0x00000800090e7983 */ /* 0x0001640000100400 */
.L_x_940:
[----:B------:R-:W-:Y:S05]  /*59e90*/  BSYNC.RECONVERGENT B3 ;  /* 0x0000000000037941 */ /* 0x000fea0003800200 */
.L_x_939:
        /* <DEDUP_REMOVED lines=14> */
.L_x_942:
[----:B------:R-:W-:Y:S05]  /*59f80*/  BSYNC.RECONVERGENT B3 ;  /* 0x0000000000037941 */ /* 0x000fea0003800200 */
.L_x_941:
[----:B-----5:R0:W-:Y:S01]  /*59f90*/  STL.U16 [R1+0x482], R16 ;  /* 0x0004821001007387 */ /* 0x0201e20000100400 */
[----:B------:R-:W-:Y:S01]  /*59fa0*/  BSSY.RECONVERGENT B3, `(.L_x_943) ;  /* 0x0000004000037945 */ /* 0x000fe20003800200 */
[----:B------:R-:W-:-:S03]  /*59fb0*/  PRMT R14, RZ, 0x7610, R14 ;  /* 0x00007610ff0e7816 */ /* 0x000fc6000000000e */
[----:B------:R-:W-:Y:S05]  /*59fc0*/  @P1 BRA `(.L_x_944) ;  /* 0x0000000000041947 */ /* 0x000fea0003800000 */
[----:B------:R0:W5:Y:S02]  /*59fd0*/  LDL.U16 R14, [R9+0xc] ;  /* 0x00000c00090e7983 */ /* 0x0001640000100400 */
.L_x_944:
[----:B------:R-:W-:Y:S05]  /*59fe0*/  BSYNC.RECONVERGENT B3 ;  /* 0x0000000000037941 */ /* 0x000fea0003800200 */
.L_x_943:
[----:B-----5:R1:W-:Y:S01]  /*59ff0*/  STL.U16 [R1+0x484], R14 ;  /* 0x0004840e01007387 */ /* 0x0203e20000100400 */
[----:B------:R-:W-:Y:S01]  /*5a000*/  BSSY.RECONVERGENT B3, `(.L_x_945) ;  /* 0x0000004000037945 */ /* 0x000fe20003800200 */
[----:B0-----:R-:W-:-:S03]  /*5a010*/  PRMT R16, RZ, 0x7610, R16 ;  /* 0x00007610ff107816 */ /* 0x001fc60000000010 */
[----:B------:R-:W-:Y:S05]  /*5a020*/  @P2 BRA `(.L_x_946) ;  /* 0x0000000000042947 */ /* 0x000fea0003800000 */
[----:B------:R0:W5:Y:S02]  /*5a030*/  LDL.U16 R16, [R9+0xe] ;  /* 0x00000e0009107983 */ /* 0x0001640000100400 */
.L_x_946:
[----:B------:R-:W-:Y:S05]  /*5a040*/  BSYNC.RECONVERGENT B3 ;  /* 0x0000000000037941 */ /* 0x000fea0003800200 */
.L_x_945:
[----:B-----5:R0:W-:Y:S01]  /*5a050*/  STL.U16 [R1+0x486], R16 ;  /* 0x0004861001007387 */ /* 0x0201e20000100400 */
[----:B------:R-:W-:Y:S01]  /*5a060*/  BSSY.RECONVERGENT B3, `(.L_x_947) ;  /* 0x0000004000037945 */ /* 0x000fe20003800200 */
[----:B-1----:R-:W-:-:S03]  /*5a070*/  PRMT R14, RZ, 0x7610, R14 ;  /* 0x00007610ff0e7816 */ /* 0x002fc6000000000e */
[----:B------:R-:W-:Y:S05]  /*5a080*/  @P3 BRA `(.L_x_948) ;  /* 0x0000000000043947 */ /* 0x000fea0003800000 */
[----:B------:R1:W5:Y:S02]  /*5a090*/  LDL.U16 R14, [R9+0x10] ;  /* 0x00001000090e7983 */ /* 0x0003640000100400 */
.L_x_948:
[----:B------:R-:W-:Y:S05]  /*5a0a0*/  BSYNC.RECONVERGENT B3 ;  /* 0x0000000000037941 */ /* 0x000fea0003800200 */
.L_x_947:
[----:B-----5:R1:W-:Y:S01]  /*5a0b0*/  STL.U16 [R1+0x488], R14 ;  /* 0x0004880e01007387 */ /* 0x0203e20000100400 */
[----:B------:R-:W-:Y:S01]  /*5a0c0*/  BSSY.RECONVERGENT B3, `(.L_x_949) ;  /* 0x0000004000037945 */ /* 0x000fe20003800200 */
[----:B0-----:R-:W-:-:S03]  /*5a0d0*/  PRMT R16, RZ, 0x7610, R16 ;  /* 0x00007610ff107816 */ /* 0x001fc60000000010 */
[----:B------:R-:W-:Y:S05]  /*5a0e0*/  @P4 BRA `(.L_x_950) ;  /* 0x0000000000044947 */ /* 0x000fea0003800000 */
[----:B------:R0:W5:Y:S02]  /*5a0f0*/  LDL.U16 R16, [R9+0x12] ;  /* 0x0000120009107983 */ /* 0x0001640000100400 */
.L_x_950:
[----:B------:R-:W-:Y:S05]  /*5a100*/  BSYNC.RECONVERGENT B3 ;  /* 0x0000000000037941 */ /* 0x000fea0003800200 */
.L_x_949:
[----:B-----5:R0:W-:Y:S01]  /*5a110*/  STL.U16 [R1+0x48a], R16 ;  /* 0x00048a1001007387 */ /* 0x0201e20000100400 */
[----:B------:R-:W-:Y:S01]  /*5a120*/  BSSY.RECONVERGENT B3, `(.L_x_951) ;  /* 0x0000004000037945 */ /* 0x000fe20003800200 */
[----:B-1----:R-:W-:-:S03]  /*5a130*/  PRMT R14, RZ, 0x7610, R14 ;  /* 0x00007610ff0e7816 */ /* 0x002fc6000000000e */
[----:B------:R-:W-:Y:S05]  /*5a140*/  @P5 BRA `(.L_x_952) ;  /* 0x0000000000045947 */ /* 0x000fea0003800000 */
[----:B------:R1:W5:Y:S02]  /*5a150*/  LDL.U16 R14, [R9+0x14] ;  /* 0x00001400090e7983 */ /* 0x0003640000100400 */
.L_x_952:
[----:B------:R-:W-:Y:S05]  /*5a160*/  BSYNC.RECONVERGENT B3 ;  /* 0x0000000000037941 */ /* 0x000fea0003800200 */
.L_x_951:
        /* <DEDUP_REMOVED lines=12> */
.L_x_954:
[----:B------:R-:W-:Y:S05]  /*5a230*/  BSYNC.RECONVERGENT B3 ;  /* 0x0000000000037941 */ /* 0x000fea0003800200 */
.L_x_953:
[----:B-----5:R0:W-:Y:S01]  /*5a240*/  STL.U16 [R1+0x48e], R16 ;  /* 0x00048e1001007387 */ /* 0x0201e20000100400 */
[----:B------:R-:W-:Y:S01]  /*5a250*/  ISETP.NE.AND P0, PT, R15, RZ, PT ;  /* 0x000000ff0f00720c */ /* 0x000fe20003f05270 */
[----:B------:R-:W-:Y:S01]  /*5a260*/  BSSY.RECONVERGENT B3, `(.L_x_955) ;  /* 0x0000004000037945 */ /* 0x000fe20003800200 */
[----:B------:R-:W-:-:S11]  /*5a270*/  PRMT R14, RZ, 0x7610, R14 ;  /* 0x00007610ff0e7816 */ /* 0x000fd6000000000e */
[----:B0-----:R-:W-:Y:S05]  /*5a280*/  @P0 BRA `(.L_x_956) ;  /* 0x0000000000040947 */ /* 0x001fea0003800000 */
[----:B------:R0:W5:Y:S02]  /*5a290*/  LDL.U16 R14, [R9+0x18] ;  /* 0x00001800090e7983 */ /* 0x0001640000100400 */
.L_x_956:
[----:B------:R-:W-:Y:S05]  /*5a2a0*/  BSYNC.RECONVERGENT B3 ;  /* 0x0000000000037941 */ /* 0x000fea0003800200 */
.L_x_955:
[----:B-----5:R0:W-:Y:S01]  /*5a2b0*/  STL.U16 [R1+0x490], R14 ;  /* 0x0004900e01007387 */ /* 0x0201e20000100400 */
[----:B------:R-:W-:Y:S01]  /*5a2c0*/  BSSY.RECONVERGENT B3, `(.L_x_957) ;  /* 0x0000004000037945 */ /* 0x000fe20003800200 */
[----:B------:R-:W-:-:S03]  /*5a2d0*/  PRMT R16, RZ, 0x7610, R16 ;  /* 0x00007610ff107816 */ /* 0x000fc60000000010 */
[----:B------:R-:W-:Y:S05]  /*5a2e0*/  @P1 BRA `(.L_x_958) ;  /* 0x0000000000041947 */ /* 0x000fea0003800000 */
[----:B------:R0:W5:Y:S02]  /*5a2f0*/  LDL.U16 R16, [R9+0x1a] ;  /* 0x00001a0009107983 */ /* 0x0001640000100400 */
.L_x_958:
[----:B------:R-:W-:Y:S05]  /*5a300*/  BSYNC.RECONVERGENT B3 ;  /* 0x0000000000037941 */ /* 0x000fea0003800200 */
.L_x_957:
[----:B-----5:R1:W-:Y:S01]  /*5a310*/  STL.U16 [R1+0x492], R16 ;  /* 0x0004921001007387 */ /* 0x0203e20000100400 */
[----:B------:R-:W-:Y:S01]  /*5a320*/  BSSY.RECONVERGENT B3, `(.L_x_959) ;  /* 0x0000004000037945 */ /* 0x000fe20003800200 */
[----:B0-----:R-:W-:-:S03]  /*5a330*/  PRMT R14, RZ, 0x7610, R14 ;  /* 0x00007610ff0e7816 */ /* 0x001fc6000000000e */
[----:B------:R-:W-:Y:S05]  /*5a340*/  @P2 BRA `(.L_x_960) ;  /* 0x0000000000042947 */ /* 0x000fea0003800000 */
[----:B------:R0:W5:Y:S02]  /*5a350*/  LDL.U16 R14, [R9+0x1c] ;  /* 0x00001c00090e7983 */ /* 0x0001640000100400 */
.L_x_960:
[----:B------:R-:W-:Y:S05]  /*5a360*/  BSYNC.RECONVERGENT B3 ;  /* 0x0000000000037941 */ /* 0x000fea0003800200 */
.L_x_959:
[----:B-----5:R0:W-:Y:S01]  /*5a370*/  STL.U16 [R1+0x494], R14 ;  /* 0x0004940e01007387 */ /* 0x0201e20000100400 */
[----:B------:R-:W-:Y:S01]  /*5a380*/  BSSY.RECONVERGENT B3, `(.L_x_961) ;  /* 0x0000004000037945 */ /* 0x000fe20003800200 */
[----:B-1----:R-:W-:-:S03]  /*5a390*/  PRMT R16, RZ, 0x7610, R16 ;  /* 0x00007610ff107816 */ /* 0x002fc60000000010 */
[----:B------:R-:W-:Y:S05]  /*5a3a0*/  @P3 BRA `(.L_x_962) ;  /* 0x0000000000043947 */ /* 0x000fea0003800000 */
[----:B------:R1:W5:Y:S02]  /*5a3b0*/  LDL.U16 R16, [R9+0x1e] ;  /* 0x00001e0009107983 */ /* 0x0003640000100400 */
.L_x_962:
[----:B------:R-:W-:Y:S05]  /*5a3c0*/  BSYNC.RECONVERGENT B3 ;  /* 0x0000000000037941 */ /* 0x000fea0003800200 */
.L_x_961:
[----:B-----5:R1:W-:Y:S01]  /*5a3d0*/  STL.U16 [R1+0x496], R16 ;  /* 0x0004961001007387 */ /* 0x0203e20000100400 */
[----:B------:R-:W-:Y:S01]  /*5a3e0*/  BSSY.RECONVERGENT B3, `(.L_x_963) ;  /* 0x0000004000037945 */ /* 0x000fe20003800200 */
[----:B0-----:R-:W-:-:S03]  /*5a3f0*/  PRMT R14, RZ, 0x7610, R14 ;  /* 0x00007610ff0e7816 */ /* 0x001fc6000000000e */
[----:B------:R-:W-:Y:S05]  /*5a400*/  @P4 BRA `(.L_x_964) ;  /* 0x0000000000044947 */ /* 0x000fea0003800000 */
[----:B------:R0:W5:Y:S02]  /*5a410*/  LDL.U16 R14, [R9+0x20] ;  /* 0x00002000090e7983 */ /* 0x0001640000100400 */
.L_x_964:
[----:B------:R-:W-:Y:S05]  /*5a420*/  BSYNC.RECONVERGENT B3 ;  /* 0x0000000000037941 */ /* 0x000fea0003800200 */
.L_x_963:
        /* <DEDUP_REMOVED lines=12> */
.L_x_966:
[----:B------:R-:W-:Y:S05]  /*5a4f0*/  BSYNC.RECONVERGENT B3 ;  /* 0x0000000000037941 */ /* 0x000fea0003800200 */
.L_x_965:
[----:B-----5:R1:W-:Y:S01]  /*5a500*/  STL.U16 [R1+0x49a], R12 ;  /* 0x00049a0c01007387 */ /* 0x0203e20000100400 */
[----:B------:R-:W-:Y:S01]  /*5a510*/  ISETP.NE.AND P6, PT, R13, RZ, PT ;  /* 0x000000ff0d00720c */ /* 0x000fe20003fc5270 */
[----:B------:R-:W-:Y:S01]  /*5a520*/  BSSY.RECONVERGENT B3, `(.L_x_967) ;  /* 0x0000004000037945 */ /* 0x000fe20003800200 */
[----:B------:R-:W-:-:S11]  /*5a530*/  PRMT R14, RZ, 0x7610, R14 ;  /* 0x00007610ff0e7816 */ /* 0x000fd6000000000e */
[----:B-1----:R-:W-:Y:S05]  /*5a540*/  @P6 BRA `(.L_x_968) ;  /* 0x0000000000046947 */ /* 0x002fea0003800000 */
[----:B------:R1:W5:Y:S02]  /*5a550*/  LDL.U16 R14, [R9+0x24] ;  /* 0x00002400090e7983 */ /* 0x0003640000100400 */
.L_x_968:
[----:B------:R-:W-:Y:S05]  /*5a560*/  BSYNC.RECONVERGENT B3 ;  /* 0x0000000000037941 */ /* 0x000fea0003800200 */
.L_x_967:
[----:B-----5:R0:W-:Y:S01]  /*5a570*/  STL.U16 [R1+0x49c], R14 ;  /* 0x00049c0e01007387 */ /* 0x0201e20000100400 */
[----:B------:R-:W-:Y:S01]  /*5a580*/  BSSY.RECONVERGENT B3, `(.L_x_969) ;  /* 0x0000004000037945 */ /* 0x000fe20003800200 */
[----:B------:R-:W-:-:S03]  /*5a590*/  PRMT R12, RZ, 0x7610, R12 ;  /* 0x00007610ff0c7816 */ /* 0x000fc6000000000c */
[----:B------:R-:W-:Y:S05]  /*5a5a0*/  @P0 BRA `(.L_x_970) ;  /* 0x0000000000040947 */ /* 0x000fea0003800000 */
[----:B------:R0:W5:Y:S02]  /*5a5b0*/  LDL.U16 R12, [R9+0x26] ;  /* 0x00002600090c7983 */ /* 0x0001640000100400 */
.L_x_970:
[----:B------:R-:W-:Y:S05]  /*5a5c0*/  BSYNC.RECONVERGENT B3 ;  /* 0x0000000000037941 */ /* 0x000fea0003800200 */
.L_x_969:
[----:B-----5:R1:W-:Y:S01]  /*5a5d0*/  STL.U16 [R1+0x49e], R12 ;  /* 0x00049e0c01007387 */ /* 0x0203e20000100400 */
[----:B------:R-:W-:Y:S01]  /*5a5e0*/  BSSY.RECONVERGENT B3, `(.L_x_971) ;  /* 0x0000004000037945 */ /* 0x000fe20003800200 */
[----:B0-----:R-:W-:-:S03]  /*5a5f0*/  PRMT R14, RZ, 0x7610, R14 ;  /* 0x00007610ff0e7816 */ /* 0x001fc6000000000e */
[----:B------:R-:W-:Y:S05]  /*5a600*/  @P1 BRA `(.L_x_972) ;  /* 0x0000000000041947 */ /* 0x000fea0003800000 */
[----:B------:R0:W5:Y:S02]  /*5a610*/  LDL.U16 R14, [R9+0x28] ;  /* 0x00002800090e7983 */ /* 0x0001640000100400 */
.L_x_972:
[----:B------:R-:W-:Y:S05]  /*5a620*/  BSYNC.RECONVERGENT B3 ;  /* 0x0000000000037941 */ /* 0x000fea0003800200 */
.L_x_971:
[----:B-----5:R0:W-:Y:S01]  /*5a630*/  STL.U16 [R1+0x4a0], R14 ;  /* 0x0004a00e01007387 */ /* 0x0201e20000100400 */
[----:B------:R-:W-:Y:S01]  /*5a640*/  BSSY.RECONVERGENT B3, `(.L_x_973) ;  /* 0x0000004000037945 */ /* 0x000fe20003800200 */
[----:B-1----:R-:W-:-:S03]  /*5a650*/  PRMT R12, RZ, 0x7610, R12 ;  /* 0x00007610ff0c7816 */ /* 0x002fc6000000000c */
[----:B------:R-:W-:Y:S05]  /*5a660*/  @P2 BRA `(.L_x_974) ;  /* 0x0000000000042947 */ /* 0x000fea0003800000 */
[----:B------:R1:W5:Y:S02]  /*5a670*/  LDL.U16 R12, [R9+0x2a] ;  /* 0x00002a00090c7983 */ /* 0x0003640000100400 */
.L_x_974:
[----:B------:R-:W-:Y:S05]  /*5a680*/  BSYNC.RECONVERGENT B3 ;  /* 0x0000000000037941 */ /* 0x000fea0003800200 */
.L_x_973:
[----:B-----5:R1:W-:Y:S01]  /*5a690*/  STL.U16 [R1+0x4a2], R12 ;  /* 0x0004a20c01007387 */ /* 0x0203e20000100400 */
[----:B------:R-:W-:Y:S01]  /*5a6a0*/  BSSY.RECONVERGENT B3, `(.L_x_975) ;  /* 0x0000004000037945 */ /* 0x000fe20003800200 */
[----:B0-----:R-:W-:-:S03]  /*5a6b0*/  PRMT R14, RZ, 0x7610, R14 ;  /* 0x00007610ff0e7816 */ /* 0x001fc6000000000e */
[----:B------:R-:W-:Y:S05]  /*5a6c0*/  @P3 BRA `(.L_x_976) ;  /* 0x0000000000043947 */ /* 0x000fea0003800000 */
[----:B------:R0:W5:Y:S02]  /*5a6d0*/  LDL.U16 R14, [R9+0x2c] ;  /* 0x00002c00090e7983 */ /* 0x0001640000100400 */
.L_x_976:
[----:B------:R-:W-:Y:S05]  /*5a6e0*/  BSYNC.RECONVERGENT B3 ;  /* 0x0000000000037941 */ /* 0x000fea0003800200 */
.L_x_975:
[----:B-----5:R0:W-:Y:S01]  /*5a6f0*/  STL.U16 [R1+0x4a4], R14 ;  /* 0x0004a40e01007387 */ /* 0x0201e20000100400 */
[----:B------:R-:W-:Y:S01]  /*5a700*/  BSSY.RECONVERGENT B3, `(.L_x_977) ;  /* 0x0000005000037945 */ /* 0x000fe20003800200 */
[----:B-1----:R-:W-:Y:S02]  /*5a710*/  SEL R12, R10, RZ, !P5 ;  /* 0x000000ff0a0c7207 */ /* 0x002fe40006800000 */
[----:B------:R-:W-:Y:S01]  /*5a720*/  PRMT R10, RZ, 0x7610, R10 ;  /* 0x00007610ff0a7816 */ /* 0x000fe2000000000a */
[----:B------:R-:W-:Y:S06]  /*5a730*/  @P4 BRA `(.L_x_978) ;  /* 0x0000000000044947 */ /* 0x000fec0003800000 */
[----:B------:R1:W5:Y:S02]  /*5a740*/  LDL.U16 R10, [R9+0x2e] ;  /* 0x00002e00090a7983 */ /* 0x0003640000100400 */
.L_x_978:
[----:B------:R-:W-:Y:S05]  /*5a750*/  BSYNC.RECONVERGENT B3 ;  /* 0x0000000000037941 */ /* 0x000fea0003800200 */
.L_x_977:
[----:B-----5:R0:W-:Y:S04]  /*5a760*/  STL.U16 [R1+0x4a6], R10 ;  /* 0x0004a60a01007387 */ /* 0x0201e80000100400 */
[----:B------:R0:W-:Y:S04]  /*5a770*/  STL.U16 [R1+0x4a8], R12 ;  /* 0x0004a80c01007387 */ /* 0x0001e80000100400 */
[----:B------:R0:W-:Y:S02]  /*5a780*/  STL [R1+0x4ac], R16 ;  /* 0x0004ac1001007387 */ /* 0x0001e40000100800 */
.L_x_936:
[----:B------:R-:W-:Y:S05]  /*5a790*/  BSYNC.RECONVERGENT B2 ;  /* 0x0000000000027941 */ /* 0x000fea0003800200 */
.L_x_933:
[----:B01----:R-:W5:Y:S02]  /*5a7a0*/  LDL.U8 R9, [R1+0x2d4] ;  /* 0x0002d40001097983 */ /* 0x003f640000100000 */
[----:B-----5:R-:W-:-:S13]  /*5a7b0*/  ISETP.NE.AND P0, PT, R9, RZ, PT ;  /* 0x000000ff0900720c */ /* 0x020fda0003f05270 */
[----:B------:R0:W-:Y:S02]  /*5a7c0*/  @!P0 STL.U8 [R1+0x478], R7 ;  /* 0x0004780701008387 */ /* 0x0001e40000100000 */
.L_x_913:
[----:B------:R-:W-:Y:S05]  /*5a7d0*/  BSYNC.RECONVERGENT B1 ;  /* 0x0000000000017941 */ /* 0x000fea0003800200 */
.L_x_912:
        /* <DEDUP_REMOVED lines=113> */
.L_x_980:
[----:B------:R-:W-:Y:S05]  /*5aef0*/  BSYNC.RECONVERGENT B1 ;  /* 0x0000000000017941 */ /* 0x000fea0003800200 */
.L_x_979:
        /* <DEDUP_REMOVED lines=99> */
.L_x_982:
[----:B------:R-:W-:Y:S05]  /*5b530*/  BSYNC.RECONVERGENT B1 ;  /* 0x0000000000017941 */ /* 0x000fea0003800200 */
.L_x_981:
        /* <DEDUP_REMOVED lines=474> */
.L_x_987:
[----:B------:R-:W-:Y:S05]  /*5d2e0*/  BSYNC.RELIABLE B3 ;  /* 0x0000000000037941 */ /* 0x000fea0003800100 */
.L_x_986:
[----:B------:R-:W2:Y:S04]  /*5d2f0*/  LDL.U16 R13, [R13] ;  /* 0x000000000d0d7983 */ /* 0x000ea80000100400 */
[----:B0-----:R-:W2:Y:S02]  /*5d300*/  LDL.U16 R122, [R15] ;  /* 0x000000000f7a7983 */ /* 0x001ea40000100400 */
[----:B--2---:R-:W-:-:S13]  /*5d310*/  ISETP.LE.U32.AND P0, PT, R13, R122, PT ;  /* 0x0000007a0d00720c */ /* 0x004fda0003f03070 */
.L_x_988:
[----:B------:R-:W-:Y:S05]  /*5d320*/  BSYNC.RECONVERGENT B2 ;  /* 0x0000000000027941 */ /* 0x000fea0003800200 */
.L_x_985:
        /* <DEDUP_REMOVED lines=114> */
.L_x_990:
[----:B------:R-:W-:Y:S05]  /*5da50*/  BSYNC.RECONVERGENT B2 ;  /* 0x0000000000027941 */ /* 0x000fea0003800200 */
.L_x_989:
        /* <DEDUP_REMOVED lines=100> */
.L_x_992:
[----:B------:R-:W-:Y:S05]  /*5e0a0*/  BSYNC.RECONVERGENT B2 ;  /* 0x0000000000027941 */ /* 0x000fea0003800200 */
.L_x_991:
        /* <DEDUP_REMOVED lines=63> */
.L_x_1003:
        /* <DEDUP_REMOVED lines=25> */
.L_x_998:
        /* <DEDUP_REMOVED lines=66> */
.L_x_997:
[----:B------:R-:W-:Y:S05]  /*5ea50*/  BSYNC.RECONVERGENT B4 ;  /* 0x0000000000047941 */ /* 0x000fea0003800200 */
.L_x_996:
        /* <DEDUP_REMOVED lines=57> */
.L_x_1000:
[----:B------:R-:W-:Y:S05]  /*5edf0*/  BSYNC.RECONVERGENT B4 ;  /* 0x0000000000047941 */ /* 0x000fea0003800200 */
.L_x_999:
        /* <DEDUP_REMOVED lines=715> */
.L_x_1002:
[----:B------:R-:W-:Y:S05]  /*61ab0*/  BSYNC.RECONVERGENT B4 ;  /* 0x0000000000047941 */ /* 0x000fea0003800200 */
.L_x_1001:
        /* <DEDUP_REMOVED lines=54> */
.L_x_995:
[----:B------:R0:W-:Y:S02]  /*61e20*/  STL.U8 [R1+0x3ac], R7 ;  /* 0x0003ac0701007387 */ /* 0x0001e40000100000 */
.L_x_994:
[----:B------:R-:W-:Y:S05]  /*61e30*/  BSYNC.RECONVERGENT B3 ;  /* 0x0000000000037941 */ /* 0x000fea0003800200 */
.L_x_993:
        /* <DEDUP_REMOVED lines=127> */
[----:B------:R-:W-:Y:S02]  /*62630*/  PRMT R68, RZ, 0x7610, R68 ;  /* 0x00007610ff447816 */ /* 0x000fe40000000044 */
[----:B------:R-:W-:Y:S01]  /*62640*/  PRMT R70, RZ, 0x7610, R70 ;  /* 0x00007610ff467816 */ /* 0x000fe20000000046 */
[----:B------:R-:W2:Y:S08]  /*62650*/  LDL R11, [R1+0x340] ;  /* 0x00034000010b7983 */ /* 0x000eb00000100800 */
[----:B------:R-:W-:-:S04]  /*62660*/  @!P0 VIADD R20, R74, 0x16 ;  /* 0x000000164a148836 */ /* 0x000fc80000000000 */
[----:B------:R-:W-:Y:S01]  /*62670*/  @!P0 IMAD R20, R20, 0x2, R49 ;  /* 0x0000000214148824 */ /* 0x000fe200078e0231 */
[----:B-----5:R0:W-:Y:S04]  /*62680*/  STL.U16 [R1+0x4dc], R66 ;  /* 0x0004dc4201007387 */ /* 0x0201e80000100400 */
[----:B------:R-:W5:Y:S01]  /*62690*/  @!P0 LDL.U16 R68, [R20+0x2] ;  /* 0x0000020014448983 */ /* 0x000f620000100400 */
[----:B------:R-:W-:-:S13]  /*626a0*/  ISETP.GT.AND P0, PT, R74, 0x1a, PT ;  /* 0x0000001a4a00780c */ /* 0x000fda0003f04270 */
        /* <DEDUP_REMOVED lines=139> */
.L_x_1006:
[----:B------:R-:W-:-:S04]  /*62f60*/  VIMNMX R11, PT, PT, R20, R9, PT ;  /* 0x00000009140b7248 */ /* 0x000fc80003fe0100 */
[----:B------:R-:W-:-:S13]  /*62f70*/  ISETP.GE.AND P0, PT, R11, 0x1, PT ;  /* 0x000000010b00780c */ /* 0x000fda0003f06270 */
[----:B------:R-:W-:Y:S05]  /*62f80*/  @!P0 BREAK.RELIABLE B3 ;  /* 0x0000000000038942 */ /* 0x000fea0003800100 */
[----:B------:R-:W-:Y:S05]  /*62f90*/  @!P0 BRA `(.L_x_1007) ;  /* 0x00000008009c8947 */ /* 0x000fea0003800000 */
[----:B------:R-:W-:Y:S05]  /*62fa0*/  BSYNC.RELIABLE B3 ;  /* 0x0000000000037941 */ /* 0x000fea0003800100 */
.L_x_1005:
        /* <DEDUP_REMOVED lines=43> */
.L_x_1009:
[----:B------:R-:W-:Y:S05]  /*63260*/  BSYNC.RECONVERGENT B3 ;  /* 0x0000000000037941 */ /* 0x000fea0003800200 */
.L_x_1008:
[----:B-----5:R0:W-:Y:S01]  /*63270*/  STL.U16 [R1+0x4b6], R14 ;  /* 0x0004b60e01007387 */ /* 0x0201e20000100400 */
[----:B------:R-:W-:Y:S01]  /*63280*/  BSSY.RECONVERGENT B3, `(.L_x_1010) ;  /* 0x0000004000037945 */ /* 0x000fe20003800200 */
[----:B------:R-:W-:-:S03]  /*63290*/  ISETP.GT.U32.AND P4, PT, R11, 0xe, PT ;  /* 0x0000000e0b00780c */ /* 0x000fc60003f84070 */
[----:B------:R-:W-:Y:S10]  /*632a0*/  @P5 BRA `(.L_x_1011) ;  /* 0x0000000000045947 */ /* 0x000ff40003800000 */
[----:B------:R0:W5:Y:S02]  /*632b0*/  LDL.U16 R16, [R9+0x8] ;  /* 0x0000080009107983 */ /* 0x0001640000100400 */
.L_x_1011:
[----:B------:R-:W-:Y:S05]  /*632c0*/  BSYNC.RECONVERGENT B3 ;  /* 0x0000000000037941 */ /* 0x000fea0003800200 */
.L_x_1010:
[----:B-----5:R0:W-:Y:S01]  /*632d0*/  STL.U16 [R1+0x4b8], R16 ;  /* 0x0004b81001007387 */ /* 0x0201e20000100400 */
[----:B------:R-:W-:Y:S01]  /*632e0*/  BSSY.RECONVERGENT B3, `(.L_x_1012) ;  /* 0x0000004000037945 */ /* 0x000fe20003800200 */
[----:B------:R-:W-:-:S03]  /*632f0*/  ISETP.GT.U32.AND P5, PT, R11, 0xd, PT ;  /* 0x0000000d0b00780c */ /* 0x000fc60003fa4070 */
[----:B------:R-:W-:Y:S10]  /*63300*/  @P6 BRA `(.L_x_1013) ;  /* 0x0000000000046947 */ /* 0x000ff40003800000 */
[----:B------:R0:W5:Y:S02]  /*63310*/  LDL.U16 R18, [R9+0xa] ;  /* 0x00000a0009127983 */ /* 0x0001640000100400 */
.L_x_1013:
[----:B------:R-:W-:Y:S05]  /*63320*/  BSYNC.RECONVERGENT B3 ;  /* 0x0000000000037941 */ /* 0x000fea0003800200 */
.L_x_1012:
[----:B-----5:R0:W-:Y:S01]  /*63330*/  STL.U16 [R1+0x4ba], R18 ;  /* 0x0004ba1201007387 */ /* 0x0201e20000100400 */
[----:B------:R-:W-:Y:S01]  /*63340*/  BSSY.RECONVERGENT B3, `(.L_x_1014) ;  /* 0x0000004000037945 */ /* 0x000fe20003800200 */
[----:B------:R-:W-:-:S03]  /*63350*/  ISETP.GT.U32.AND P6, PT, R11, 0xc, PT ;  /* 0x0000000c0b00780c */ /* 0x000fc60003fc4070 */
[----:B------:R-:W-:Y:S10]  /*63360*/  @P0 BRA `(.L_x_1015) ;  /* 0x0000000000040947 */ /* 0x000ff40003800000 */
[----:B------:R0:W5:Y:S02]  /*63370*/  LDL.U16 R22, [R9+0xc] ;  /* 0x00000c0009167983 */ /* 0x0001640000100400 */
.L_x_1015:
[----:B------:R-:W-:Y:S05]  /*63380*/  BSYNC.RECONVERGENT B3 ;  /* 0x0000000000037941 */ /* 0x000fea0003800200 */
.L_x_1014:
[----:B-----5:R0:W-:Y:S01]  /*63390*/  STL.U16 [R1+0x4bc], R22 ;  /* 0x0004bc1601007387 */ /* 0x0201e20000100400 */
[----:B------:R-:W-:Y:S01]  /*633a0*/  BSSY.RECONVERGENT B3, `(.L_x_1016) ;  /* 0x0000004000037945 */ /* 0x000fe20003800200 */
[----:B------:R-:W-:-:S03]  /*633b0*/  ISETP.GT.U32.AND P0, PT, R11, 0xb, PT ;  /* 0x0000000b0b00780c */ /* 0x000fc60003f04070 */
[----:B------:R-:W-:Y:S10]  /*633c0*/  @P1 BRA `(.L_x_1017) ;  /* 0x0000000000041947 */ /* 0x000ff40003800000 */
[----:B------:R0:W5:Y:S02]  /*633d0*/  LDL.U16 R24, [R9+0xe] ;  /* 0x00000e0009187983 */ /* 0x0001640000100400 */
.L_x_1017:
[----:B------:R-:W-:Y:S05]  /*633e0*/  BSYNC.RECONVERGENT B3 ;  /* 0x0000000000037941 */ /* 0x000fea0003800200 */
.L_x_1016:
[----:B-----5:R0:W-:Y:S01]  /*633f0*/  STL.U16 [R1+0x4be], R24 ;  /* 0x0004be1801007387 */ /* 0x0201e20000100400 */
[----:B------:R-:W-:Y:S01]  /*63400*/  BSSY.RECONVERGENT B3, `(.L_x_1018) ;  /* 0x0000004000037945 */ /* 0x000fe20003800200 */
[----:B------:R-:W-:-:S03]  /*63410*/  ISETP.GT.U32.AND P1, PT, R11, 0xa, PT ;  /* 0x0000000a0b00780c */ /* 0x000fc60003f24070 */
[----:B------:R-:W-:Y:S10]  /*63420*/  @P2 BRA `(.L_x_1019) ;  /* 0x0000000000042947 */ /* 0x000ff40003800000 */
[----:B------:R0:W5:Y:S02]  /*63430*/  LDL.U16 R26, [R9+0x10] ;  /* 0x00001000091a7983 */ /* 0x0001640000100400 */
.L_x_1019:
[----:B------:R-:W-:Y:S05]  /*63440*/  BSYNC.RECONVERGENT B3 ;  /* 0x0000000000037941 */ /* 0x000fea0003800200 */
.L_x_1018:
[----:B-----5:R0:W-:Y:S01]  /*63450*/  STL.U16 [R1+0x4c0], R26 ;  /* 0x0004c01a01007387 */ /* 0x0201e20000100400 */
[----:B------:R-:W-:Y:S01]  /*63460*/  BSSY.RECONVERGENT B3, `(.L_x_1020) ;  /* 0x0000004000037945 */ /* 0x000fe20003800200 */
[----:B------:R-:W-:-:S03]  /*63470*/  ISETP.GT.U32.AND P2, PT, R11, 0x9, PT ;  /* 0x000000090b00780c */ /* 0x000fc60003f44070 */
[----:B------:R-:W-:Y:S10]  /*63480*/  @P3 BRA `(.L_x_1021) ;  /* 0x0000000000043947 */ /* 0x000ff40003800000 */
[----:B------:R0:W5:Y:S02]  /*63490*/  LDL.U16 R28, [R9+0x12] ;  /* 0x00001200091c7983 */ /* 0x0001640000100400 */
.L_x_1021:
[----:B------:R-:W-:Y:S05]  /*634a0*/  BSYNC.RECONVERGENT B3 ;  /* 0x0000000000037941 */ /* 0x000fea0003800200 */
.L_x_1020:
        /* <DEDUP_REMOVED lines=9> */
.L_x_1023:
[----:B------:R-:W-:Y:S05]  /*63540*/  BSYNC.RECONVERGENT B3 ;  /* 0x0000000000037941 */ /* 0x000fea0003800200 */
.L_x_1022:
[----:B-----5:R0:W-:Y:S01]  /*63550*/  STL.U16 [R1+0x4c4], R30 ;  /* 0x0004c41e01007387 */ /* 0x0201e20000100400 */
[----:B------:R-:W-:Y:S01]  /*63560*/  BSSY.RECONVERGENT B3, `(.L_x_1024) ;  /* 0x0000004000037945 */ /* 0x000fe20003800200 */
[----:B------:R-:W-:-:S03]  /*63570*/  ISETP.GT.U32.AND P3, PT, R11, 0x7, PT ;  /* 0x000000070b00780c */ /* 0x000fc60003f64070 */
[----:B------:R-:W-:Y:S10]  /*63580*/  @P4 BRA `(.L_x_1025) ;  /* 0x0000000000044947 */ /* 0x000ff40003800000 */
[----:B------:R0:W5:Y:S02]  /*63590*/  LDL.U16 R32, [R9+0x16] ;  /* 0x0000160009207983 */ /* 0x0001640000100400 */
.L_x_1025:
[----:B------:R-:W-:Y:S05]  /*635a0*/  BSYNC.RECONVERGENT B3 ;  /* 0x0000000000037941 */ /* 0x000fea0003800200 */
.L_x_1024:
[----:B-----5:R0:W-:Y:S01]  /*635b0*/  STL.U16 [R1+0x4c6], R32 ;  /* 0x0004c62001007387 */ /* 0x0201e20000100400 */
[----:B------:R-:W-:Y:S01]  /*635c0*/  BSSY.RECONVERGENT B3, `(.L_x_1026) ;  /* 0x0000004000037945 */ /* 0x000fe20003800200 */
[----:B------:R-:W-:-:S03]  /*635d0*/  ISETP.GT.U32.AND P4, PT, R11, 0x6, PT ;  /* 0x000000060b00780c */ /* 0x000fc60003f84070 */
[----:B------:R-:W-:Y:S10]  /*635e0*/  @P5 BRA `(.L_x_1027) ;  /* 0x0000000000045947 */ /* 0x000ff40003800000 */
[----:B------:R0:W5:Y:S02]  /*635f0*/  LDL.U16 R34, [R9+0x18] ;  /* 0x0000180009227983 */ /* 0x0001640000100400 */
.L_x_1027:
[----:B------:R-:W-:Y:S05]  /*63600*/  BSYNC.RECONVERGENT B3 ;  /* 0x0000000000037941 */ /* 0x000fea0003800200 */
.L_x_1026:
[----:B-----5:R0:W-:Y:S01]  /*63610*/  STL.U16 [R1+0x4c8], R34 ;  /* 0x0004c82201007387 */ /* 0x0201e20000100400 */
[----:B------:R-:W-:Y:S01]  /*63620*/  BSSY.RECONVERGENT B3, `(.L_x_1028) ;  /* 0x0000004000037945 */ /* 0x000fe20003800200 */
[----:B------:R-:W-:-:S03]  /*63630*/  ISETP.GT.U32.AND P5, PT, R11, 0x5, PT ;  /* 0x000000050b00780c */ /* 0x000fc60003fa4070 */
[----:B------:R-:W-:Y:S10]  /*63640*/  @P6 BRA `(.L_x_1029) ;  /* 0x0000000000046947 */ /* 0x000ff40003800000 */
[----:B------:R0:W5:Y:S02]  /*63650*/  LDL.U16 R36, [R9+0x1a] ;  /* 0x00001a0009247983 */ /* 0x0001640000100400 */
.L_x_1029:
[----:B------:R-:W-:Y:S05]  /*63660*/  BSYNC.RECONVERGENT B3 ;  /* 0x0000000000037941 */ /* 0x000fea0003800200 */
.L_x_1028:
[----:B-----5:R0:W-:Y:S01]  /*63670*/  STL.U16 [R1+0x4ca], R36 ;  /* 0x0004ca2401007387 */ /* 0x0201e20000100400 */
[----:B------:R-:W-:Y:S01]  /*63680*/  BSSY.RECONVERGENT B3, `(.L_x_1030) ;  /* 0x0000004000037945 */ /* 0x000fe20003800200 */
[----:B------:R-:W-:-:S03]  /*63690*/  ISETP.GT.U32.AND P6, PT, R11, 0x4, PT ;  /* 0x000000040b00780c */ /* 0x000fc60003fc4070 */
[----:B------:R-:W-:Y:S10]  /*636a0*/  @P0 BRA `(.L_x_1031) ;  /* 0x0000000000040947 */ /* 0x000ff40003800000 */
[----:B------:R0:W5:Y:S02]  /*636b0*/  LDL.U16 R38, [R9+0x1c] ;  /* 0x00001c0009267983 */ /* 0x0001640000100400 */
.L_x_1031:
[----:B------:R-:W-:Y:S05]  /*636c0*/  BSYNC.RECONVERGENT B3 ;  /* 0x0000000000037941 */ /* 0x000fea0003800200 */
.L_x_1030:
[----:B-----5:R0:W-:Y:S01]  /*636d0*/  STL.U16 [R1+0x4cc], R38 ;  /* 0x0004cc2601007387 */ /* 0x0201e20000100400 */
[----:B------:R-:W-:Y:S01]  /*636e0*/  BSSY.RECONVERGENT B3, `(.L_x_1032) ;  /* 0x0000004000037945 */ /* 0x000fe20003800200 */
[----:B------:R-:W-:-:S03]  /*636f0*/  ISETP.GT.U32.AND P0, PT, R11, 0x3, PT ;  /* 0x000000030b00780c */ /* 0x000fc60003f04070 */
[----:B------:R-:W-:Y:S10]  /*63700*/  @P1 BRA `(.L_x_1033) ;  /* 0x0000000000041947 */ /* 0x000ff40003800000 */
[----:B------:R0:W5:Y:S02]  /*63710*/  LDL.U16 R40, [R9+0x1e] ;  /* 0x00001e0009287983 */ /* 0x0001640000100400 */
.L_x_1033:
[----:B------:R-:W-:Y:S05]  /*63720*/  BSYNC.RECONVERGENT B3 ;  /* 0x0000000000037941 */ /* 0x000fea0003800200 */
.L_x_1032:
[----:B-----5:R0:W-:Y:S01]  /*63730*/  STL.U16 [R1+0x4ce], R40 ;  /* 0x0004ce2801007387 */ /* 0x0201e20000100400 */
[----:B------:R-:W-:Y:S01]  /*63740*/  BSSY.RECONVERGENT B3, `(.L_x_1034) ;  /* 0x0000004000037945 */ /* 0x000fe20003800200 */
[----:B------:R-:W-:-:S03]  /*63750*/  ISETP.GT.U32.AND P1, PT, R11, 0x2, PT ;  /* 0x000000020b00780c */ /* 0x000fc60003f24070 */
[----:B------:R-:W-:Y:S10]  /*63760*/  @P2 BRA `(.L_x_1035) ;  /* 0x0000000000042947 */ /* 0x000ff40003800000 */
[----:B------:R0:W5:Y:S02]  /*63770*/  LDL.U16 R42, [R9+0x20] ;  /* 0x00002000092a7983 */ /* 0x0001640000100400 */
.L_x_1035:
[----:B------:R-:W-:Y:S05]  /*63780*/  BSYNC.RECONVERGENT B3 ;  /* 0x0000000000037941 */ /* 0x000fea0003800200 */
.L_x_1034:
[----:B-----5:R0:W-:Y:S01]  /*63790*/  STL.U16 [R1+0x4d0], R42 ;  /* 0x0004d02a01007387 */ /* 0x0201e20000100400 */
[----:B------:R-:W-:Y:S01]  /*637a0*/  ISETP.NE.AND P2, PT, R15, RZ, PT ;  /* 0x000000ff0f00720c */ /* 0x000fe20003f45270 */
[----:B------:R-:W-:-:S12]  /*637b0*/  BSSY.RECONVERGENT B3, `(.L_x_1036) ;  /* 0x0000003000037945 */ /* 0x000fd80003800200 */
[----:B0-----:R-:W-:Y:S05]  /*637c0*/  @P2 BRA `(.L_x_1037) ;  /* 0x0000000000042947 */ /* 0x001fea0003800000 */
[----:B------:R0:W5:Y:S02]  /*637d0*/  LDL.U16 R44, [R9+0x22] ;  /* 0x00002200092c7983 */ /* 0x0001640000100400 */
.L_x_1037:
[----:B------:R-:W-:Y:S05]  /*637e0*/  BSYNC.RECONVERGENT B3 ;  /* 0x0000000000037941 */ /* 0x000fea0003800200 */
.L_x_1036:
[----:B-----5:R0:W-:Y:S01]  /*637f0*/  STL.U16 [R1+0x4d2], R44 ;  /* 0x0004d22c01007387 */ /* 0x0201e20000100400 */
[----:B------:R-:W-:Y:S04]  /*63800*/  BSSY.RECONVERGENT B3, `(.L_x_1038) ;  /* 0x0000003000037945 */ /* 0x000fe80003800200 */
[----:B------:R-:W-:Y:S05]  /*63810*/  @P3 BRA `(.L_x_1039) ;  /* 0x0000000000043947 */ /* 0x000fea0003800000 */
[----:B------:R0:W5:Y:S02]  /*63820*/  LDL.U16 R58, [R9+0x24] ;  /* 0x00002400093a7983 */ /* 0x0001640000100400 */
.L_x_1039:
[----:B------:R-:W-:Y:S05]  /*63830*/  BSYNC.RECONVERGENT B3 ;  /* 0x0000000000037941 */ /* 0x000fea0003800200 */
.L_x_1038:
[----:B-----5:R0:W-:Y:S01]  /*63840*/  STL.U16 [R1+0x4d4], R58 ;  /* 0x0004d43a01007387 */ /* 0x0201e20000100400 */
[----:B------:R-:W-:Y:S04]  /*63850*/  BSSY.RECONVERGENT B3, `(.L_x_1040) ;  /* 0x0000003000037945 */ /* 0x000fe80003800200 */
[----:B------:R-:W-:Y:S05]  /*63860*/  @P4 BRA `(.L_x_1041) ;  /* 0x0000000000044947 */ /* 0x000fea0003800000 */
[----:B------:R0:W5:Y:S02]  /*63870*/  LDL.U16 R60, [R9+0x26] ;  /* 0x00002600093c7983 */ /* 0x0001640000100400 */
.L_x_1041:
[----:B------:R-:W-:Y:S05]  /*63880*/  BSYNC.RECONVERGENT B3 ;  /* 0x0000000000037941 */ /* 0x000fea0003800200 */
.L_x_1040:
[----:B-----5:R0:W-:Y:S01]  /*63890*/  STL.U16 [R1+0x4d6], R60 ;  /* 0x0004d63c01007387 */ /* 0x0201e20000100400 */
[----:B------:R-:W-:Y:S04]  /*638a0*/  BSSY.RECONVERGENT B3, `(.L_x_1042) ;  /* 0x0000003000037945 */ /* 0x000fe80003800200 */
[----:B------:R-:W-:Y:S05]  /*638b0*/  @P5 BRA `(.L_x_1043) ;  /* 0x0000000000045947 */ /* 0x000fea0003800000 */
[----:B------:R0:W5:Y:S02]  /*638c0*/  LDL.U16 R62, [R9+0x28] ;  /* 0x00002800093e7983 */ /* 0x0001640000100400 */
.L_x_1043:
[----:B------:R-:W-:Y:S05]  /*638d0*/  BSYNC.RECONVERGENT B3 ;  /* 0x0000000000037941 */ /* 0x000fea0003800200 */
.L_x_1042:
[----:B-----5:R0:W-:Y:S01]  /*638e0*/  STL.U16 [R1+0x4d8], R62 ;  /* 0x0004d83e01007387 */ /* 0x0201e20000100400 */
[----:B------:R-:W-:Y:S04]  /*638f0*/  BSSY.RECONVERGENT B3, `(.L_x_1044) ;  /* 0x0000003000037945 */ /* 0x000fe80003800200 */
[----:B------:R-:W-:Y:S05]  /*63900*/  @P6 BRA `(.L_x_1045) ;  /* 0x0000000000046947 */ /* 0x000fea0003800000 */
[----:B------:R0:W5:Y:S02]  /*63910*/  LDL.U16 R64, [R9+0x2a] ;  /* 0x00002a0009407983 */ /* 0x0001640000100400 */
.L_x_1045:
[----:B------:R-:W-:Y:S05]  /*63920*/  BSYNC.RECONVERGENT B3 ;  /* 0x0000000000037941 */ /* 0x000fea0003800200 */
.L_x_1044:
[----:B-----5:R0:W-:Y:S01]  /*63930*/  STL.U16 [R1+0x4da], R64 ;  /* 0x0004da4001007387 */ /* 0x0201e20000100400 */
[----:B------:R-:W-:Y:S04]  /*63940*/  BSSY.RECONVERGENT B3, `(.L_x_1046) ;  /* 0x0000003000037945 */ /* 0x000fe80003800200 */
[----:B------:R-:W-:Y:S05]  /*63950*/  @P0 BRA `(.L_x_1047) ;  /* 0x0000000000040947 */ /* 0x000fea0003800000 */
[----:B------:R0:W5:Y:S02]  /*63960*/  LDL.U16 R66, [R9+0x2c] ;  /* 0x00002c0009427983 */ /* 0x0001640000100400 */
.L_x_1047:
[----:B------:R-:W-:Y:S05]  /*63970*/  BSYNC.RECONVERGENT B3 ;  /* 0x0000000000037941 */ /* 0x000fea0003800200 */
.L_x_1046:
[----:B-----5:R0:W-:Y:S01]  /*63980*/  STL.U16 [R1+0x4dc], R66 ;  /* 0x0004dc4201007387 */ /* 0x0201e20000100400 */
[----:B------:R-:W-:Y:S04]  /*63990*/  BSSY.RECONVERGENT B3, `(.L_x_1048) ;  /* 0x0000003000037945 */ /* 0x000fe80003800200 */
[----:B------:R-:W-:Y:S05]  /*639a0*/  @P1 BRA `(.L_x_1049) ;  /* 0x0000000000041947 */ /* 0x000fea0003800000 */
[----:B------:R0:W5:Y:S02]  /*639b0*/  LDL.U16 R68, [R9+0x2e] ;  /* 0x00002e0009447983 */ /* 0x0001640000100400 */
.L_x_1049:
[----:B------:R-:W-:Y:S05]  /*639c0*/  BSYNC.RECONVERGENT B3 ;  /* 0x0000000000037941 */ /* 0x000fea0003800200 */
.L_x_1048:
[----:B------:R0:W-:Y:S01]  /*639d0*/  STL [R1+0x4e4], R20 ;  /* 0x0004e41401007387 */ /* 0x0001e20000100800 */
[----:B------:R-:W-:-:S03]  /*639e0*/  PRMT R70, R74, 0x7610, R70 ;  /* 0x000076104a467816 */ /* 0x000fc60000000046 */
[----:B-----5:R0:W-:Y:S04]  /*639f0*/  STL.U16 [R1+0x4de], R68 ;  /* 0x0004de4401007387 */ /* 0x0201e80000100400 */
[----:B------:R0:W-:Y:S02]  /*63a00*/  STL.U16 [R1+0x4e0], R74 ;  /* 0x0004e04a01007387 */ /* 0x0001e40000100400 */
.L_x_1007:
[----:B------:R-:W-:Y:S05]  /*63a10*/  BSYNC.RECONVERGENT B2 ;  /* 0x0000000000027941 */ /* 0x000fea0003800200 */
.L_x_1004:
[----:B0-2---:R-:W2:Y:S02]  /*63a20*/  LDL.U8 R9, [R1+0x30c] ;  /* 0x00030c0001097983 */ /* 0x005ea40000100000 */
[----:B--2---:R-:W-:-:S13]  /*63a30*/  ISETP.NE.AND P0, PT, R9, RZ, PT ;  /* 0x000000ff0900720c */ /* 0x004fda0003f05270 */
[----:B------:R0:W-:Y:S02]  /*63a40*/  @!P0 STL.U8 [R1+0x4b0], R7 ;  /* 0x0004b00701008387 */ /* 0x0001e40000100000 */
.L_x_984:
[----:B------:R-:W-:Y:S05]  /*63a50*/  BSYNC.RECONVERGENT B1 ;  /* 0x0000000000017941 */ /* 0x000fea0003800200 */
.L_x_983:
[----:B------:R-:W2:Y:S01]  /*63a60*/  LDL.U8 R9, [R1+0x478] ;  /* 0x0004780001097983 */ /* 0x000ea20000100000 */
[----:B------:R-:W-:Y:S01]  /*63a70*/  BSSY.RECONVERGENT B1, `(.L_x_1050) ;  /* 0x00005b4000017945 */ /* 0x000fe20003800200 */
        /* <DEDUP_REMOVED lines=9> */
[----:B------:R-:W-:Y:S01]  /*63b10*/  VIADD R84, R1, 0x4a2 ;  /* 0x000004a201547836 */ /* 0x000fe20000000000 */
[----:B--2---:R-:W-:-:S13]  /*63b20*/  ISETP.NE.AND P0, PT, R9, RZ, PT ;  /* 0x000000ff0900720c */ /* 0x004fda0003f05270 */
[----:B------:R-:W-:Y:S05]  /*63b30*/  @P0 BRA `(.L_x_1051) ;  /* 0x0000002800f80947 */ /* 0x000fea0003800000 */
[----:B------:R-:W2:Y:S04]  /*63b40*/  LDL R74, [R1+0x4ac] ;  /* 0x0004ac00014a7983 */ /* 0x000ea80000100800 */
[----:B------:R-:W2:Y:S01]  /*63b50*/  LDL R9, [R1+0x4e4] ;  /* 0x0004e40001097983 */ /* 0x000ea20000100800 */
        /* <DEDUP_REMOVED lines=167> */
.L_x_1055:
[----:B------:R-:W-:Y:S05]  /*645d0*/  BSYNC.RELIABLE B3 ;  /* 0x0000000000037941 */ /* 0x000fea0003800100 */
.L_x_1054:
[----:B------:R-:W2:Y:S01]  /*645e0*/  LDL.U16 R11, [R11] ;  /* 0x000000000b0b7983 */ /* 0x000ea20000100400 */
[----:B------:R-:W-:-:S04]  /*645f0*/  LOP3.LUT R74, R13, 0xffff, RZ, 0xc0, !PT ;  /* 0x0000ffff0d4a7812 */ /* 0x000fc800078ec0ff */
[----:B--2---:R-:W-:-:S13]  /*64600*/  ISETP.GT.U32.AND P0, PT, R74, R11, PT ;  /* 0x0000000b4a00720c */ /* 0x004fda0003f04070 */
.L_x_1053:
[----:B------:R-:W-:Y:S05]  /*64610*/  BSYNC.RECONVERGENT B2 ;  /* 0x0000000000027941 */ /* 0x000fea0003800200 */
.L_x_1052:
        /* <DEDUP_REMOVED lines=38> */
.L_x_1057:
[----:B------:R-:W-:Y:S05]  /*64880*/  BSYNC.RECONVERGENT B2 ;  /* 0x0000000000027941 */ /* 0x000fea0003800200 */
.L_x_1056:
[----:B------:R-:W-:Y:S01]  /*64890*/  IMAD.IADD R72, R85, 0x1, R72 ;  /* 0x0000000155487824 */ /* 0x000fe200078e0248 */
[----:B------:R-:W-:Y:S01]  /*648a0*/  ISETP.GT.U32.AND P2, PT, R17, 0x17, PT ;  /* 0x000000171100780c */ /* 0x000fe20003f44070 */
[----:B------:R-:W-:Y:S01]  /*648b0*/  BSSY.RECONVERGENT B2, `(.L_x_1058) ;  /* 0x0000010000027945 */ /* 0x000fe20003800200 */
[----:B-----5:R-:W-:Y:S01]  /*648c0*/  SEL R87, R87, R70, P0 ;  /* 0x0000004657577207 */ /* 0x020fe20000000000 */
        /* <DEDUP_REMOVED lines=14> */
.L_x_1059:
[----:B------:R-:W-:Y:S05]  /*649b0*/  BSYNC.RECONVERGENT B2 ;  /* 0x0000000000027941 */ /* 0x000fea0003800200 */
.L_x_1058:
        /* <DEDUP_REMOVED lines=18> */
.L_x_1061:
[----:B------:R-:W-:Y:S05]  /*64ae0*/  BSYNC.RECONVERGENT B2 ;  /* 0x0000000000027941 */ /* 0x000fea0003800200 */
.L_x_1060:
[----:B------:R-:W-:Y:S01]  /*64af0*/  IMAD.IADD R68, R68, 0x1, R85 ;  /* 0x0000000144447824 */ /* 0x000fe200078e0255 */
[----:B------:R-:W-:Y:S01]  /*64b00*/  ISETP.GT.U32.AND P2, PT, R17, 0x15, PT ;  /* 0x000000151100780c */ /* 0x000fe20003f44070 */
[----:B------:R-:W-:Y:S01]  /*64b10*/  BSSY.RECONVERGENT B2, `(.L_x_1062) ;  /* 0x0000010000027945 */ /* 0x000fe20003800200 */
[----:B------:R-:W-:Y:S01]  /*64b20*/  SEL R91, R91, R66, P0 ;  /* 0x000000425b5b7207 */ /* 0x000fe20000000000 */
[----:B------:R-:W-:Y:S01]  /*64b30*/  IMAD.MOV.U32 R85, RZ, RZ, RZ ;  /* 0x000000ffff557224 */ /* 0x000fe200078e00ff */
[----:B------:R-:W-:Y:S02]  /*64b40*/  ISETP.GT.U32.AND P1, PT, R68, 0x270f, PT ;  /* 0x0000270f4400780c */ /* 0x000fe40003f24070 */
[----:B------:R-:W-:-:S05]  /*64b50*/  LOP3.LUT R91, R91, 0xffff, RZ, 0xc0, !PT ;  /* 0x0000ffff5b5b7812 */ /* 0x000fca00078ec0ff */
[----:B--2---:R-:W-:-:S06]  /*64b60*/  VIADD R70, R91, 0x1 ;  /* 0x000000015b467836 */ /* 0x004fcc0000000000 */
[----:B------:R-:W-:Y:S02]  /*64b70*/  @P1 VIADD R68, R68, 0xd8f0 ;  /* 0x0000d8f044441836 */ /* 0x000fe40000000000 */
[----:B------:R-:W-:-:S03]  /*64b80*/  @!P1 IMAD.MOV R70, RZ, RZ, R91 ;  /* 0x000000ffff469224 */ /* 0x000fc600078e025b */
[----:B------:R2:W-:Y:S01]  /*64b90*/  STL.U16 [R1+0x54e], R68 ;  /* 0x00054e4401007387 */ /* 0x0005e20000100400 */
[----:B------:R-:W-:Y:S05]  /*64ba0*/  @P2 BRA `(.L_x_1063) ;  /* 0x0000000000182947 */ /* 0x000fea0003800000 */
[----:B------:R-:W-:-:S05]  /*64bb0*/  IADD3 R66, PT, PT, -R17, 0x15, RZ ;  /* 0x0000001511427810 */ /* 0x000fca0007ffe1ff */
[----:B0-----:R-:W-:-:S05]  /*64bc0*/  @!P0 IMAD R72, R66, 0x2, R51 ;  /* 0x0000000242488824 */ /* 0x001fca00078e0233 */
[----:B------:R-:W5:Y:S01]  /*64bd0*/  @!P0 LDL.U16 R85, [R72+0x2] ;  /* 0x0000020048558983 */ /* 0x000f620000100400 */
[----:B------:R-:W-:-:S05]  /*64be0*/  @P0 IMAD R66, R66, 0x2, R52 ;  /* 0x0000000242420824 */ /* 0x000fca00078e0234 */
[----:B------:R-:W5:Y:S02]  /*64bf0*/  @P0 LDL.U16 R85, [R66+0x2] ;  /* 0x0000020042550983 */ /* 0x000f640000100400 */
[----:B-----5:R-:W-:-:S07]  /*64c00*/  LOP3.LUT R85, R85, 0xffff, RZ, 0xc0, !PT ;  /* 0x0000ffff55557812 */ /* 0x020fce00078ec0ff */
.L_x_1063:
[----:B------:R-:W-:Y:S05]  /*64c10*/  BSYNC.RECONVERGENT B2 ;  /* 0x0000000000027941 */ /* 0x000fea0003800200 */
.L_x_1062:
        /* <DEDUP_REMOVED lines=18> */
.L_x_1065:
[----:B------:R-:W-:Y:S05]  /*64d40*/  BSYNC.RECONVERGENT B2 ;  /* 0x0000000000027941 */ /* 0x000fea0003800200 */
.L_x_1064:
        /* <DEDUP_REMOVED lines=18> */
.L_x_1067:
[----:B------:R-:W-:Y:S05]  /*64e70*/  BSYNC.RECONVERGENT B2 ;  /* 0x0000000000027941 */ /* 0x000fea0003800200 */
.L_x_1066:
        /* <DEDUP_REMOVED lines=18> */
.L_x_1069:
[----:B------:R-:W-:Y:S05]  /*64fa0*/  BSYNC.RECONVERGENT B2 ;  /* 0x0000000000027941 */ /* 0x000fea0003800200 */
.L_x_1068:
        /* <DEDUP_REMOVED lines=18> */
.L_x_1071:
[----:B------:R-:W-:Y:S05]  /*650d0*/  BSYNC.RECONVERGENT B2 ;  /* 0x0000000000027941 */ /* 0x000fea0003800200 */
.L_x_1070:
        /* <DEDUP_REMOVED lines=18> */
.L_x_1073:
[----:B------:R-:W-:Y:S05]  /*65200*/  BSYNC.RECONVERGENT B2 ;  /* 0x0000000000027941 */ /* 0x000fea0003800200 */
.L_x_1072:
        /* <DEDUP_REMOVED lines=18> */
.L_x_1075:
[----:B------:R-:W-:Y:S05]  /*65330*/  BSYNC.RECONVERGENT B2 ;  /* 0x0000000000027941 */ /* 0x000fea0003800200 */
.L_x_1074:
        /* <DEDUP_REMOVED lines=18> */
.L_x_1077:
[----:B------:R-:W-:Y:S05]  /*65460*/  BSYNC.RECONVERGENT B2 ;  /* 0x0000000000027941 */ /* 0x000fea0003800200 */
.L_x_1076:
        /* <DEDUP_REMOVED lines=18> */
.L_x_1079:
[----:B------:R-:W-:Y:S05]  /*65590*/  BSYNC.RECONVERGENT B2 ;  /* 0x0000000000027941 */ /* 0x000fea0003800200 */
.L_x_1078:
        /* <DEDUP_REMOVED lines=18> */
.L_x_1081:
[----:B------:R-:W-:Y:S05]  /*656c0*/  BSYNC.RECONVERGENT B2 ;  /* 0x0000000000027941 */ /* 0x000fea0003800200 */
.L_x_1080:
        /* <DEDUP_REMOVED lines=18> */
.L_x_1083:
[----:B------:R-:W-:Y:S05]  /*657f0*/  BSYNC.RECONVERGENT B2 ;  /* 0x0000000000027941 */ /* 0x000fea0003800200 */
.L_x_1082:
        /* <DEDUP_REMOVED lines=18> */
.L_x_1085:
[----:B------:R-:W-:Y:S05]  /*65920*/  BSYNC.RECONVERGENT B2 ;  /* 0x0000000000027941 */ /* 0x000fea0003800200 */
.L_x_1084:
        /* <DEDUP_REMOVED lines=18> */
.L_x_1087:
[----:B------:R-:W-:Y:S05]  /*65a50*/  BSYNC.RECONVERGENT B2 ;  /* 0x0000000000027941 */ /* 0x000fea0003800200 */
.L_x_1086:
        /* <DEDUP_REMOVED lines=18> */
.L_x_1089:
[----:B------:R-:W-:Y:S05]  /*65b80*/  BSYNC.RECONVERGENT B2 ;  /* 0x0000000000027941 */ /* 0x000fea0003800200 */
.L_x_1088:
        /* <DEDUP_REMOVED lines=18> */
.L_x_1091:
[----:B------:R-:W-:Y:S05]  /*65cb0*/  BSYNC.RECONVERGENT B2 ;  /* 0x0000000000027941 */ /* 0x000fea0003800200 */
.L_x_1090:
        /* <DEDUP_REMOVED lines=18> */
.L_x_1093:
[----:B------:R-:W-:Y:S05]  /*65de0*/  BSYNC.RECONVERGENT B2 ;  /* 0x0000000000027941 */ /* 0x000fea0003800200 */
.L_x_1092:
        /* <DEDUP_REMOVED lines=18> */
.L_x_1095:
[----:B------:R-:W-:Y:S05]  /*65f10*/  BSYNC.RECONVERGENT B2 ;  /* 0x0000000000027941 */ /* 0x000fea0003800200 */
.L_x_1094:
        /* <DEDUP_REMOVED lines=18> */
.L_x_1097:
[----:B------:R-:W-:Y:S05]  /*66040*/  BSYNC.RECONVERGENT B2 ;  /* 0x0000000000027941 */ /* 0x000fea0003800200 */
.L_x_1096:
        /* <DEDUP_REMOVED lines=18> */
.L_x_1099:
[----:B------:R-:W-:Y:S05]  /*66170*/  BSYNC.RECONVERGENT B2 ;  /* 0x0000000000027941 */ /* 0x000fea0003800200 */
.L_x_1098:
        /* <DEDUP_REMOVED lines=18> */
.L_x_1101:
[----:B------:R-:W-:Y:S05]  /*662a0*/  BSYNC.RECONVERGENT B2 ;  /* 0x0000000000027941 */ /* 0x000fea0003800200 */
.L_x_1100:
        /* <DEDUP_REMOVED lines=18> */
.L_x_1103:
[----:B------:R-:W-:Y:S05]  /*663d0*/  BSYNC.RECONVERGENT B2 ;  /* 0x0000000000027941 */ /* 0x000fea0003800200 */
.L_x_1102:
[----:B------:R-:W-:Y:S01]  /*663e0*/  IMAD.IADD R12, R12, 0x1, R13 ;  /* 0x000000010c0c7824 */ /* 0x000fe200078e020d */
[----:B------:R-:W-:Y:S01]  /*663f0*/  ISETP.NE.AND P2, PT, R9, RZ, PT ;  /* 0x000000ff0900720c */ /* 0x000fe20003f45270 */
        /* <DEDUP_REMOVED lines=17> */
.L_x_1105:
[----:B------:R-:W-:Y:S05]  /*66510*/  BSYNC.RECONVERGENT B2 ;  /* 0x0000000000027941 */ /* 0x000fea0003800200 */
.L_x_1104:
        /* <DEDUP_REMOVED lines=8> */
[----:B0-----:R-:W-:Y:S01]  /*665a0*/  PRMT R12, R9, 0x5410, R12 ;  /* 0x00005410090c7816 */ /* 0x001fe2000000000c */
[----:B------:R-:W-:Y:S01]  /*665b0*/  IMAD.MOV.U32 R9, RZ, RZ, 0x1 ;  /* 0x00000001ff097424 */ /* 0x000fe200078e00ff */
[----:B------:R-:W-:Y:S01]  /*665c0*/  PRMT R61, R64, 0x5410, R66 ;  /* 0x00005410403d7816 */ /* 0x000fe20000000042 */
[----:B------:R-:W-:Y:S01]  /*665d0*/  VIADD R20, R20, 0x1 ;  /* 0x0000000114147836 */ /* 0x000fe20000000000 */
[----:B------:R-:W-:Y:S01]  /*665e0*/  PRMT R60, R60, 0x5410, R62 ;  /* 0x000054103c3c7816 */ /* 0x000fe2000000003e */
[----:B------:R0:W-:Y:S01]  /*665f0*/  STL.U16 [R1+0x550], R68 ;  /* 0x0005504401007387 */ /* 0x0001e20000100400 */
        /* <DEDUP_REMOVED lines=9> */
[----:B------:R-:W-:Y:S02]  /*66690*/  PRMT R15, R18, 0x5410, R22 ;  /* 0x00005410120f7816 */ /* 0x000fe40000000016 */
[----:B------:R-:W-:Y:S01]  /*666a0*/  PRMT R14, R14, 0x5410, R16 ;  /* 0x000054100e0e7816 */ /* 0x000fe20000000010 */
[----:B------:R0:W-:Y:S04]  /*666b0*/  STL.64 [R1+0x530], R24 ;  /* 0x0005301801007387 */ /* 0x0001e80000100a00 */
[----:B------:R0:W-:Y:S04]  /*666c0*/  STL.64 [R1+0x528], R14 ;  /* 0x0005280e01007387 */ /* 0x0001e80000100a00 */
[----:B------:R0:W-:Y:S04]  /*666d0*/  STL [R1+0x524], R12 ;  /* 0x0005240c01007387 */ /* 0x0001e80000100800 */
[----:B------:R0:W-:Y:S04]  /*666e0*/  STL [R1+0x554], R20 ;  /* 0x0005541401007387 */ /* 0x0001e80000100800 */
[----:B------:R0:W-:Y:S02]  /*666f0*/  STL.U16 [R1+0x522], R9 ;  /* 0x0005220901007387 */ /* 0x0001e40000100400 */
.L_x_1107:
[----:B------:R-:W-:Y:S05]  /*66700*/  BSYNC.RECONVERGENT B2 ;  /* 0x0000000000027941 */ /* 0x000fea0003800200 */
.L_x_1106:
[----:B------:R-:W-:Y:S05]  /*66710*/  BRA `(.L_x_1108) ;  /* 0x0000002c00a47947 */ /* 0x000fea0003800000 */
.L_x_1051:
[----:B------:R-:W-:-:S13]  /*66720*/  ISETP.NE.AND P0, PT, R9, 0x1, PT ;  /* 0x000000010900780c */ /* 0x000fda0003f05270 */
[----:B------:R-:W-:Y:S05]  /*66730*/  @P0 BRA `(.L_x_1108) ;  /* 0x0000002c009c0947 */ /* 0x000fea0003800000 */
[----:B------:R-:W2:Y:S04]  /*66740*/  LDL R83, [R1+0x47c] ;  /* 0x00047c0001537983 */ /* 0x000ea80000100800 */
[----:B------:R-:W5:Y:S04]  /*66750*/  LDL.U16 R9, [R1+0x47a] ;  /* 0x00047a0001097983 */ /* 0x000f680000100400 */
[----:B------:R-:W3:Y:S04]  /*66760*/  LDL R13, [R1+0x480] ;  /* 0x00048000010d7983 */ /* 0x000ee80000100800 */
[----:B------:R-:W4:Y:S04]  /*66770*/  LDL R15, [R1+0x484] ;  /* 0x00048400010f7983 */ /* 0x000f280000100800 */
        /* <DEDUP_REMOVED lines=22> */
[----:B--2---:R-:W-:-:S02]  /*668e0*/  PRMT R11, R83, 0x7632, R11 ;  /* 0x00007632530b7816 */ /* 0x004fc4000000000b */
[----:B-----5:R-:W-:-:S04]  /*668f0*/  LOP3.LUT R17, R83, R9, R10, 0xfe, !PT ;  /* 0x0000000953117212 */ /* 0x020fc800078efe0a */
[----:B------:R-:W-:Y:S02]  /*66900*/  LOP3.LUT R19, R11, R17, R12, 0xfe, !PT ;  /* 0x000000110b137212 */ /* 0x000fe400078efe0c */
[C---:B---3--:R-:W-:Y:S02]  /*66910*/  PRMT R17, R13.reuse, 0x7632, R17 ;  /* 0x000076320d117816 */ /* 0x048fe40000000011 */
[----:B------:R-:W-:Y:S02]  /*66920*/  LOP3.LUT R19, R13, R19, R14, 0xfe, !PT ;  /* 0x000000130d137212 */ /* 0x000fe400078efe0e */
[----:B----4-:R-:W-:Y:S02]  /*66930*/  PRMT R27, R15, 0x7632, R27 ;  /* 0x000076320f1b7816 */ /* 0x010fe4000000001b */
        /* <DEDUP_REMOVED lines=32> */
[----:B------:R-:W-:-:S13]  /*66b40*/  ISETP.NE.AND P0, PT, R19, RZ, PT ;  /* 0x000000ff1300720c */ /* 0x000fda0003f05270 */
        /* <DEDUP_REMOVED lines=12> */
[----:B---3--:R-:W-:Y:S05]  /*66c10*/  @!P0 BRA `(.L_x_1111) ;  /* 0x0000000000148947 */ /* 0x008fea0003800000 */
[----:B------:R-:W-:Y:S02]  /*66c20*/  ISETP.GT.AND P1, PT, R101, R82, PT ;  /* 0x000000526500720c */ /* 0x000fe40003f24270 */
[----:B------:R-:W-:-:S11]  /*66c30*/  PLOP3.LUT P0, PT, PT, PT, PT, 0x80, 0x8 ;  /* 0x000000000008781c */ /* 0x000fd60003f0f070 */
[----:B------:R-:W-:Y:S05]  /*66c40*/  @P1 BREAK.RELIABLE B3 ;  /* 0x0000000000031942 */ /* 0x000fea0003800100 */
[----:B------:R-:W-:Y:S05]  /*66c50*/  @P1 BRA `(.L_x_1112) ;  /* 0x0000000800801947 */ /* 0x000fea0003800000 */
[----:B------:R-:W-:Y:S05]  /*66c60*/  BRA `(.L_x_1113) ;  /* 0x0000000800707947 */ /* 0x000fea0003800000 */
.L_x_1111:
        /* <DEDUP_REMOVED lines=44> */
[----:B------:R-:W-:Y:S01]  /*66f30*/  PRMT R73, R23, 0x9910, RZ ;  /* 0x0000991017497816 */ /* 0x000fe200000000ff */
[----:B------:R-:W-:-:S03]  /*66f40*/  VIADD R82, R1, 0x4c0 ;  /* 0x000004c001527836 */ /* 0x000fc60000000000 */
        /* <DEDUP_REMOVED lines=98> */
[----:B------:R-:W-:Y:S02]  /*67570*/  PRMT R74, R72, 0x9910, RZ ;  /* 0x00009910484a7816 */ /* 0x000fe400000000ff */
[----:B------:R-:W-:-:S04]  /*67580*/  PRMT R73, R71, 0xbb32, RZ ;  /* 0x0000bb3247497816 */ /* 0x000fc800000000ff */
[----:B------:R-:W-:-:S13]  /*67590*/  ISETP.NE.AND P0, PT, R73, R74, PT ;  /* 0x0000004a4900720c */ /* 0x000fda0003f05270 */
[----:B------:R-:W-:Y:S05]  /*675a0*/  @!P0 BRA `(.L_x_1113) ;  /* 0x0000000000208947 */ /* 0x000fea0003800000 */
[C---:B------:R-:W-:Y:S02]  /*675b0*/  VIADD R86, R1.reuse, 0x4aa ;  /* 0x000004aa01567836 */ /* 0x040fe40000000000 */
[----:B------:R-:W-:-:S07]  /*675c0*/  VIADD R82, R1, 0x4e2 ;  /* 0x000004e201527836 */ /* 0x000fce0000000000 */
.L_x_1114:
[----:B------:R-:W2:Y:S04]  /*675d0*/  LDL.U16 R73, [R86] ;  /* 0x0000000056497983 */ /* 0x000ea80000100400 */
[----:B------:R-:W2:Y:S01]  /*675e0*/  LDL.U16 R74, [R82] ;  /* 0x00000000524a7983 */ /* 0x000ea20000100400 */
[----:B------:R-:W-:Y:S02]  /*675f0*/  PLOP3.LUT P0, PT, PT, PT, PT, 0x80, 0x8 ;  /* 0x000000000008781c */ /* 0x000fe40003f0f070 */
[----:B--2---:R-:W-:-:S13]  /*67600*/  ISETP.GT.U32.AND P1, PT, R73, R74, PT ;  /* 0x0000004a4900720c */ /* 0x004fda0003f24070 */
[----:B------:R-:W-:Y:S05]  /*67610*/  @P1 BREAK.RELIABLE B3 ;  /* 0x0000000000031942 */ /* 0x000fea0003800100 */
[----:B------:R-:W-:Y:S05]  /*67620*/  @P1 BRA `(.L_x_1112) ;  /* 0x00000000000c1947 */ /* 0x000fea0003800000 */
.L_x_1113:
[----:B------:R-:W-:Y:S05]  /*67630*/  BSYNC.RELIABLE B3 ;  /* 0x0000000000037941 */ /* 0x000fea0003800100 */
.L_x_1110:
[----:B------:R2:W-:Y:S01]  /*67640*/  STL.U8 [R1+0x520], RZ ;  /* 0x000520ff01007387 */ /* 0x0005e20000100000 */
[----:B------:R-:W-:-:S13]  /*67650*/  PLOP3.LUT P0, PT, PT, PT, PT, 0x8, 0x80 ;  /* 0x000000000080781c */ /* 0x000fda0003f0e170 */
.L_x_1112:
[----:B------:R-:W-:Y:S05]  /*67660*/  BSYNC.RECONVERGENT B2 ;  /* 0x0000000000027941 */ /* 0x000fea0003800200 */
.L_x_1109:
[----:B------:R-:W-:Y:S01]  /*67670*/  IABS R73, R19 ;  /* 0x0000001300497213 */ /* 0x000fe20000000000 */
[----:B------:R-:W-:Y:S01]  /*67680*/  BSSY.RECONVERGENT B2, `(.L_x_1115) ;  /* 0x000000c000027945 */ /* 0x000fe20003800200 */
[----:B------:R-:W-:Y:S01]  /*67690*/  SEL R77, R99, R72, P0 ;  /* 0x00000048634d7207 */ /* 0x000fe20000000000 */
[----:B------:R-:W-:Y:S01]  /*676a0*/  IMAD.MOV.U32 R72, RZ, RZ, RZ ;  /* 0x000000ffff487224 */ /* 0x000fe200078e00ff */
[----:B------:R-:W-:Y:S02]  /*676b0*/  ISETP.GT.U32.AND P1, PT, R73, 0x18, PT ;  /* 0x000000184900780c */ /* 0x000fe40003f24070 */
[----:B------:R-:W-:-:S11]  /*676c0*/  LOP3.LUT R77, R77, 0xffff, RZ, 0xc0, !PT ;  /* 0x0000ffff4d4d7812 */ /* 0x000fd600078ec0ff */
[----:B------:R-:W-:Y:S05]  /*676d0*/  @P1 BRA `(.L_x_1116) ;  /* 0x0000000000181947 */ /* 0x000fea0003800000 */
[----:B------:R-:W-:-:S05]  /*676e0*/  IADD3 R72, PT, PT, -R73, 0x18, RZ ;  /* 0x0000001849487810 */ /* 0x000fca0007ffe1ff */
[----:B------:R-:W-:-:S05]  /*676f0*/  @P0 IMAD R74, R72, 0x2, R52 ;  /* 0x00000002484a0824 */ /* 0x000fca00078e0234 */
[----:B------:R-:W3:Y:S01]  /*67700*/  @P0 LDL.U16 R75, [R74+0x2] ;  /* 0x000002004a4b0983 */ /* 0x000ee20000100400 */
[----:B------:R-:W-:-:S05]  /*67710*/  @!P0 IMAD R76, R72, 0x2, R51 ;  /* 0x00000002484c8824 */ /* 0x000fca00078e0233 */
[----:B------:R-:W3:Y:S02]  /*67720*/  @!P0 LDL.U16 R75, [R76+0x2] ;  /* 0x000002004c4b8983 */ /* 0x000ee40000100400 */
[----:B---3--:R-:W-:-:S07]  /*67730*/  LOP3.LUT R72, R75, 0xffff, RZ, 0xc0, !PT ;  /* 0x0000ffff4b487812 */ /* 0x008fce00078ec0ff */
.L_x_1116:
[----:B------:R-:W-:Y:S05]  /*67740*/  BSYNC.RECONVERGENT B2 ;  /* 0x0000000000027941 */ /* 0x000fea0003800200 */
.L_x_1115:
[----:B------:R-:W-:Y:S01]  /*67750*/  IMAD.IADD R77, R77, 0x1, -R72 ;  /* 0x000000014d4d7824 */ /* 0x000fe200078e0a48 */
[----:B------:R-:W-:Y:S01]  /*67760*/  SEL R74, R71, R70, P0 ;  /* 0x00000046474a7207 */ /* 0x000fe20000000000 */
[----:B------:R-:W-:Y:S01]  /*67770*/  BSSY.RECONVERGENT B2, `(.L_x_1117) ;  /* 0x000000f000027945 */ /* 0x000fe20003800200 */
[----:B------:R-:W-:Y:S01]  /*67780*/  ISETP.GT.U32.AND P2, PT, R73, 0x17, PT ;  /* 0x000000174900780c */ /* 0x000fe20003f44070 */
[C---:B------:R-:W-:Y:S01]  /*67790*/  VIADD R72, R77.reuse, 0x2710 ;  /* 0x000027104d487836 */ /* 0x040fe20000000000 */
[----:B------:R-:W-:Y:S01]  /*677a0*/  ISETP.GE.AND P1, PT, R77, RZ, PT ;  /* 0x000000ff4d00720c */ /* 0x000fe20003f26270 */
[----:B------:R-:W-:Y:S01]  /*677b0*/  IMAD.MOV.U32 R71, RZ, RZ, RZ ;  /* 0x000000ffff477224 */ /* 0x000fe200078e00ff */
[----:B------:R-:W-:Y:S02]  /*677c0*/  LOP3.LUT R74, R74, 0xffff, RZ, 0xc0, !PT ;  /* 0x0000ffff4a4a7812 */ /* 0x000fe400078ec0ff */
[----:B------:R-:W-:-:S05]  /*677d0*/  SEL R70, R72, R77, !P1 ;  /* 0x0000004d48467207 */ /* 0x000fca0004800000 */
[----:B------:R3:W-:Y:S02]  /*677e0*/  STL.U16 [R1+0x552], R70 ;  /* 0x0005524601007387 */ /* 0x0007e40000100400 */
[----:B------:R-:W-:Y:S05]  /*677f0*/  @P2 BRA `(.L_x_1118) ;  /* 0x0000000000182947 */ /* 0x000fea0003800000 */
[----:B---3--:R-:W-:-:S05]  /*67800*/  IADD3 R70, PT, PT, -R73, 0x17, RZ ;  /* 0x0000001749467810 */ /* 0x008fca0007ffe1ff */
[----:B------:R-:W-:-:S05]  /*67810*/  @!P0 IMAD R72, R70, 0x2, R51 ;  /* 0x0000000246488824 */ /* 0x000fca00078e0233 */
[----:B------:R-:W3:Y:S01]  /*67820*/  @!P0 LDL.U16 R71, [R72+0x2] ;  /* 0x0000020048478983 */ /* 0x000ee20000100400 */
[----:B------:R-:W-:-:S05]  /*67830*/  @P0 IMAD R70, R70, 0x2, R52 ;  /* 0x0000000246460824 */ /* 0x000fca00078e0234 */
[----:B------:R-:W3:Y:S02]  /*67840*/  @P0 LDL.U16 R71, [R70+0x2] ;  /* 0x0000020046470983 */ /* 0x000ee40000100400 */
[----:B---3--:R-:W-:-:S07]  /*67850*/  LOP3.LUT R71, R71, 0xffff, RZ, 0xc0, !PT ;  /* 0x0000ffff47477812 */ /* 0x008fce00078ec0ff */
.L_x_1118:
[----:B------:R-:W-:Y:S05]  /*67860*/  BSYNC.RECONVERGENT B2 ;  /* 0x0000000000027941 */ /* 0x000fea0003800200 */
.L_x_1117:
[----:B------:R-:W-:Y:S01]  /*67870*/  LEA.HI R71, R77, R71, RZ, 0x1 ;  /* 0x000000474d477211 */ /* 0x000fe200078f08ff */
[----:B------:R-:W-:Y:S01]  /*67880*/  BSSY.RECONVERGENT B2, `(.L_x_1119) ;  /* 0x0000011000027945 */ /* 0x000fe20003800200 */
[----:B------:R-:W-:Y:S02]  /*67890*/  SEL R75, R97, R68, P0 ;  /* 0x00000044614b7207 */ /* 0x000fe40000000000 */
[----:B------:R-:W-:Y:S01]  /*678a0*/  ISETP.GT.U32.AND P2, PT, R73, 0x16, PT ;  /* 0x000000164900780c */ /* 0x000fe20003f44070 */
[----:B------:R-:W-:Y:S01]  /*678b0*/  IMAD.IADD R77, R74, 0x1, -R71 ;  /* 0x000000014a4d7824 */ /* 0x000fe200078e0a47 */
[----:B------:R-:W-:-:S03]  /*678c0*/  LOP3.LUT R75, R75, 0xffff, RZ, 0xc0, !PT ;  /* 0x0000ffff4b4b7812 */ /* 0x000fc600078ec0ff */
[C---:B---3--:R-:W-:Y:S01]  /*678d0*/  VIADD R70, R77.reuse, 0x2710 ;  /* 0x000027104d467836 */ /* 0x048fe20000000000 */
[----:B------:R-:W-:-:S04]  /*678e0*/  ISETP.GE.AND P1, PT, R77, RZ, PT ;  /* 0x000000ff4d00720c */ /* 0x000fc80003f26270 */
[----:B------:R-:W-:Y:S01]  /*678f0*/  SEL R68, R70, R77, !P1 ;  /* 0x0000004d46447207 */ /* 0x000fe20004800000 */
[----:B------:R-:W-:-:S04]  /*67900*/  IMAD.MOV.U32 R70, RZ, RZ, RZ ;  /* 0x000000ffff467224 */ /* 0x000fc800078e00ff */
        /* <DEDUP_REMOVED lines=8> */
.L_x_1120:
[----:B------:R-:W-:Y:S05]  /*67990*/  BSYNC.RECONVERGENT B2 ;  /* 0x0000000000027941 */ /* 0x000fea0003800200 */
.L_x_1119:
[----:B------:R-:W-:Y:S01]  /*679a0*/  LEA.HI R70, R77, R70, RZ, 0x1 ;  /* 0x000000464d467211 */ /* 0x000fe200078f08ff */
[----:B------:R-:W-:Y:S01]  /*679b0*/  BSSY.RECONVERGENT B2, `(.L_x_1121) ;  /* 0x0000011000027945 */ /* 0x000fe20003800200 */
[----:B------:R-:W-:Y:S01]  /*679c0*/  SEL R74, R69, R66, P0 ;  /* 0x00000042454a7207 */ /* 0x000fe20000000000 */
[----:B------:R-:W-:Y:S01]  /*679d0*/  IMAD.MOV.U32 R69, RZ, RZ, RZ ;  /* 0x000000ffff457224 */ /* 0x000fe200078e00ff */
[----:B------:R-:W-:Y:S01]  /*679e0*/  ISETP.GT.U32.AND P2, PT, R73, 0x15, PT ;  /* 0x000000154900780c */ /* 0x000fe20003f44070 */
[----:B------:R-:W-:Y:S01]  /*679f0*/  IMAD.IADD R75, R75, 0x1, -R70 ;  /* 0x000000014b4b7824 */ /* 0x000fe200078e0a46 */
[----:B------:R-:W-:-:S03]  /*67a00*/  LOP3.LUT R74, R74, 0xffff, RZ, 0xc0, !PT ;  /* 0x0000ffff4a4a7812 */ /* 0x000fc600078ec0ff */
        /* <DEDUP_REMOVED lines=11> */
.L_x_1122:
[----:B------:R-:W-:Y:S05]  /*67ac0*/  BSYNC.RECONVERGENT B2 ;  /* 0x0000000000027941 */ /* 0x000fea0003800200 */
.L_x_1121:
[----:B------:R-:W-:Y:S01]  /*67ad0*/  LEA.HI R69, R75, R69, RZ, 0x1 ;  /* 0x000000454b457211 */ /* 0x000fe200078f08ff */
[----:B------:R-:W-:Y:S01]  /*67ae0*/  BSSY.RECONVERGENT B2, `(.L_x_1123) ;  /* 0x0000011000027945 */ /* 0x000fe20003800200 */
        /* <DEDUP_REMOVED lines=16> */
.L_x_1124:
[----:B------:R-:W-:Y:S05]  /*67bf0*/  BSYNC.RECONVERGENT B2 ;  /* 0x0000000000027941 */ /* 0x000fea0003800200 */
.L_x_1123:
        /* <DEDUP_REMOVED lines=18> */
.L_x_1126:
[----:B------:R-:W-:Y:S05]  /*67d20*/  BSYNC.RECONVERGENT B2 ;  /* 0x0000000000027941 */ /* 0x000fea0003800200 */
.L_x_1125:
        /* <DEDUP_REMOVED lines=18> */
.L_x_1128:
[----:B------:R-:W-:Y:S05]  /*67e50*/  BSYNC.RECONVERGENT B2 ;  /* 0x0000000000027941 */ /* 0x000fea0003800200 */
.L_x_1127:
        /* <DEDUP_REMOVED lines=18> */
.L_x_1130:
[----:B------:R-:W-:Y:S05]  /*67f80*/  BSYNC.RECONVERGENT B2 ;  /* 0x0000000000027941 */ /* 0x000fea0003800200 */
.L_x_1129:
        /* <DEDUP_REMOVED lines=18> */
.L_x_1132:
[----:B------:R-:W-:Y:S05]  /*680b0*/  BSYNC.RECONVERGENT B2 ;  /* 0x0000000000027941 */ /* 0x000fea0003800200 */
.L_x_1131:
        /* <DEDUP_REMOVED lines=18> */
.L_x_1134:
[----:B------:R-:W-:Y:S05]  /*681e0*/  BSYNC.RECONVERGENT B2 ;  /* 0x0000000000027941 */ /* 0x000fea0003800200 */
.L_x_1133:
        /* <DEDUP_REMOVED lines=18> */
.L_x_1136:
[----:B------:R-:W-:Y:S05]  /*68310*/  BSYNC.RECONVERGENT B2 ;  /* 0x0000000000027941 */ /* 0x000fea0003800200 */
.L_x_1135:
        /* <DEDUP_REMOVED lines=18> */
.L_x_1138:
[----:B------:R-:W-:Y:S05]  /*68440*/  BSYNC.RECONVERGENT B2 ;  /* 0x0000000000027941 */ /* 0x000fea0003800200 */
.L_x_1137:
        /* <DEDUP_REMOVED lines=18> */
.L_x_1140:
[----:B------:R-:W-:Y:S05]  /*68570*/  BSYNC.RECONVERGENT B2 ;  /* 0x0000000000027941 */ /* 0x000fea0003800200 */
.L_x_1139:
        /* <DEDUP_REMOVED lines=18> */
.L_x_1142:
[----:B------:R-:W-:Y:S05]  /*686a0*/  BSYNC.RECONVERGENT B2 ;  /* 0x0000000000027941 */ /* 0x000fea0003800200 */
.L_x_1141:
        /* <DEDUP_REMOVED lines=18> */
.L_x_1144:
[----:B------:R-:W-:Y:S05]  /*687d0*/  BSYNC.RECONVERGENT B2 ;  /* 0x0000000000027941 */ /* 0x000fea0003800200 */
.L_x_1143:
        /* <DEDUP_REMOVED lines=18> */
.L_x_1146:
[----:B------:R-:W-:Y:S05]  /*68900*/  BSYNC.RECONVERGENT B2 ;  /* 0x0000000000027941 */ /* 0x000fea0003800200 */
.L_x_1145:
[----:B------:R-:W-:Y:S01]  /*68910*/  LEA.HI R30, R67, R30, RZ, 0x1 ;  /* 0x0000001e431e7211 */ /* 0x000fe200078f08ff */
[----:B------:R-:W-:Y:S01]  /*68920*/  BSSY.RECONVERGENT B2, `(.L_x_1147) ;  /* 0x0000011000027945 */ /* 0x000fe20003800200 */
[----:B------:R-:W-:Y:S02]  /*68930*/  SEL R63, R61, R28, P0 ;  /* 0x0000001c3d3f7207 */ /* 0x000fe40000000000 */
[----:B------:R-:W-:Y:S01]  /*68940*/  ISETP.GT.U32.AND P2, PT, R73, 0x8, PT ;  /* 0x000000084900780c */ /* 0x000fe20003f44070 */
        /* <DEDUP_REMOVED lines=14> */
.L_x_1148:
[----:B------:R-:W-:Y:S05]  /*68a30*/  BSYNC.RECONVERGENT B2 ;  /* 0x0000000000027941 */ /* 0x000fea0003800200 */
.L_x_1147:
        /* <DEDUP_REMOVED lines=18> */
.L_x_1150:
[----:B------:R-:W-:Y:S05]  /*68b60*/  BSYNC.RECONVERGENT B2 ;  /* 0x0000000000027941 */ /* 0x000fea0003800200 */
.L_x_1149:
        /* <DEDUP_REMOVED lines=18> */
.L_x_1152:
[----:B------:R-:W-:Y:S05]  /*68c90*/  BSYNC.RECONVERGENT B2 ;  /* 0x0000000000027941 */ /* 0x000fea0003800200 */
.L_x_1151:
        /* <DEDUP_REMOVED lines=18> */
.L_x_1154:
[----:B------:R-:W-:Y:S05]  /*68dc0*/  BSYNC.RECONVERGENT B2 ;  /* 0x0000000000027941 */ /* 0x000fea0003800200 */
.L_x_1153:
        /* <DEDUP_REMOVED lines=18> */
.L_x_1156:
[----:B------:R-:W-:Y:S05]  /*68ef0*/  BSYNC.RECONVERGENT B2 ;  /* 0x0000000000027941 */ /* 0x000fea0003800200 */
.L_x_1155:
        /* <DEDUP_REMOVED lines=18> */
.L_x_1158:
[----:B------:R-:W-:Y:S05]  /*69020*/  BSYNC.RECONVERGENT B2 ;  /* 0x0000000000027941 */ /* 0x000fea0003800200 */
.L_x_1157:
        /* <DEDUP_REMOVED lines=18> */
.L_x_1160:
[----:B------:R-:W-:Y:S05]  /*69150*/  BSYNC.RECONVERGENT B2 ;  /* 0x0000000000027941 */ /* 0x000fea0003800200 */
.L_x_1159:
        /* <DEDUP_REMOVED lines=18> */
.L_x_1162:
[----:B------:R-:W-:Y:S05]  /*69280*/  BSYNC.RECONVERGENT B2 ;  /* 0x0000000000027941 */ /* 0x000fea0003800200 */
.L_x_1161:
[----:B------:R-:W-:Y:S01]  /*69290*/  LEA.HI R12, R26, R12, RZ, 0x1 ;  /* 0x0000000c1a0c7211 */ /* 0x000fe200078f08ff */
[----:B------:R-:W-:Y:S01]  /*692a0*/  BSSY.RECONVERGENT B2, `(.L_x_1163) ;  /* 0x0000012000027945 */ /* 0x000fe20003800200 */
[----:B------:R-:W-:Y:S02]  /*692b0*/  ISETP.NE.AND P2, PT, R19, RZ, PT ;  /* 0x000000ff1300720c */ /* 0x000fe40003f45270 */
        /* <DEDUP_REMOVED lines=16> */
.L_x_1164:
[----:B------:R-:W-:Y:S05]  /*693c0*/  BSYNC.RECONVERGENT B2 ;  /* 0x0000000000027941 */ /* 0x000fea0003800200 */
.L_x_1163:
        /* <DEDUP_REMOVED lines=10> */
[----:B------:R0:W-:Y:S01]  /*69470*/  STL.U16 [R1+0x522], R12 ;  /* 0x0005220c01007387 */ /* 0x0001e20000100400 */
[----:B------:R-:W-:Y:S01]  /*69480*/  PRMT R14, R13, 0x5410, R18 ;  /* 0x000054100d0e7816 */ /* 0x000fe20000000012 */
[----:B------:R-:W-:Y:S01]  /*69490*/  VIADD R20, R20, 0xffffffff ;  /* 0xffffffff14147836 */ /* 0x000fe20000000000 */
        /* <DEDUP_REMOVED lines=8> */
[----:B0-----:R-:W-:Y:S02]  /*69520*/  PRMT R12, R42, 0x5410, R44 ;  /* 0x000054102a0c7816 */ /* 0x001fe4000000002c */
[----:B------:R-:W-:Y:S01]  /*69530*/  PRMT R13, R58, 0x5410, R60 ;  /* 0x000054103a0d7816 */ /* 0x000fe2000000003c */
[----:B------:R1:W-:Y:S01]  /*69540*/  STL.64 [R1+0x538], R32 ;  /* 0x0005382001007387 */ /* 0x0003e20000100a00 */
[----:B------:R-:W-:Y:S02]  /*69550*/  PRMT R62, R62, 0x5410, R64 ;  /* 0x000054103e3e7816 */ /* 0x000fe40000000040 */
[----:B------:R-:W-:Y:S01]  /*69560*/  PRMT R63, R66, 0x5410, R68 ;  /* 0x00005410423f7816 */ /* 0x000fe20000000044 */
[----:B------:R1:W-:Y:S04]  /*69570*/  STL.64 [R1+0x540], R12 ;  /* 0x0005400c01007387 */ /* 0x0003e80000100a00 */
[----:B------:R1:W-:Y:S04]  /*69580*/  STL.64 [R1+0x548], R62 ;  /* 0x0005483e01007387 */ /* 0x0003e80000100a00 */
[----:B------:R1:W-:Y:S04]  /*69590*/  STL [R1+0x554], R20 ;  /* 0x0005541401007387 */ /* 0x0003e80000100800 */
[----:B------:R1:W-:Y:S02]  /*695a0*/  STL.U16 [R1+0x552], RZ ;  /* 0x000552ff01007387 */ /* 0x0003e40000100400 */
.L_x_1108:
[----:B------:R-:W-:Y:S05]  /*695b0*/  BSYNC.RECONVERGENT B1 ;  /* 0x0000000000017941 */ /* 0x000fea0003800200 */
.L_x_1050:
[----:B0-----:R-:W5:Y:S04]  /*695c0*/  LDL.U8 R16, [R1+0x1f4] ;  /* 0x0001f40001107983 */ /* 0x001f680000100000 */
[----:B------:R-:W2:Y:S01]  /*695d0*/  LDL.U8 R9, [R1+0x520] ;  /* 0x0005200001097983 */ /* 0x000ea20000100000 */
[----:B------:R-:W-:Y:S01]  /*695e0*/  BSSY.RECONVERGENT B1, `(.L_x_1165) ;  /* 0x0000aaf000017945 */ /* 0x000fe20003800200 */
[C---:B-1----:R-:W-:Y:S02]  /*695f0*/  VIADD R10, R1.reuse, 0x54a ;  /* 0x0000054a010a7836 */ /* 0x042fe40000000000 */
        /* <DEDUP_REMOVED lines=8> */
[C---:B----4-:R-:W-:Y:S02]  /*69680*/  VIADD R66, R1.reuse, 0x52a ;  /* 0x0000052a01427836 */ /* 0x050fe40000000000 */
[----:B------:R-:W-:Y:S01]  /*69690*/  VIADD R64, R1, 0x52e ;  /* 0x0000052e01407836 */ /* 0x000fe20000000000 */
[----:B-----5:R-:W-:-:S04]  /*696a0*/  ISETP.NE.AND P0, PT, R16, 0x1, PT ;  /* 0x000000011000780c */ /* 0x020fc80003f05270 */
[----:B--2---:R-:W-:-:S13]  /*696b0*/  ISETP.NE.OR P1, PT, R9, RZ, P0 ;  /* 0x000000ff0900720c */ /* 0x004fda0000725670 */
[----:B------:R-:W-:Y:S05]  /*696c0*/  @P1 BRA `(.L_x_1166) ;  /* 0x0000002c006c1947 */ /* 0x000fea0003800000 */
[----:B------:R-:W2:Y:S04]  /*696d0*/  LDL.U16 R63, [R1+0x1f6] ;  /* 0x0001f600013f7983 */ /* 0x000ea80000100400 */
[----:B------:R-:W2:Y:S04]  /*696e0*/  LDL.U16 R8, [R1+0x522] ;  /* 0x0005220001087983 */ /* 0x000ea80000100400 */
[----:B------:R-:W2:Y:S04]  /*696f0*/  LDL.U16 R9, [R1+0x1f8] ;  /* 0x0001f80001097983 */ /* 0x000ea80000100400 */
[----:B------:R-:W4:Y:S04]  /*69700*/  LDL.U16 R10, [R1+0x1fa] ;  /* 0x0001fa00010a7983 */ /* 0x000f280000100400 */
[----:B------:R-:W5:Y:S04]  /*69710*/  LDL.U16 R11, [R1+0x1fc] ;  /* 0x0001fc00010b7983 */ /* 0x000f680000100400 */
[----:B------:R-:W3:Y:S04]  /*69720*/  LDL.U16 R12, [R1+0x1fe] ;  /* 0x0001fe00010c7983 */ /* 0x000ee80000100400 */
        /* <DEDUP_REMOVED lines=20> */
[----:B------:R-:W3:Y:S01]  /*69870*/  LDL.U16 R61, [R1+0x226] ;  /* 0x00022600013d7983 */ /* 0x000ee20000100400 */
[----:B--2---:R-:W-:-:S04]  /*69880*/  LOP3.LUT R3, R9, R63, R8, 0xfe, !PT ;  /* 0x0000003f09037212 */ /* 0x004fc800078efe08 */
[----:B------:R-:W-:-:S04]  /*69890*/  PRMT R3, R3, 0x9910, RZ ;  /* 0x0000991003037816 */ /* 0x000fc800000000ff */
[----:B------:R-:W-:-:S13]  /*698a0*/  ISETP.NE.AND P0, PT, R3, RZ, PT ;  /* 0x000000ff0300720c */ /* 0x000fda0003f05270 */
[----:B------:R-:W2:Y:S02]  /*698b0*/  @!P0 LDL.U16 R3, [R1+0x524] ;  /* 0x0005240001038983 */ /* 0x000ea40000100400 */
[----:B--2---:R-:W-:-:S04]  /*698c0*/  ISETP.EQ.AND P0, PT, R3, RZ, !P0 ;  /* 0x000000ff0300720c */ /* 0x004fc80004702270 */
[----:B----4-:R-:W-:-:S13]  /*698d0*/  ISETP.NE.OR P0, PT, R10, RZ, !P0 ;  /* 0x000000ff0a00720c */ /* 0x010fda0004705670 */
[----:B------:R-:W2:Y:S02]  /*698e0*/  @!P0 LDL.U16 R3, [R1+0x526] ;  /* 0x0005260001038983 */ /* 0x000ea40000100400 */
[----:B--2---:R-:W-:-:S04]  /*698f0*/  ISETP.EQ.AND P0, PT, R3, RZ, !P0 ;  /* 0x000000ff0300720c */ /* 0x004fc80004702270 */
[----:B-----5:R-:W-:-:S13]  /*69900*/  ISETP.NE.OR P0, PT, R11, RZ, !P0 ;  /* 0x000000ff0b00720c */ /* 0x020fda0004705670 */
[----:B------:R-:W2:Y:S02]  /*69910*/  @!P0 LDL.U16 R3, [R1+0x528] ;  /* 0x0005280001038983 */ /* 0x000ea40000100400 */
[----:B--2---:R-:W-:-:S04]  /*69920*/  ISETP.EQ.AND P0, PT, R3, RZ, !P0 ;  /* 0x000000ff0300720c */ /* 0x004fc80004702270 */
[----:B---3--:R-:W-:-:S13]  /*69930*/  ISETP.NE.OR P0, PT, R12, RZ, !P0 ;  /* 0x000000ff0c00720c */ /* 0x008fda0004705670 */
[----:B------:R-:W2:Y:S02]  /*69940*/  @!P0 LDL.U16 R3, [R1+0x52a] ;  /* 0x00052a0001038983 */ /* 0x000ea40000100400 */
[----:B--2---:R-:W-:-:S04]  /*69950*/  ISETP.EQ.AND P0, PT, R3, RZ, !P0 ;  /* 0x000000ff0300720c */ /* 0x004fc80004702270 */
[----:B------:R-:W-:-:S13]  /*69960*/  ISETP.NE.OR P0, PT, R13, RZ, !P0 ;  /* 0x000000ff0d00720c */ /* 0x000fda0004705670 */
        /* <DEDUP_REMOVED lines=54> */
[----:B------:R-:W2:Y:S01]  /*69cd0*/  @!P1 LDL.U16 R3, [R1+0x550] ;  /* 0x0005500001039983 */ /* 0x000ea20000100400 */
[----:B------:R-:W-:Y:S02]  /*69ce0*/  PLOP3.LUT P0, PT, PT, PT, PT, 0x80, 0x8 ;  /* 0x000000000008781c */ /* 0x000fe40003f0f070 */
        /* <DEDUP_REMOVED lines=13> */
[----:B--2---:R-:W-:Y:S02]  /*69dc0*/  @!P1 ISETP.NE.AND P0, PT, R3, RZ, PT ;  /* 0x000000ff0300920c */ /* 0x004fe40003f05270 */
[----:B------:R-:W-:Y:S02]  /*69dd0*/  ISETP.EQ.AND P1, PT, R36, RZ, PT ;  /* 0x000000ff2400720c */ /* 0x000fe40003f22270 */
[----:B------:R-:W-:Y:S02]  /*69de0*/  ISETP.EQ.AND P0, PT, R61, RZ, !P0 ;  /* 0x000000ff3d00720c */ /* 0x000fe40004702270 */
[----:B------:R-:W-:-:S11]  /*69df0*/  PRMT R3, RZ, 0x5410, RZ ;  /* 0x00005410ff037816 */ /* 0x000fd600000000ff */
[----:B------:R-:W-:Y:S05]  /*69e00*/  @P0 BRA P1, `(.L_x_1167) ;  /* 0x000000a000b00947 */ /* 0x000fea0000800000 */
[----:B------:R-:W2:Y:S04]  /*69e10*/  LDL R38, [R1+0x228] ;  /* 0x0002280001267983 */ /* 0x000ea80000100800 */
[----:B------:R-:W2:Y:S01]  /*69e20*/  LDL R3, [R1+0x554] ;  /* 0x0005540001037983 */ /* 0x000ea20000100800 */
[----:B------:R-:W-:Y:S01]  /*69e30*/  BSSY.RECONVERGENT B2, `(.L_x_1168) ;  /* 0x00000a8000027945 */ /* 0x000fe20003800200 */
[C---:B--2---:R-:W-:Y:S01]  /*69e40*/  ISETP.NE.AND P0, PT, R38.reuse, R3, PT ;  /* 0x000000032600720c */ /* 0x044fe20003f05270 */
[----:B------:R-:W-:-:S12]  /*69e50*/  IMAD.IADD R4, R38, 0x1, -R3 ;  /* 0x0000000126047824 */ /* 0x000fd800078e0a03 */
[----:B------:R-:W-:Y:S05]  /*69e60*/  @!P0 BRA `(.L_x_1169) ;  /* 0x0000000000148947 */ /* 0x000fea0003800000 */
[----:B------:R-:W-:Y:S02]  /*69e70*/  ISETP.GT.AND P1, PT, R38, R3, PT ;  /* 0x000000032600720c */ /* 0x000fe40003f24270 */
[----:B------:R-:W-:-:S11]  /*69e80*/  PLOP3.LUT P0, PT, PT, PT, PT, 0x80, 0x8 ;  /* 0x000000000008781c */ /* 0x000fd60003f0f070 */
[----:B------:R-:W-:Y:S05]  /*69e90*/  @P1 BRA `(.L_x_1170) ;  /* 0x0000000800841947 */ /* 0x000fea0003800000 */
[----:B------:R-:W-:Y:S01]  /*69ea0*/  PRMT R5, R36, 0x7610, R5 ;  /* 0x0000761024057816 */ /* 0x000fe20000000005 */
[----:B------:R-:W-:Y:S06]  /*69eb0*/  BRA `(.L_x_1171) ;  /* 0x0000000800747947 */ /* 0x000fec0003800000 */
.L_x_1169:
        /* <DEDUP_REMOVED lines=144> */
[----:B------:R-:W-:Y:S02]  /*6a7c0*/  PRMT R5, R36, 0x9910, RZ ;  /* 0x0000991024057816 */ /* 0x000fe400000000ff */
[----:B------:R-:W-:-:S04]  /*6a7d0*/  PRMT R6, R61, 0x9910, RZ ;  /* 0x000099103d067816 */ /* 0x000fc800000000ff */
[----:B------:R-:W-:Y:S02]  /*6a7e0*/  ISETP.NE.AND P0, PT, R6, R5, PT ;  /* 0x000000050600720c */ /* 0x000fe40003f05270 */
[----:B------:R-:W-:-:S11]  /*6a7f0*/  PRMT R5, R61, 0x7610, R5 ;  /* 0x000076103d057816 */ /* 0x000fd60000000005 */
[----:B------:R-:W-:Y:S05]  /*6a800*/  @!P0 BRA `(.L_x_1171) ;  /* 0x0000000000208947 */ /* 0x000fea0003800000 */
[----:B------:R-:W-:Y:S01]  /*6a810*/  VIADD R5, R1, 0x226 ;  /* 0x0000022601057836 */ /* 0x000fe20000000000 */
[----:B------:R-:W-:-:S07]  /*6a820*/  PRMT R33, R36, 0x7610, R33 ;  /* 0x0000761024217816 */ /* 0x000fce0000000021 */
.L_x_1172:
[----:B------:R-:W2:Y:S01]  /*6a830*/  LDL.U16 R5, [R5] ;  /* 0x0000000005057983 */ /* 0x000ea20000100400 */
[----:B------:R-:W-:Y:S02]  /*6a840*/  LOP3.LUT R6, R33, 0xffff, RZ, 0xc0, !PT ;  /* 0x0000ffff21067812 */ /* 0x000fe400078ec0ff */
[----:B------:R-:W-:Y:S02]  /*6a850*/  PLOP3.LUT P0, PT, PT, PT, PT, 0x80, 0x8 ;  /* 0x000000000008781c */ /* 0x000fe40003f0f070 */
[----:B--2---:R-:W-:-:S13]  /*6a860*/  ISETP.GT.U32.AND P1, PT, R5, R6, PT ;  /* 0x000000060500720c */ /* 0x004fda0003f24070 */
[----:B------:R-:W-:Y:S05]  /*6a870*/  @P1 BRA `(.L_x_1170) ;  /* 0x00000000000c1947 */ /* 0x000fea0003800000 */
[----:B------:R-:W-:-:S07]  /*6a880*/  PRMT R5, R36, 0x7610, R5 ;  /* 0x0000761024057816 */ /* 0x000fce0000000005 */
.L_x_1171:
[----:B------:R-:W-:Y:S02]  /*6a890*/  PLOP3.LUT P0, PT, PT, PT, PT, 0x8, 0x80 ;  /* 0x000000000080781c */ /* 0x000fe40003f0e170 */
[----:B------:R-:W-:-:S11]  /*6a8a0*/  PRMT R36, R5, 0x7610, R36 ;  /* 0x0000761005247816 */ /* 0x000fd60000000024 */
.L_x_1170:
[----:B------:R-:W-:Y:S05]  /*6a8b0*/  BSYNC.RECONVERGENT B2 ;  /* 0x0000000000027941 */ /* 0x000fea0003800200 */
.L_x_1168:
[----:B------:R0:W5:Y:S04]  /*6a8c0*/  @!P0 LDL.U16 R34, [R1+0x550] ;  /* 0x0005500001228983 */ /* 0x0001680000100400 */
        /* <DEDUP_REMOVED lines=21> */
[----:B------:R0:W5:Y:S01]  /*6aa20*/  @!P0 LDL.U16 R9, [R1+0x524] ;  /* 0x0005240001098983 */ /* 0x0001620000100400 */
[----:B------:R-:W-:Y:S01]  /*6aa30*/  IABS R5, R4 ;  /* 0x0000000400057213 */ /* 0x000fe20000000000 */
[----:B------:R-:W-:Y:S01]  /*6aa40*/  BSSY.RECONVERGENT B2, `(.L_x_1173) ;  /* 0x0000010000027945 */ /* 0x000fe20003800200 */
[----:B------:R-:W-:Y:S01]  /*6aa50*/  SEL R33, R61, R36, P0 ;  /* 0x000000243d217207 */ /* 0x000fe20000000000 */
[----:B------:R-:W-:Y:S01]  /*6aa60*/  IMAD.MOV.U32 R6, RZ, RZ, RZ ;  /* 0x000000ffff067224 */ /* 0x000fe200078e00ff */
[----:B------:R-:W-:-:S02]  /*6aa70*/  ISETP.GT.U32.AND P1, PT, R5, 0x18, PT ;  /* 0x000000180500780c */ /* 0x000fc40003f24070 */
[C---:B------:R-:W-:Y:S02]  /*6aa80*/  ISETP.GT.U32.AND P2, PT, R5.reuse, 0x17, PT ;  /* 0x000000170500780c */ /* 0x040fe40003f44070 */
[C---:B------:R-:W-:Y:S02]  /*6aa90*/  ISETP.GT.U32.AND P3, PT, R5.reuse, 0x16, PT ;  /* 0x000000160500780c */ /* 0x040fe40003f64070 */
[C---:B------:R-:W-:Y:S02]  /*6aaa0*/  ISETP.GT.U32.AND P4, PT, R5.reuse, 0x15, PT ;  /* 0x000000150500780c */ /* 0x040fe40003f84070 */
[----:B------:R-:W-:Y:S02]  /*6aab0*/  ISETP.GT.U32.AND P5, PT, R5, 0x14, PT ;  /* 0x000000140500780c */ /* 0x000fe40003fa4070 */
[----:B------:R-:W-:-:S03]  /*6aac0*/  LOP3.LUT R33, R33, 0xffff, RZ, 0xc0, !PT ;  /* 0x0000ffff21217812 */ /* 0x000fc600078ec0ff */
[----:B0-----:R-:W-:Y:S08]  /*6aad0*/  @P1 BRA `(.L_x_1174) ;  /* 0x0000000000181947 */ /* 0x001ff00003800000 */
[----:B------:R-:W-:-:S05]  /*6aae0*/  IADD3 R6, PT, PT, -R5, 0x18, RZ ;  /* 0x0000001805067810 */ /* 0x000fca0007ffe1ff */
[----:B------:R-:W-:-:S05]  /*6aaf0*/  @P0 IMAD R35, R6, 0x2, R53 ;  /* 0x0000000206230824 */ /* 0x000fca00078e0235 */
[----:B------:R-:W2:Y:S01]  /*6ab00*/  @P0 LDL.U16 R36, [R35+0x2] ;  /* 0x0000020023240983 */ /* 0x000ea20000100400 */
[----:B------:R-:W-:-:S05]  /*6ab10*/  @!P0 IMAD R37, R6, 0x2, R41 ;  /* 0x0000000206258824 */ /* 0x000fca00078e0229 */
[----:B------:R-:W2:Y:S02]  /*6ab20*/  @!P0 LDL.U16 R36, [R37+0x2] ;  /* 0x0000020025248983 */ /* 0x000ea40000100400 */
[----:B--2---:R-:W-:-:S07]  /*6ab30*/  LOP3.LUT R6, R36, 0xffff, RZ, 0xc0, !PT ;  /* 0x0000ffff24067812 */ /* 0x004fce00078ec0ff */
.L_x_1174:
[----:B------:R-:W-:Y:S05]  /*6ab40*/  BSYNC.RECONVERGENT B2 ;  /* 0x0000000000027941 */ /* 0x000fea0003800200 */
.L_x_1173:
[----:B------:R-:W-:Y:S01]  /*6ab50*/  BSSY.RECONVERGENT B2, `(.L_x_1175) ;  /* 0x000000a000027945 */ /* 0x000fe20003800200 */
[----:B------:R-:W-:Y:S02]  /*6ab60*/  IMAD.IADD R33, R33, 0x1, -R6 ;  /* 0x0000000121217824 */ /* 0x000fe400078e0a06 */
[----:B------:R-:W-:Y:S01]  /*6ab70*/  IMAD.MOV.U32 R6, RZ, RZ, RZ ;  /* 0x000000ffff067224 */ /* 0x000fe200078e00ff */
[----:B------:R-:W-:Y:S06]  /*6ab80*/  @P2 BRA `(.L_x_1176) ;  /* 0x0000000000182947 */ /* 0x000fec0003800000 */
[----:B------:R-:W-:-:S05]  /*6ab90*/  IADD3 R6, PT, PT, -R5, 0x17, RZ ;  /* 0x0000001705067810 */ /* 0x000fca0007ffe1ff */
[----:B------:R-:W-:-:S05]  /*6aba0*/  @!P0 IMAD R35, R6, 0x2, R41 ;  /* 0x0000000206238824 */ /* 0x000fca00078e0229 */
[----:B------:R-:W2:Y:S01]  /*6abb0*/  @!P0 LDL.U16 R36, [R35+0x2] ;  /* 0x0000020023248983 */ /* 0x000ea20000100400 */
[----:B------:R-:W-:-:S05]  /*6abc0*/  @P0 IMAD R37, R6, 0x2, R53 ;  /* 0x0000000206250824 */ /* 0x000fca00078e0235 */
[----:B------:R-:W2:Y:S02]  /*6abd0*/  @P0 LDL.U16 R36, [R37+0x2] ;  /* 0x0000020025240983 */ /* 0x000ea40000100400 */
[----:B--2---:R-:W-:-:S07]  /*6abe0*/  LOP3.LUT R6, R36, 0xffff, RZ, 0xc0, !PT ;  /* 0x0000ffff24067812 */ /* 0x004fce00078ec0ff */
.L_x_1176:
[----:B------:R-:W-:Y:S05]  /*6abf0*/  BSYNC.RECONVERGENT B2 ;  /* 0x0000000000027941 */ /* 0x000fea0003800200 */
.L_x_1175:
[----:B------:R-:W-:Y:S01]  /*6ac00*/  LEA.HI R35, R33, R6, RZ, 0x1 ;  /* 0x0000000621237211 */ /* 0x000fe200078f08ff */
[----:B------:R-:W-:Y:S04]  /*6ac10*/  BSSY.RECONVERGENT B2, `(.L_x_1177) ;  /* 0x000000a000027945 */ /* 0x000fe80003800200 */
[----:B-----5:R-:W-:Y:S02]  /*6ac20*/  IMAD.IADD R34, R34, 0x1, -R35 ;  /* 0x0000000122227824 */ /* 0x020fe400078e0a23 */
        /* <DEDUP_REMOVED lines=8> */
.L_x_1178:
[----:B------:R-:W-:Y:S05]  /*6acb0*/  BSYNC.RECONVERGENT B2 ;  /* 0x0000000000027941 */ /* 0x000fea0003800200 */
.L_x_1177:
[----:B------:R-:W-:Y:S01]  /*6acc0*/  LEA.HI R35, R34, R35, RZ, 0x1 ;  /* 0x0000002322237211 */ /* 0x000fe200078f08ff */
[----:B------:R-:W-:Y:S04]  /*6acd0*/  BSSY.RECONVERGENT B2, `(.L_x_1179) ;  /* 0x000000a000027945 */ /* 0x000fe80003800200 */
        /* <DEDUP_REMOVED lines=9> */
.L_x_1180:
[----:B------:R-:W-:Y:S05]  /*6ad70*/  BSYNC.RECONVERGENT B2 ;  /* 0x0000000000027941 */ /* 0x000fea0003800200 */
.L_x_1179:
        /* <DEDUP_REMOVED lines=11> */
.L_x_1182:
[----:B------:R-:W-:Y:S05]  /*6ae30*/  BSYNC.RECONVERGENT B2 ;  /* 0x0000000000027941 */ /* 0x000fea0003800200 */
.L_x_1181:
[----:B------:R-:W-:Y:S01]  /*6ae40*/  ISETP.GT.U32.AND P6, PT, R5, 0x13, PT ;  /* 0x000000130500780c */ /* 0x000fe20003fc4070 */
[----:B------:R-:W-:Y:S01]  /*6ae50*/  BSSY.RECONVERGENT B2, `(.L_x_1183) ;  /* 0x0000012000027945 */ /* 0x000fe20003800200 */
[----:B------:R-:W-:Y:S02]  /*6ae60*/  LEA.HI R35, R31, R6, RZ, 0x1 ;  /* 0x000000061f237211 */ /* 0x000fe400078f08ff */
[C---:B------:R-:W-:Y:S02]  /*6ae70*/  ISETP.GT.U32.AND P3, PT, R5.reuse, 0x12, PT ;  /* 0x000000120500780c */ /* 0x040fe40003f64070 */
[C---:B------:R-:W-:Y:S01]  /*6ae80*/  ISETP.GT.U32.AND P1, PT, R5.reuse, 0x11, PT ;  /* 0x000000110500780c */ /* 0x040fe20003f24070 */
[----:B------:R-:W-:Y:S01]  /*6ae90*/  IMAD.IADD R30, R30, 0x1, -R35 ;  /* 0x000000011e1e7824 */ /* 0x000fe200078e0a23 */
[----:B------:R-:W-:Y:S01]  /*6aea0*/  P2R R6, PR, RZ, 0x8 ;  /* 0x00000008ff067803 */ /* 0x000fe20000000000 */
[----:B------:R-:W-:Y:S01]  /*6aeb0*/  IMAD.MOV.U32 R35, RZ, RZ, RZ ;  /* 0x000000ffff237224 */ /* 0x000fe200078e00ff */
[----:B------:R-:W-:-:S02]  /*6aec0*/  ISETP.GT.U32.AND P2, PT, R5, 0x10, PT ;  /* 0x000000100500780c */ /* 0x000fc40003f44070 */
[C---:B------:R-:W-:Y:S02]  /*6aed0*/  ISETP.GT.U32.AND P3, PT, R5.reuse, 0xf, PT ;  /* 0x0000000f0500780c */ /* 0x040fe40003f64070 */
[C---:B------:R-:W-:Y:S02]  /*6aee0*/  ISETP.GT.U32.AND P4, PT, R5.reuse, 0xe, PT ;  /* 0x0000000e0500780c */ /* 0x040fe40003f84070 */
[----:B------:R-:W-:Y:S01]  /*6aef0*/  ISETP.GT.U32.AND P5, PT, R5, 0xd, PT ;  /* 0x0000000d0500780c */ /* 0x000fe20003fa4070 */
[----:B------:R-:W-:-:S12]  /*6af00*/  @P6 BRA `(.L_x_1184) ;  /* 0x0000000000186947 */ /* 0x000fd80003800000 */
[----:B------:R-:W-:-:S05]  /*6af10*/  IADD3 R6, PT, PT, -R5, 0x13, RZ ;  /* 0x0000001305067810 */ /* 0x000fca0007ffe1ff */
[----:B------:R-:W-:-:S05]  /*6af20*/  @!P0 IMAD R36, R6, 0x2, R41 ;  /* 0x0000000206248824 */ /* 0x000fca00078e0229 */
[----:B------:R-:W2:Y:S01]  /*6af30*/  @!P0 LDL.U16 R35, [R36+0x2] ;  /* 0x0000020024238983 */ /* 0x000ea20000100400 */
[----:B------:R-:W-:-:S05]  /*6af40*/  @P0 IMAD R6, R6, 0x2, R53 ;  /* 0x0000000206060824 */ /* 0x000fca00078e0235 */
[----:B------:R-:W2:Y:S02]  /*6af50*/  @P0 LDL.U16 R35, [R6+0x2] ;  /* 0x0000020006230983 */ /* 0x000ea40000100400 */
[----:B--2---:R-:W-:-:S07]  /*6af60*/  LOP3.LUT R35, R35, 0xffff, RZ, 0xc0, !PT ;  /* 0x0000ffff23237812 */ /* 0x004fce00078ec0ff */
.L_x_1184:
[----:B------:R-:W-:Y:S05]  /*6af70*/  BSYNC.RECONVERGENT B2 ;  /* 0x0000000000027941 */ /* 0x000fea0003800200 */
.L_x_1183:
[----:B------:R-:W-:Y:S01]  /*6af80*/  ISETP.GT.U32.AND P6, PT, R5, 0x12, PT ;  /* 0x000000120500780c */ /* 0x000fe20003fc4070 */
[----:B------:R-:W-:Y:S01]  /*6af90*/  BSSY.RECONVERGENT B2, `(.L_x_1185) ;  /* 0x000000b000027945 */ /* 0x000fe20003800200 */
[----:B------:R-:W-:-:S05]  /*6afa0*/  LEA.HI R35, R30, R35, RZ, 0x1 ;  /* 0x000000231e237211 */ /* 0x000fca00078f08ff */
[----:B------:R-:W-:Y:S02]  /*6afb0*/  IMAD.IADD R28, R28, 0x1, -R35 ;  /* 0x000000011c1c7824 */ /* 0x000fe400078e0a23 */
[----:B------:R-:W-:-:S04]  /*6afc0*/  IMAD.MOV.U32 R35, RZ, RZ, RZ ;  /* 0x000000ffff237224 */ /* 0x000fc800078e00ff */
[----:B------:R-:W-:Y:S05]  /*6afd0*/  @P6 BRA `(.L_x_1186) ;  /* 0x0000000000186947 */ /* 0x000fea0003800000 */
[----:B------:R-:W-:-:S05]  /*6afe0*/  IADD3 R6, PT, PT, -R5, 0x12, RZ ;  /* 0x0000001205067810 */ /* 0x000fca0007ffe1ff */
[----:B------:R-:W-:-:S05]  /*6aff0*/  @!P0 IMAD R36, R6, 0x2, R41 ;  /* 0x0000000206248824 */ /* 0x000fca00078e0229 */
[----:B------:R-:W2:Y:S01]  /*6b000*/  @!P0 LDL.U16 R35, [R36+0x2] ;  /* 0x0000020024238983 */ /* 0x000ea20000100400 */
[----:B------:R-:W-:-:S05]  /*6b010*/  @P0 IMAD R6, R6, 0x2, R53 ;  /* 0x0000000206060824 */ /* 0x000fca00078e0235 */
[----:B------:R-:W2:Y:S02]  /*6b020*/  @P0 LDL.U16 R35, [R6+0x2] ;  /* 0x0000020006230983 */ /* 0x000ea40000100400 */
[----:B--2---:R-:W-:-:S07]  /*6b030*/  LOP3.LUT R35, R35, 0xffff, RZ, 0xc0, !PT ;  /* 0x0000ffff23237812 */ /* 0x004fce00078ec0ff */
.L_x_1186:
[----:B------:R-:W-:Y:S05]  /*6b040*/  BSYNC.RECONVERGENT B2 ;  /* 0x0000000000027941 */ /* 0x000fea0003800200 */
.L_x_1185:
        /* <DEDUP_REMOVED lines=11> */
.L_x_1188:
[----:B------:R-:W-:Y:S05]  /*6b100*/  BSYNC.RECONVERGENT B2 ;  /* 0x0000000000027941 */ /* 0x000fea0003800200 */
.L_x_1187:
        /* <DEDUP_REMOVED lines=11> */
.L_x_1190:
[----:B------:R-:W-:Y:S05]  /*6b1c0*/  BSYNC.RECONVERGENT B2 ;  /* 0x0000000000027941 */ /* 0x000fea0003800200 */
.L_x_1189:
        /* <DEDUP_REMOVED lines=11> */
.L_x_1192:
[----:B------:R-:W-:Y:S05]  /*6b280*/  BSYNC.RECONVERGENT B2 ;  /* 0x0000000000027941 */ /* 0x000fea0003800200 */
.L_x_1191:
        /* <DEDUP_REMOVED lines=11> */
.L_x_1194:
[----:B------:R-:W-:Y:S05]  /*6b340*/  BSYNC.RECONVERGENT B2 ;  /* 0x0000000000027941 */ /* 0x000fea0003800200 */
.L_x_1193:
        /* <DEDUP_REMOVED lines=11> */
.L_x_1196:
[----:B------:R-:W-:Y:S05]  /*6b400*/  BSYNC.RECONVERGENT B2 ;  /* 0x0000000000027941 */ /* 0x000fea0003800200 */
.L_x_1195:
        /* <DEDUP_REMOVED lines=19> */
.L_x_1198:
[----:B------:R-:W-:Y:S05]  /*6b540*/  BSYNC.RECONVERGENT B2 ;  /* 0x0000000000027941 */ /* 0x000fea0003800200 */
.L_x_1197:
        /* <DEDUP_REMOVED lines=12> */
.L_x_1200:
[----:B------:R-:W-:Y:S05]  /*6b610*/  BSYNC.RECONVERGENT B2 ;  /* 0x0000000000027941 */ /* 0x000fea0003800200 */
.L_x_1199:
        /* <DEDUP_REMOVED lines=11> */
.L_x_1202:
[----:B------:R-:W-:Y:S05]  /*6b6d0*/  BSYNC.RECONVERGENT B2 ;  /* 0x0000000000027941 */ /* 0x000fea0003800200 */
.L_x_1201:
        /* <DEDUP_REMOVED lines=11> */
.L_x_1204:
[----:B------:R-:W-:Y:S05]  /*6b790*/  BSYNC.RECONVERGENT B2 ;  /* 0x0000000000027941 */ /* 0x000fea0003800200 */
.L_x_1203:
        /* <DEDUP_REMOVED lines=11> */
.L_x_1206:
[----:B------:R-:W-:Y:S05]  /*6b850*/  BSYNC.RECONVERGENT B2 ;  /* 0x0000000000027941 */ /* 0x000fea0003800200 */
.L_x_1205:
        /* <DEDUP_REMOVED lines=11> */
.L_x_1208:
[----:B------:R-:W-:Y:S05]  /*6b910*/  BSYNC.RECONVERGENT B2 ;  /* 0x0000000000027941 */ /* 0x000fea0003800200 */
.L_x_1207:
        /* <DEDUP_REMOVED lines=11> */
.L_x_1210:
[----:B------:R-:W-:Y:S05]  /*6b9d0*/  BSYNC.RECONVERGENT B2 ;  /* 0x0000000000027941 */ /* 0x000fea0003800200 */
.L_x_1209:
[----:B------:R-:W-:Y:S01]  /*6b9e0*/  ISETP.GT.U32.AND P6, PT, R5, 0x5, PT ;  /* 0x000000050500780c */ /* 0x000fe20003fc4070 */
[----:B------:R-:W-:Y:S01]  /*6b9f0*/  BSSY.RECONVERGENT B2, `(.L_x_1211) ;  /* 0x0000012000027945 */ /* 0x000fe20003800200 */
[----:B------:R-:W-:Y:S02]  /*6ba00*/  LEA.HI R35, R15, R6, RZ, 0x1 ;  /* 0x000000060f237211 */ /* 0x000fe400078f08ff */
[C---:B------:R-:W-:Y:S02]  /*6ba10*/  ISETP.GT.U32.AND P4, PT, R5.reuse, 0x4, PT ;  /* 0x000000040500780c */ /* 0x040fe40003f84070 */
[----:B------:R-:W-:Y:S01]  /*6ba20*/  ISETP.NE.AND P1, PT, R4, RZ, PT ;  /* 0x000000ff0400720c */ /* 0x000fe20003f25270 */
[----:B------:R-:W-:Y:S01]  /*6ba30*/  IMAD.IADD R14, R14, 0x1, -R35 ;  /* 0x000000010e0e7824 */ /* 0x000fe200078e0a23 */
[----:B------:R-:W-:Y:S01]  /*6ba40*/  P2R R6, PR, RZ, 0x10 ;  /* 0x00000010ff067803 */ /* 0x000fe20000000000 */
[----:B------:R-:W-:Y:S01]  /*6ba50*/  IMAD.MOV.U32 R35, RZ, RZ, RZ ;  /* 0x000000ffff237224 */ /* 0x000fe200078e00ff */
[----:B------:R-:W-:-:S02]  /*6ba60*/  ISETP.GT.U32.AND P2, PT, R5, 0x3, PT ;  /* 0x000000030500780c */ /* 0x000fc40003f44070 */
[C---:B------:R-:W-:Y:S02]  /*6ba70*/  ISETP.GT.U32.AND P3, PT, R5.reuse, 0x2, PT ;  /* 0x000000020500780c */ /* 0x040fe40003f64070 */
[----:B------:R-:W-:Y:S02]  /*6ba80*/  ISETP.GT.U32.AND P4, PT, R5, 0x1, PT ;  /* 0x000000010500780c */ /* 0x000fe40003f84070 */
[----:B------:R-:W-:Y:S01]  /*6ba90*/  ISETP.GE.AND P5, PT, R34, RZ, PT ;  /* 0x000000ff2200720c */ /* 0x000fe20003fa6270 */
[----:B------:R-:W-:-:S12]  /*6baa0*/  @P6 BRA `(.L_x_1212) ;  /* 0x0000000000186947 */ /* 0x000fd80003800000 */
[----:B------:R-:W-:-:S05]  /*6bab0*/  IADD3 R6, PT, PT, -R5, 0x5, RZ ;  /* 0x0000000505067810 */ /* 0x000fca0007ffe1ff */
[----:B------:R-:W-:-:S05]  /*6bac0*/  @!P0 IMAD R36, R6, 0x2, R41 ;  /* 0x0000000206248824 */ /* 0x000fca00078e0229 */
[----:B------:R-:W2:Y:S01]  /*6bad0*/  @!P0 LDL.U16 R35, [R36+0x2] ;  /* 0x0000020024238983 */ /* 0x000ea20000100400 */
[----:B------:R-:W-:-:S05]  /*6bae0*/  @P0 IMAD R6, R6, 0x2, R53 ;  /* 0x0000000206060824 */ /* 0x000fca00078e0235 */
[----:B------:R-:W2:Y:S02]  /*6baf0*/  @P0 LDL.U16 R35, [R6+0x2] ;  /* 0x0000020006230983 */ /* 0x000ea40000100400 */
[----:B--2---:R-:W-:-:S07]  /*6bb00*/  LOP3.LUT R35, R35, 0xffff, RZ, 0xc0, !PT ;  /* 0x0000ffff23237812 */ /* 0x004fce00078ec0ff */
.L_x_1212:
[----:B------:R-:W-:Y:S05]  /*6bb10*/  BSYNC.RECONVERGENT B2 ;  /* 0x0000000000027941 */ /* 0x000fea0003800200 */
.L_x_1211:
        /* <DEDUP_REMOVED lines=12> */
.L_x_1214:
[----:B------:R-:W-:Y:S05]  /*6bbe0*/  BSYNC.RECONVERGENT B2 ;  /* 0x0000000000027941 */ /* 0x000fea0003800200 */
.L_x_1213:
        /* <DEDUP_REMOVED lines=11> */
.L_x_1216:
[----:B------:R-:W-:Y:S05]  /*6bca0*/  BSYNC.RECONVERGENT B2 ;  /* 0x0000000000027941 */ /* 0x000fea0003800200 */
.L_x_1215:
        /* <DEDUP_REMOVED lines=11> */
.L_x_1218:
[----:B------:R-:W-:Y:S05]  /*6bd60*/  BSYNC.RECONVERGENT B2 ;  /* 0x0000000000027941 */ /* 0x000fea0003800200 */
.L_x_1217:
        /* <DEDUP_REMOVED lines=11> */
.L_x_1220:
[----:B------:R-:W-:Y:S05]  /*6be20*/  BSYNC.RECONVERGENT B2 ;  /* 0x0000000000027941 */ /* 0x000fea0003800200 */
.L_x_1219:
[----:B------:R-:W-:Y:S01]  /*6be30*/  LEA.HI R6, R10, R35, RZ, 0x1 ;  /* 0x000000230a067211 */ /* 0x000fe200078f08ff */
[----:B------:R-:W-:Y:S01]  /*6be40*/  BSSY.RECONVERGENT B2, `(.L_x_1221) ;  /* 0x000000c000027945 */ /* 0x000fe20003800200 */
[----:B------:R-:W-:Y:S01]  /*6be50*/  SEL R36, R63, R8, P0 ;  /* 0x000000083f247207 */ /* 0x000fe20000000000 */
[----:B------:R-:W-:Y:S02]  /*6be60*/  IMAD.MOV.U32 R5, RZ, RZ, RZ ;  /* 0x000000ffff057224 */ /* 0x000fe400078e00ff */
[----:B------:R-:W-:Y:S01]  /*6be70*/  IMAD.IADD R8, R9, 0x1, -R6 ;  /* 0x0000000109087824 */ /* 0x000fe200078e0a06 */
[----:B------:R-:W-:Y:S06]  /*6be80*/  @P1 BRA `(.L_x_1222) ;  /* 0x00000000001c1947 */ /* 0x000fec0003800000 */
[----:B------:R-:W-:-:S05]  /*6be90*/  IABS R4, R4 ;  /* 0x0000000400047213 */ /* 0x000fca0000000000 */
[----:B------:R-:W-:-:S04]  /*6bea0*/  IMAD.MOV R6, RZ, RZ, -R4 ;  /* 0x000000ffff067224 */ /* 0x000fc800078e0a04 */
[----:B------:R-:W-:-:S05]  /*6beb0*/  @!P0 IMAD R4, R6, 0x2, R41 ;  /* 0x0000000206048824 */ /* 0x000fca00078e0229 */
[----:B------:R-:W2:Y:S01]  /*6bec0*/  @!P0 LDL.U16 R5, [R4+0x2] ;  /* 0x0000020004058983 */ /* 0x000ea20000100400 */
[----:B------:R-:W-:-:S05]  /*6bed0*/  @P0 IMAD R6, R6, 0x2, R53 ;  /* 0x0000000206060824 */ /* 0x000fca00078e0235 */
[----:B------:R-:W2:Y:S02]  /*6bee0*/  @P0 LDL.U16 R5, [R6+0x2] ;  /* 0x0000020006050983 */ /* 0x000ea40000100400 */
[----:B--2---:R-:W-:-:S07]  /*6bef0*/  LOP3.LUT R5, R5, 0xffff, RZ, 0xc0, !PT ;  /* 0x0000ffff05057812 */ /* 0x004fce00078ec0ff */
.L_x_1222:
[----:B------:R-:W-:Y:S05]  /*6bf00*/  BSYNC.RECONVERGENT B2 ;  /* 0x0000000000027941 */ /* 0x000fea0003800200 */
.L_x_1221:
[----:B------:R-:W-:Y:S01]  /*6bf10*/  LEA.HI R5, R8, R5, RZ, 0x1 ;  /* 0x0000000508057211 */ /* 0x000fe200078f08ff */
[----:B------:R-:W-:Y:S01]  /*6bf20*/  @!P5 VIADD R34, R34, 0x2710 ;  /* 0x000027102222d836 */ /* 0x000fe20000000000 */
[----:B------:R-:W-:Y:S01]  /*6bf30*/  VIMNMX R38, PT, PT, R38, R3, !PT ;  /* 0x0000000326267248 */ /* 0x000fe20007fe0100 */
[C---:B------:R-:W-:Y:S01]  /*6bf40*/  VIADD R3, R8.reuse, 0x2710 ;  /* 0x0000271008037836 */ /* 0x040fe20000000000 */
[----:B------:R-:W-:Y:S01]  /*6bf50*/  ISETP.GE.AND P5, PT, R8, RZ, PT ;  /* 0x000000ff0800720c */ /* 0x000fe20003fa6270 */
[----:B------:R-:W-:Y:S01]  /*6bf60*/  IMAD.IADD R5, R36, 0x1, -R5 ;  /* 0x0000000124057824 */ /* 0x000fe200078e0a05 */
[----:B------:R-:W-:Y:S02]  /*6bf70*/  ISETP.GE.AND P2, PT, R32, RZ, PT ;  /* 0x000000ff2000720c */ /* 0x000fe40003f46270 */
[----:B------:R-:W-:Y:S02]  /*6bf80*/  SEL R8, R3, R8, !P5 ;  /* 0x0000000803087207 */ /* 0x000fe40006800000 */
[----:B------:R-:W-:-:S02]  /*6bf90*/  ISETP.GE.AND P1, PT, R5, RZ, PT ;  /* 0x000000ff0500720c */ /* 0x000fc40003f26270 */
[----:B------:R-:W-:Y:S02]  /*6bfa0*/  ISETP.GE.AND P4, PT, R31, RZ, PT ;  /* 0x000000ff1f00720c */ /* 0x000fe40003f86270 */
[----:B------:R-:W-:Y:S02]  /*6bfb0*/  ISETP.GE.AND P3, PT, R30, RZ, PT ;  /* 0x000000ff1e00720c */ /* 0x000fe40003f66270 */
[----:B------:R-:W-:Y:S02]  /*6bfc0*/  ISETP.GE.AND P5, PT, R33, RZ, PT ;  /* 0x000000ff2100720c */ /* 0x000fe40003fa6270 */
[----:B------:R-:W-:Y:S01]  /*6bfd0*/  ISETP.GE.AND P6, PT, R27, RZ, PT ;  /* 0x000000ff1b00720c */ /* 0x000fe20003fc6270 */
[----:B------:R-:W-:Y:S01]  /*6bfe0*/  @!P2 VIADD R32, R32, 0x2710 ;  /* 0x000027102020a836 */ /* 0x000fe20000000000 */
[----:B------:R-:W-:Y:S02]  /*6bff0*/  ISETP.GE.AND P2, PT, R23, RZ, PT ;  /* 0x000000ff1700720c */ /* 0x000fe40003f46270 */
[----:B------:R-:W-:Y:S01]  /*6c000*/  ISETP.GE.AND P0, PT, R38, 0x1, PT ;  /* 0x000000012600780c */ /* 0x000fe20003f06270 */
[----:B------:R-:W-:Y:S01]  /*6c010*/  @!P1 VIADD R5, R5, 0x2710 ;  /* 0x0000271005059836 */ /* 0x000fe20000000000 */
[----:B------:R-:W-:Y:S01]  /*6c020*/  ISETP.GE.AND P1, PT, R28, RZ, PT ;  /* 0x000000ff1c00720c */ /* 0x000fe20003f26270 */
        /* <DEDUP_REMOVED lines=9> */
[----:B------:R-:W-:-:S02]  /*6c0c0*/  ISETP.GE.AND P2, PT, R19, RZ, PT ;  /* 0x000000ff1300720c */ /* 0x000fc40003f46270 */
[----:B------:R-:W-:Y:S01]  /*6c0d0*/  PRMT R3, R5, 0x9910, RZ ;  /* 0x0000991005037816 */ /* 0x000fe200000000ff */
        /* <DEDUP_REMOVED lines=12> */
[----:B------:R-:W-:Y:S01]  /*6c1a0*/  ISETP.NE.OR P0, PT, R3, RZ, !P0 ;  /* 0x000000ff0300720c */ /* 0x000fe20004705670 */
        /* <DEDUP_REMOVED lines=9> */
[----:B------:R-:W-:Y:S01]  /*6c240*/  PRMT R3, R5, 0x5410, R32 ;  /* 0x0000541005037816 */ /* 0x000fe20000000020 */
[----:B------:R-:W-:Y:S01]  /*6c250*/  @!P2 VIADD R10, R10, 0x2710 ;  /* 0x000027100a0aa836 */ /* 0x000fe20000000000 */
[----:B------:R-:W-:-:S02]  /*6c260*/  PRMT R4, R34, 0x7610, R4 ;  /* 0x0000761022047816 */ /* 0x000fc40000000004 */
[----:B------:R-:W-:Y:S01]  /*6c270*/  PRMT R5, R31, 0x7610, R5 ;  /* 0x000076101f057816 */ /* 0x000fe20000000005 */
[----:B------:R-:W-:Y:S01]  /*6c280*/  @!P1 VIADD R14, R14, 0x2710 ;  /* 0x000027100e0e9836 */ /* 0x000fe20000000000 */
[----:B------:R-:W-:Y:S01]  /*6c290*/  PRMT R4, R4, 0x5410, R30 ;  /* 0x0000541004047816 */ /* 0x000fe2000000001e */
[----:B------:R-:W-:Y:S01]  /*6c2a0*/  @!P4 VIADD R12, R12, 0x2710 ;  /* 0x000027100c0cc836 */ /* 0x000fe20000000000 */
[----:B------:R-:W-:Y:S01]  /*6c2b0*/  PRMT R5, R5, 0x5410, R28 ;  /* 0x0000541005057816 */ /* 0x000fe2000000001c */
[----:B------:R-:W-:Y:S01]  /*6c2c0*/  @!P3 VIADD R11, R11, 0x2710 ;  /* 0x000027100b0bb836 */ /* 0x000fe20000000000 */
[----:B------:R-:W-:Y:S01]  /*6c2d0*/  PRMT R6, R26, 0x5410, R27 ;  /* 0x000054101a067816 */ /* 0x000fe2000000001b */
[----:B------:R-:W-:Y:S01]  /*6c2e0*/  @!P5 VIADD R13, R13, 0x2710 ;  /* 0x000027100d0dd836 */ /* 0x000fe20000000000 */
        /* <DEDUP_REMOVED lines=8> */
[----:B------:R-:W-:Y:S01]  /*6c370*/  PRMT R59, R8, 0x7610, R59 ;  /* 0x00007610083b7816 */ /* 0x000fe2000000003b */
[----:B------:R-:W-:Y:S06]  /*6c380*/  @P0 BRA `(.L_x_1167) ;  /* 0x0000007c00500947 */ /* 0x000fec0003800000 */
        /* <DEDUP_REMOVED lines=13> */
[----:B------:R-:W-:Y:S01]  /*6c460*/  PRMT R33, RZ, 0x7610, R33 ;  /* 0x00007610ff217816 */ /* 0x000fe20000000021 */
[----:B------:R-:W-:Y:S06]  /*6c470*/  BRA `(.L_x_1167) ;  /* 0x0000007c00147947 */ /* 0x000fec0003800000 */
.L_x_1166:
[----:B------:R-:W-:-:S04]  /*6c480*/  ISETP.NE.AND P1, PT, R9, 0x1, PT ;  /* 0x000000010900780c */ /* 0x000fc80003f25270 */
[----:B------:R-:W-:-:S13]  /*6c490*/  ISETP.NE.OR P1, PT, R16, RZ, P1 ;  /* 0x000000ff1000720c */ /* 0x000fda0000f25670 */
        /* <DEDUP_REMOVED lines=128> */
.L_x_1225:
        /* <DEDUP_REMOVED lines=151> */
.L_x_1228:
[----:B------:R-:W2:Y:S01]  /*6d610*/  LDL.U16 R5, [R5] ;  /* 0x0000000005057983 */ /* 0x000ea20000100400 */
[----:B------:R-:W-:Y:S02]  /*6d620*/  LOP3.LUT R6, R33, 0xffff, RZ, 0xc0, !PT ;  /* 0x0000ffff21067812 */ /* 0x000fe400078ec0ff */
[----:B------:R-:W-:Y:S02]  /*6d630*/  PLOP3.LUT P0, PT, PT, PT, PT, 0x80, 0x8 ;  /* 0x000000000008781c */ /* 0x000fe40003f0f070 */
[----:B--2---:R-:W-:-:S13]  /*6d640*/  ISETP.GT.U32.AND P1, PT, R5, R6, PT ;  /* 0x000000060500720c */ /* 0x004fda0003f24070 */
[----:B------:R-:W-:Y:S05]  /*6d650*/  @P1 BRA `(.L_x_1226) ;  /* 0x00000000000c1947 */ /* 0x000fea0003800000 */
[----:B------:R-:W-:-:S07]  /*6d660*/  PRMT R5, R61, 0x7610, R5 ;  /* 0x000076103d057816 */ /* 0x000fce0000000005 */
.L_x_1227:
[----:B------:R-:W-:Y:S02]  /*6d670*/  PLOP3.LUT P0, PT, PT, PT, PT, 0x8, 0x80 ;  /* 0x000000000080781c */ /* 0x000fe40003f0e170 */
[----:B------:R-:W-:-:S11]  /*6d680*/  PRMT R61, R5, 0x7610, R61 ;  /* 0x00007610053d7816 */ /* 0x000fd6000000003d */
.L_x_1226:
[----:B------:R-:W-:Y:S05]  /*6d690*/  BSYNC.RECONVERGENT B2 ;  /* 0x0000000000027941 */ /* 0x000fea0003800200 */
.L_x_1224:
        /* <DEDUP_REMOVED lines=40> */
.L_x_1230:
[----:B------:R-:W-:Y:S05]  /*6d920*/  BSYNC.RECONVERGENT B2 ;  /* 0x0000000000027941 */ /* 0x000fea0003800200 */
.L_x_1229:
        /* <DEDUP_REMOVED lines=10> */
.L_x_1232:
[----:B------:R-:W-:Y:S05]  /*6d9d0*/  BSYNC.RECONVERGENT B2 ;  /* 0x0000000000027941 */ /* 0x000fea0003800200 */
.L_x_1231:
        /* <DEDUP_REMOVED lines=11> */
.L_x_1234:
[----:B------:R-:W-:Y:S05]  /*6da90*/  BSYNC.RECONVERGENT B2 ;  /* 0x0000000000027941 */ /* 0x000fea0003800200 */
.L_x_1233:
        /* <DEDUP_REMOVED lines=11> */
.L_x_1236:
[----:B------:R-:W-:Y:S05]  /*6db50*/  BSYNC.RECONVERGENT B2 ;  /* 0x0000000000027941 */ /* 0x000fea0003800200 */
.L_x_1235:
        /* <DEDUP_REMOVED lines=11> */
.L_x_1238:
[----:B------:R-:W-:Y:S05]  /*6dc10*/  BSYNC.RECONVERGENT B2 ;  /* 0x0000000000027941 */ /* 0x000fea0003800200 */
.L_x_1237:
[C---:B------:R-:W-:Y:S01]  /*6dc20*/  ISETP.GT.U32.AND P6, PT, R5.reuse, 0x13, PT ;  /* 0x000000130500780c */ /* 0x040fe20003fc4070 */
        /* <DEDUP_REMOVED lines=18> */
.L_x_1240:
[----:B------:R-:W-:Y:S05]  /*6dd50*/  BSYNC.RECONVERGENT B2 ;  /* 0x0000000000027941 */ /* 0x000fea0003800200 */
.L_x_1239:
        /* <DEDUP_REMOVED lines=12> */
.L_x_1242:
[----:B------:R-:W-:Y:S05]  /*6de20*/  BSYNC.RECONVERGENT B2 ;  /* 0x0000000000027941 */ /* 0x000fea0003800200 */
.L_x_1241:
        /* <DEDUP_REMOVED lines=11> */
.L_x_1244:
[----:B------:R-:W-:Y:S05]  /*6dee0*/  BSYNC.RECONVERGENT B2 ;  /* 0x0000000000027941 */ /* 0x000fea0003800200 */
.L_x_1243:
        /* <DEDUP_REMOVED lines=11> */
.L_x_1246:
[----:B------:R-:W-:Y:S05]  /*6dfa0*/  BSYNC.RECONVERGENT B2 ;  /* 0x0000000000027941 */ /* 0x000fea0003800200 */
.L_x_1245:
        /* <DEDUP_REMOVED lines=11> */
.L_x_1248:
[----:B------:R-:W-:Y:S05]  /*6e060*/  BSYNC.RECONVERGENT B2 ;  /* 0x0000000000027941 */ /* 0x000fea0003800200 */
.L_x_1247:
        /* <DEDUP_REMOVED lines=11> */
.L_x_1250:
[----:B------:R-:W-:Y:S05]  /*6e120*/  BSYNC.RECONVERGENT B2 ;  /* 0x0000000000027941 */ /* 0x000fea0003800200 */
.L_x_1249:
        /* <DEDUP_REMOVED lines=11> */
.L_x_1252:
[----:B------:R-:W-:Y:S05]  /*6e1e0*/  BSYNC.RECONVERGENT B2 ;  /* 0x0000000000027941 */ /* 0x000fea0003800200 */
.L_x_1251:
        /* <DEDUP_REMOVED lines=19> */
.L_x_1254:
[----:B------:R-:W-:Y:S05]  /*6e320*/  BSYNC.RECONVERGENT B2 ;  /* 0x0000000000027941 */ /* 0x000fea0003800200 */
.L_x_1253:
        /* <DEDUP_REMOVED lines=12> */
.L_x_1256:
[----:B------:R-:W-:Y:S05]  /*6e3f0*/  BSYNC.RECONVERGENT B2 ;  /* 0x0000000000027941 */ /* 0x000fea0003800200 */
.L_x_1255:
        /* <DEDUP_REMOVED lines=11> */
.L_x_1258:
[----:B------:R-:W-:Y:S05]  /*6e4b0*/  BSYNC.RECONVERGENT B2 ;  /* 0x0000000000027941 */ /* 0x000fea0003800200 */
.L_x_1257:
        /* <DEDUP_REMOVED lines=11> */
.L_x_1260:
[----:B------:R-:W-:Y:S05]  /*6e570*/  BSYNC.RECONVERGENT B2 ;  /* 0x0000000000027941 */ /* 0x000fea0003800200 */
.L_x_1259:
        /* <DEDUP_REMOVED lines=11> */
.L_x_1262:
[----:B------:R-:W-:Y:S05]  /*6e630*/  BSYNC.RECONVERGENT B2 ;  /* 0x0000000000027941 */ /* 0x000fea0003800200 */
.L_x_1261:
        /* <DEDUP_REMOVED lines=11> */
.L_x_1264:
[----:B------:R-:W-:Y:S05]  /*6e6f0*/  BSYNC.RECONVERGENT B2 ;  /* 0x0000000000027941 */ /* 0x000fea0003800200 */
.L_x_1263:
        /* <DEDUP_REMOVED lines=11> */
.L_x_1266:
[----:B------:R-:W-:Y:S05]  /*6e7b0*/  BSYNC.RECONVERGENT B2 ;  /* 0x0000000000027941 */ /* 0x000fea0003800200 */
.L_x_1265:
[----:B------:R-:W-:Y:S01]  /*6e7c0*/  ISETP.GT.U32.AND P6, PT, R5, 0x5, PT ;  /* 0x000000050500780c */ /* 0x000fe20003fc4070 */
[----:B------:R-:W-:Y:S01]  /*6e7d0*/  BSSY.RECONVERGENT B2, `(.L_x_1267) ;  /* 0x0000012000027945 */ /* 0x000fe20003800200 */
[----:B------:R-:W-:Y:S01]  /*6e7e0*/  LEA.HI R11, R23, R10, RZ, 0x1 ;  /* 0x0000000a170b7211 */ /* 0x000fe200078f08ff */
[----:B------:R-:W-:Y:S01]  /*6e7f0*/  IMAD.MOV.U32 R10, RZ, RZ, RZ ;  /* 0x000000ffff0a7224 */ /* 0x000fe200078e00ff */
[C---:B------:R-:W-:Y:S02]  /*6e800*/  ISETP.GT.U32.AND P4, PT, R5.reuse, 0x4, PT ;  /* 0x000000040500780c */ /* 0x040fe40003f84070 */
[----:B------:R-:W-:Y:S01]  /*6e810*/  ISETP.NE.AND P1, PT, R4, RZ, PT ;  /* 0x000000ff0400720c */ /* 0x000fe20003f25270 */
[----:B------:R-:W-:Y:S01]  /*6e820*/  IMAD.IADD R11, R22, 0x1, -R11 ;  /* 0x00000001160b7824 */ /* 0x000fe200078e0a0b */
[----:B------:R-:W-:Y:S02]  /*6e830*/  P2R R12, PR, RZ, 0x10 ;  /* 0x00000010ff0c7803 */ /* 0x000fe40000000000 */
        /* <DEDUP_REMOVED lines=11> */
.L_x_1268:
[----:B------:R-:W-:Y:S05]  /*6e8f0*/  BSYNC.RECONVERGENT B2 ;  /* 0x0000000000027941 */ /* 0x000fea0003800200 */
.L_x_1267:
[----:B------:R-:W-:Y:S01]  /*6e900*/  ISETP.GT.U32.AND P6, PT, R5, 0x4, PT ;  /* 0x000000040500780c */ /* 0x000fe20003fc4070 */
[----:B------:R-:W-:Y:S01]  /*6e910*/  BSSY.RECONVERGENT B2, `(.L_x_1269) ;  /* 0x000000b000027945 */ /* 0x000fe20003800200 */
[----:B------:R-:W-:Y:S01]  /*6e920*/  LEA.HI R13, R11, R10, RZ, 0x1 ;  /* 0x0000000a0b0d7211 */ /* 0x000fe200078f08ff */
[----:B------:R-:W-:-:S04]  /*6e930*/  IMAD.MOV.U32 R10, RZ, RZ, RZ ;  /* 0x000000ffff0a7224 */ /* 0x000fc800078e00ff */
[----:B------:R-:W-:-:S06]  /*6e940*/  IMAD.IADD R13, R20, 0x1, -R13 ;  /* 0x00000001140d7824 */ /* 0x000fcc00078e0a0d */
[----:B------:R-:W-:Y:S05]  /*6e950*/  @P6 BRA `(.L_x_1270) ;  /* 0x0000000000186947 */ /* 0x000fea0003800000 */
[----:B------:R-:W-:-:S05]  /*6e960*/  IADD3 R10, PT, PT, -R5, 0x4, RZ ;  /* 0x00000004050a7810 */ /* 0x000fca0007ffe1ff */
[----:B------:R-:W-:-:S05]  /*6e970*/  @!P0 IMAD R12, R10, 0x2, R53 ;  /* 0x000000020a0c8824 */ /* 0x000fca00078e0235 */
[----:B------:R-:W2:Y:S01]  /*6e980*/  @!P0 LDL.U16 R14, [R12+0x2] ;  /* 0x000002000c0e8983 */ /* 0x000ea20000100400 */
[----:B------:R-:W-:-:S05]  /*6e990*/  @P0 IMAD R15, R10, 0x2, R41 ;  /* 0x000000020a0f0824 */ /* 0x000fca00078e0229 */
[----:B------:R-:W2:Y:S02]  /*6e9a0*/  @P0 LDL.U16 R14, [R15+0x2] ;  /* 0x000002000f0e0983 */ /* 0x000ea40000100400 */
[----:B--2---:R-:W-:-:S07]  /*6e9b0*/  LOP3.LUT R10, R14, 0xffff, RZ, 0xc0, !PT ;  /* 0x0000ffff0e0a7812 */ /* 0x004fce00078ec0ff */
.L_x_1270:
[----:B------:R-:W-:Y:S05]  /*6e9c0*/  BSYNC.RECONVERGENT B2 ;  /* 0x0000000000027941 */ /* 0x000fea0003800200 */
.L_x_1269:
[----:B------:R-:W-:Y:S01]  /*6e9d0*/  LEA.HI R10, R13, R10, RZ, 0x1 ;  /* 0x0000000a0d0a7211 */ /* 0x000fe200078f08ff */
[----:B------:R-:W-:Y:S01]  /*6e9e0*/  BSSY.RECONVERGENT B2, `(.L_x_1271) ;  /* 0x000000a000027945 */ /* 0x000fe20003800200 */
[----:B------:R-:W-:-:S03]  /*6e9f0*/  IMAD.MOV.U32 R15, RZ, RZ, RZ ;  /* 0x000000ffff0f7224 */ /* 0x000fc600078e00ff */
[----:B------:R-:W-:Y:S01]  /*6ea00*/  IMAD.IADD R10, R19, 0x1, -R10 ;  /* 0x00000001130a7824 */ /* 0x000fe200078e0a0a */
[----:B------:R-:W-:Y:S06]  /*6ea10*/  @P2 BRA `(.L_x_1272) ;  /* 0x0000000000182947 */ /* 0x000fec0003800000 */
[----:B------:R-:W-:-:S05]  /*6ea20*/  IADD3 R12, PT, PT, -R5, 0x3, RZ ;  /* 0x00000003050c7810 */ /* 0x000fca0007ffe1ff */
[----:B------:R-:W-:-:S05]  /*6ea30*/  @!P0 IMAD R14, R12, 0x2, R53 ;  /* 0x000000020c0e8824 */ /* 0x000fca00078e0235 */
[----:B------:R-:W2:Y:S01]  /*6ea40*/  @!P0 LDL.U16 R15, [R14+0x2] ;  /* 0x000002000e0f8983 */ /* 0x000ea20000100400 */
[----:B------:R-:W-:-:S05]  /*6ea50*/  @P0 IMAD R12, R12, 0x2, R41 ;  /* 0x000000020c0c0824 */ /* 0x000fca00078e0229 */
[----:B------:R-:W2:Y:S02]  /*6ea60*/  @P0 LDL.U16 R15, [R12+0x2] ;  /* 0x000002000c0f0983 */ /* 0x000ea40000100400 */
[----:B--2---:R-:W-:-:S07]  /*6ea70*/  LOP3.LUT R15, R15, 0xffff, RZ, 0xc0, !PT ;  /* 0x0000ffff0f0f7812 */ /* 0x004fce00078ec0ff */
.L_x_1272:
[----:B------:R-:W-:Y:S05]  /*6ea80*/  BSYNC.RECONVERGENT B2 ;  /* 0x0000000000027941 */ /* 0x000fea0003800200 */
.L_x_1271:
        /* <DEDUP_REMOVED lines=11> */
.L_x_1274:
[----:B------:R-:W-:Y:S05]  /*6eb40*/  BSYNC.RECONVERGENT B2 ;  /* 0x0000000000027941 */ /* 0x000fea0003800200 */
.L_x_1273:
        /* <DEDUP_REMOVED lines=11> */
.L_x_1276:
[----:B------:R-:W-:Y:S05]  /*6ec00*/  BSYNC.RECONVERGENT B2 ;  /* 0x0000000000027941 */ /* 0x000fea0003800200 */
.L_x_1275:
        /* <DEDUP_REMOVED lines=13> */
.L_x_1278:
[----:B------:R-:W-:Y:S05]  /*6ece0*/  BSYNC.RECONVERGENT B2 ;  /* 0x0000000000027941 */ /* 0x000fea0003800200 */
.L_x_1277:
        /* <DEDUP_REMOVED lines=88> */
.L_x_1223:
[----:B------:R-:W-:-:S13]  /*6f270*/  ISETP.NE.OR P0, PT, R9, 0x1, P0 ;  /* 0x000000010900780c */ /* 0x000fda0000705670 */
[----:B------:R-:W-:Y:S05]  /*6f280*/  @P0 BRA `(.L_x_1279) ;  /* 0x0000002400c40947 */ /* 0x000fea0003800000 */
[----:B------:R-:W2:Y:S04]  /*6f290*/  LDL R4, [R1+0x554] ;  /* 0x0005540001047983 */ /* 0x000ea80000100800 */
[----:B------:R-:W2:Y:S01]  /*6f2a0*/  LDL R3, [R1+0x228] ;  /* 0x0002280001037983 */ /* 0x000ea20000100800 */
[----:B------:R-:W-:Y:S01]  /*6f2b0*/  BSSY.RECONVERGENT B2, `(.L_x_1280) ;  /* 0x000009f000027945 */ /* 0x000fe20003800200 */
[----:B--2---:R-:W-:-:S13]  /*6f2c0*/  ISETP.NE.AND P0, PT, R4, R3, PT ;  /* 0x000000030400720c */ /* 0x004fda0003f05270 */
[C---:B------:R-:W-:Y:S01]  /*6f2d0*/  @P0 ISETP.GT.AND P4, PT, R4.reuse, R3, PT ;  /* 0x000000030400020c */ /* 0x040fe20003f84270 */
[----:B------:R-:W-:Y:S01]  /*6f2e0*/  IMAD.IADD R3, R4, 0x1, -R3 ;  /* 0x0000000104037824 */ /* 0x000fe200078e0a03 */
[----:B------:R-:W-:Y:S11]  /*6f2f0*/  @P0 BRA `(.L_x_1281) ;  /* 0x0000000800680947 */ /* 0x000ff60003800000 */
[----:B------:R-:W2:Y:S04]  /*6f300*/  LDL.U16 R8, [R1+0x1f6] ;  /* 0x0001f60001087983 */ /* 0x000ea80000100400 */
[----:B------:R-:W4:Y:S01]  /*6f310*/  LDL.U16 R4, [R1+0x522] ;  /* 0x0005220001047983 */ /* 0x000f220000100400 */
[----:B--2---:R-:W-:Y:S02]  /*6f320*/  PRMT R5, R8, 0x9910, RZ ;  /* 0x0000991008057816 */ /* 0x004fe400000000ff */
[----:B----4-:R-:W-:-:S04]  /*6f330*/  PRMT R6, R4, 0x9910, RZ ;  /* 0x0000991004067816 */ /* 0x010fc800000000ff */
[----:B------:R-:W-:-:S13]  /*6f340*/  ISETP.NE.AND P0, PT, R6, R5, PT ;  /* 0x000000050600720c */ /* 0x000fda0003f05270 */
[----:B------:R-:W-:Y:S05]  /*6f350*/  @P0 BRA `(.L_x_1282) ;  /* 0x0000000800440947 */ /* 0x000fea0003800000 */
        /* <DEDUP_REMOVED lines=140> */
[----:B------:R-:W-:Y:S02]  /*6fc20*/  PLOP3.LUT P4, PT, PT, PT, PT, 0x8, 0x80 ;  /* 0x000000000080781c */ /* 0x000fe40003f8e170 */
[----:B--2---:R-:W-:Y:S02]  /*6fc30*/  PRMT R5, R8, 0x9910, RZ ;  /* 0x0000991008057816 */ /* 0x004fe400000000ff */
[----:B----4-:R-:W-:-:S04]  /*6fc40*/  PRMT R6, R4, 0x9910, RZ ;  /* 0x0000991004067816 */ /* 0x010fc800000000ff */
[----:B------:R-:W-:-:S13]  /*6fc50*/  ISETP.NE.AND P0, PT, R6, R5, PT ;  /* 0x000000050600720c */ /* 0x000fda0003f05270 */
[----:B------:R-:W-:Y:S05]  /*6fc60*/  @!P0 BRA `(.L_x_1281) ;  /* 0x00000000000c8947 */ /* 0x000fea0003800000 */
.L_x_1282:
[----:B------:R-:W-:Y:S02]  /*6fc70*/  LOP3.LUT R8, R8, 0xffff, RZ, 0xc0, !PT ;  /* 0x0000ffff08087812 */ /* 0x000fe400078ec0ff */
[----:B------:R-:W-:-:S04]  /*6fc80*/  LOP3.LUT R5, R4, 0xffff, RZ, 0xc0, !PT ;  /* 0x0000ffff04057812 */ /* 0x000fc800078ec0ff */
[----:B------:R-:W-:-:S13]  /*6fc90*/  ISETP.GT.U32.AND P4, PT, R5, R8, PT ;  /* 0x000000080500720c */ /* 0x000fda0003f84070 */
.L_x_1281:
[----:B------:R-:W-:Y:S05]  /*6fca0*/  BSYNC.RECONVERGENT B2 ;  /* 0x0000000000027941 */ /* 0x000fea0003800200 */
.L_x_1280:
[----:B------:R0:W2:Y:S04]  /*6fcb0*/  LDL.U16 R23, [R1+0x552] ;  /* 0x0005520001177983 */ /* 0x0000a80000100400 */
[----:B------:R0:W4:Y:S04]  /*6fcc0*/  LDL.U16 R22, [R1+0x550] ;  /* 0x0005500001167983 */ /* 0x0001280000100400 */
[----:B------:R0:W3:Y:S04]  /*6fcd0*/  LDL.U16 R24, [R1+0x54e] ;  /* 0x00054e0001187983 */ /* 0x0000e80000100400 */
        /* <DEDUP_REMOVED lines=22> */
[----:B--2---:R0:W5:Y:S04]  /*6fe40*/  @!P4 LDL.U16 R23, [R1+0x226] ;  /* 0x000226000117c983 */ /* 0x0041680000100400 */
[----:B----4-:R0:W5:Y:S04]  /*6fe50*/  @!P4 LDL.U16 R22, [R1+0x224] ;  /* 0x000224000116c983 */ /* 0x0101680000100400 */
[----:B---3--:R0:W5:Y:S04]  /*6fe60*/  @!P4 LDL.U16 R24, [R1+0x222] ;  /* 0x000222000118c983 */ /* 0x0081680000100400 */
        /* <DEDUP_REMOVED lines=24> */
[----:B------:R-:W-:-:S02]  /*6fff0*/  IMAD.MOV.U32 R20, RZ, RZ, RZ ;  /* 0x000000ffff147224 */ /* 0x000fc400078e00ff */
[----:B------:R-:W-:-:S13]  /*70000*/  ISETP.GT.U32.AND P0, PT, R5, 0x18, PT ;  /* 0x000000180500780c */ /* 0x000fda0003f04070 */
[----:B0-----:R-:W-:Y:S05]  /*70010*/  @P0 BRA `(.L_x_1284) ;  /* 0x0000000000180947 */ /* 0x001fea0003800000 */
[----:B------:R-:W-:-:S05]  /*70020*/  IADD3 R34, PT, PT, -R5, 0x18, RZ ;  /* 0x0000001805227810 */ /* 0x000fca0007ffe1ff */
[----:B------:R-:W-:-:S05]  /*70030*/  @P4 IMAD R35, R34, 0x2, R41 ;  /* 0x0000000222234824 */ /* 0x000fca00078e0229 */
[----:B------:R-:W2:Y:S01]  /*70040*/  @P4 LDL.U16 R20, [R35+0x2] ;  /* 0x0000020023144983 */ /* 0x000ea20000100400 */
[----:B------:R-:W-:-:S05]  /*70050*/  @!P4 IMAD R34, R34, 0x2, R53 ;  /* 0x000000022222c824 */ /* 0x000fca00078e0235 */
[----:B------:R-:W2:Y:S02]  /*70060*/  @!P4 LDL.U16 R20, [R34+0x2] ;  /* 0x000002002214c983 */ /* 0x000ea40000100400 */
[----:B--2---:R-:W-:-:S07]  /*70070*/  LOP3.LUT R20, R20, 0xffff, RZ, 0xc0, !PT ;  /* 0x0000ffff14147812 */ /* 0x004fce00078ec0ff */
.L_x_1284:
[----:B------:R-:W-:Y:S05]  /*70080*/  BSYNC.RECONVERGENT B2 ;  /* 0x0000000000027941 */ /* 0x000fea0003800200 */
.L_x_1283:
[----:B------:R-:W-:Y:S01]  /*70090*/  ISETP.GT.U32.AND P0, PT, R5, 0x17, PT ;  /* 0x000000170500780c */ /* 0x000fe20003f04070 */
[----:B-----5:R-:W-:Y:S01]  /*700a0*/  IMAD.IADD R20, R23, 0x1, R20 ;  /* 0x0000000117147824 */ /* 0x020fe200078e0214 */
[----:B------:R-:W-:Y:S01]  /*700b0*/  BSSY.RECONVERGENT B2, `(.L_x_1285) ;  /* 0x000000c000027945 */ /* 0x000fe20003800200 */
[----:B------:R-:W-:-:S03]  /*700c0*/  IMAD.MOV.U32 R23, RZ, RZ, RZ ;  /* 0x000000ffff177224 */ /* 0x000fc600078e00ff */
[----:B------:R-:W-:-:S04]  /*700d0*/  ISETP.GT.U32.AND P1, PT, R20, 0x270f, PT ;  /* 0x0000270f1400780c */ /* 0x000fc80003f24070 */
[----:B------:R-:W-:Y:S02]  /*700e0*/  P2R R36, PR, RZ, 0x2 ;  /* 0x00000002ff247803 */ /* 0x000fe40000000000 */
[----:B------:R-:W-:Y:S01]  /*700f0*/  SEL R34, RZ, 0x1, !P1 ;  /* 0x00000001ff227807 */ /* 0x000fe20004800000 */
[----:B------:R-:W-:Y:S06]  /*70100*/  @P0 BRA `(.L_x_1286) ;  /* 0x0000000000180947 */ /* 0x000fec0003800000 */
[----:B------:R-:W-:-:S05]  /*70110*/  IADD3 R38, PT, PT, -R5, 0x17, RZ ;  /* 0x0000001705267810 */ /* 0x000fca0007ffe1ff */
[----:B------:R-:W-:-:S05]  /*70120*/  @!P4 IMAD R35, R38, 0x2, R53 ;  /* 0x000000022623c824 */ /* 0x000fca00078e0235 */
[----:B------:R-:W2:Y:S01]  /*70130*/  @!P4 LDL.U16 R23, [R35+0x2] ;  /* 0x000002002317c983 */ /* 0x000ea20000100400 */
[----:B------:R-:W-:-:S05]  /*70140*/  @P4 IMAD R38, R38, 0x2, R41 ;  /* 0x0000000226264824 */ /* 0x000fca00078e0229 */
[----:B------:R-:W2:Y:S02]  /*70150*/  @P4 LDL.U16 R23, [R38+0x2] ;  /* 0x0000020026174983 */ /* 0x000ea40000100400 */
[----:B--2---:R-:W-:-:S07]  /*70160*/  LOP3.LUT R23, R23, 0xffff, RZ, 0xc0, !PT ;  /* 0x0000ffff17177812 */ /* 0x004fce00078ec0ff */
.L_x_1286:
[----:B------:R-:W-:Y:S05]  /*70170*/  BSYNC.RECONVERGENT B2 ;  /* 0x0000000000027941 */ /* 0x000fea0003800200 */
.L_x_1285:
[----:B------:R-:W-:Y:S01]  /*70180*/  ISETP.GT.U32.AND P0, PT, R5, 0x16, PT ;  /* 0x000000160500780c */ /* 0x000fe20003f04070 */
[----:B------:R-:W-:Y:S01]  /*70190*/  BSSY.RECONVERGENT B2, `(.L_x_1287) ;  /* 0x000000c000027945 */ /* 0x000fe20003800200 */
[----:B------:R-:W-:Y:S01]  /*701a0*/  IADD3 R22, PT, PT, R23, R22, R34 ;  /* 0x0000001617167210 */ /* 0x000fe20007ffe022 */
[----:B------:R-:W-:-:S03]  /*701b0*/  IMAD.MOV.U32 R23, RZ, RZ, RZ ;  /* 0x000000ffff177224 */ /* 0x000fc600078e00ff */
[----:B------:R-:W-:-:S04]  /*701c0*/  ISETP.GT.U32.AND P5, PT, R22, 0x270f, PT ;  /* 0x0000270f1600780c */ /* 0x000fc80003fa4070 */
[----:B------:R-:W-:-:S03]  /*701d0*/  SEL R34, RZ, 0x1, !P5 ;  /* 0x00000001ff227807 */ /* 0x000fc60006800000 */
[----:B------:R-:W-:Y:S06]  /*701e0*/  @P0 BRA `(.L_x_1288) ;  /* 0x0000000000180947 */ /* 0x000fec0003800000 */
[----:B------:R-:W-:-:S05]  /*701f0*/  IADD3 R38, PT, PT, -R5, 0x16, RZ ;  /* 0x0000001605267810 */ /* 0x000fca0007ffe1ff */
[----:B------:R-:W-:-:S05]  /*70200*/  @!P4 IMAD R35, R38, 0x2, R53 ;  /* 0x000000022623c824 */ /* 0x000fca00078e0235 */
[----:B------:R-:W2:Y:S01]  /*70210*/  @!P4 LDL.U16 R23, [R35+0x2] ;  /* 0x000002002317c983 */ /* 0x000ea20000100400 */
[----:B------:R-:W-:-:S05]  /*70220*/  @P4 IMAD R38, R38, 0x2, R41 ;  /* 0x0000000226264824 */ /* 0x000fca00078e0229 */
[----:B------:R-:W2:Y:S02]  /*70230*/  @P4 LDL.U16 R23, [R38+0x2] ;  /* 0x0000020026174983 */ /* 0x000ea40000100400 */
[----:B--2---:R-:W-:-:S07]  /*70240*/  LOP3.LUT R23, R23, 0xffff, RZ, 0xc0, !PT ;  /* 0x0000ffff17177812 */ /* 0x004fce00078ec0ff */
.L_x_1288:
[----:B------:R-:W-:Y:S05]  /*70250*/  BSYNC.RECONVERGENT B2 ;  /* 0x0000000000027941 */ /* 0x000fea0003800200 */
.L_x_1287:
        /* <DEDUP_REMOVED lines=13> */
.L_x_1290:
[----:B------:R-:W-:Y:S05]  /*70330*/  BSYNC.RECONVERGENT B2 ;  /* 0x0000000000027941 */ /* 0x000fea0003800200 */
.L_x_1289:
        /* <DEDUP_REMOVED lines=13> */
.L_x_1292:
[----:B------:R-:W-:Y:S05]  /*70410*/  BSYNC.RECONVERGENT B2 ;  /* 0x0000000000027941 */ /* 0x000fea0003800200 */
.L_x_1291:
        /* <DEDUP_REMOVED lines=13> */
.L_x_1294:
[----:B------:R-:W-:Y:S05]  /*704f0*/  BSYNC.RECONVERGENT B2 ;  /* 0x0000000000027941 */ /* 0x000fea0003800200 */
.L_x_1293:
        /* <DEDUP_REMOVED lines=13> */
.L_x_1296:
[----:B------:R-:W-:Y:S05]  /*705d0*/  BSYNC.RECONVERGENT B2 ;  /* 0x0000000000027941 */ /* 0x000fea0003800200 */
.L_x_1295:
[----:B------:R-:W-:Y:S01]  /*705e0*/  ISETP.GT.U32.AND P6, PT, R5, 0x11, PT ;  /* 0x000000110500780c */ /* 0x000fe20003fc4070 */
[----:B------:R-:W-:Y:S01]  /*705f0*/  @P5 VIADD R22, R22, 0xd8f0 ;  /* 0x0000d8f016165836 */ /* 0x000fe20000000000 */
[----:B------:R-:W-:Y:S01]  /*70600*/  IADD3 R28, PT, PT, R23, R28, R34 ;  /* 0x0000001c171c7210 */ /* 0x000fe20007ffe022 */
[----:B------:R-:W-:Y:S01]  /*70610*/  BSSY.RECONVERGENT B2, `(.L_x_1297) ;  /* 0x000000b000027945 */ /* 0x000fe20003800200 */
[----:B------:R-:W-:Y:S02]  /*70620*/  IMAD.MOV.U32 R23, RZ, RZ, RZ ;  /* 0x000000ffff177224 */ /* 0x000fe400078e00ff */
        /* <DEDUP_REMOVED lines=9> */
.L_x_1298:
[----:B------:R-:W-:Y:S05]  /*706c0*/  BSYNC.RECONVERGENT B2 ;  /* 0x0000000000027941 */ /* 0x000fea0003800200 */
.L_x_1297:
        /* <DEDUP_REMOVED lines=14> */
.L_x_1300:
[----:B------:R-:W-:Y:S05]  /*707b0*/  BSYNC.RECONVERGENT B2 ;  /* 0x0000000000027941 */ /* 0x000fea0003800200 */
.L_x_1299:
        /* <DEDUP_REMOVED lines=14> */
.L_x_1302:
[----:B------:R-:W-:Y:S05]  /*708a0*/  BSYNC.RECONVERGENT B2 ;  /* 0x0000000000027941 */ /* 0x000fea0003800200 */
.L_x_1301:
        /* <DEDUP_REMOVED lines=14> */
.L_x_1304:
[----:B------:R-:W-:Y:S05]  /*70990*/  BSYNC.RECONVERGENT B2 ;  /* 0x0000000000027941 */ /* 0x000fea0003800200 */
.L_x_1303:
        /* <DEDUP_REMOVED lines=14> */
.L_x_1306:
[----:B------:R-:W-:Y:S05]  /*70a80*/  BSYNC.RECONVERGENT B2 ;  /* 0x0000000000027941 */ /* 0x000fea0003800200 */
.L_x_1305:
        /* <DEDUP_REMOVED lines=14> */
.L_x_1308:
[----:B------:R-:W-:Y:S05]  /*70b70*/  BSYNC.RECONVERGENT B2 ;  /* 0x0000000000027941 */ /* 0x000fea0003800200 */
.L_x_1307:
        /* <DEDUP_REMOVED lines=14> */
.L_x_1310:
[----:B------:R-:W-:Y:S05]  /*70c60*/  BSYNC.RECONVERGENT B2 ;  /* 0x0000000000027941 */ /* 0x000fea0003800200 */
.L_x_1309:
        /* <DEDUP_REMOVED lines=14> */
.L_x_1312:
[----:B------:R-:W-:Y:S05]  /*70d50*/  BSYNC.RECONVERGENT B2 ;  /* 0x0000000000027941 */ /* 0x000fea0003800200 */
.L_x_1311:
        /* <DEDUP_REMOVED lines=14> */
.L_x_1314:
[----:B------:R-:W-:Y:S05]  /*70e40*/  BSYNC.RECONVERGENT B2 ;  /* 0x0000000000027941 */ /* 0x000fea0003800200 */
.L_x_1313:
        /* <DEDUP_REMOVED lines=14> */
.L_x_1316:
[----:B------:R-:W-:Y:S05]  /*70f30*/  BSYNC.RECONVERGENT B2 ;  /* 0x0000000000027941 */ /* 0x000fea0003800200 */
.L_x_1315:
        /* <DEDUP_REMOVED lines=14> */
.L_x_1318:
[----:B------:R-:W-:Y:S05]  /*71020*/  BSYNC.RECONVERGENT B2 ;  /* 0x0000000000027941 */ /* 0x000fea0003800200 */
.L_x_1317:
        /* <DEDUP_REMOVED lines=14> */
.L_x_1320:
[----:B------:R-:W-:Y:S05]  /*71110*/  BSYNC.RECONVERGENT B2 ;  /* 0x0000000000027941 */ /* 0x000fea0003800200 */
.L_x_1319:
        /* <DEDUP_REMOVED lines=14> */
.L_x_1322:
[----:B------:R-:W-:Y:S05]  /*71200*/  BSYNC.RECONVERGENT B2 ;  /* 0x0000000000027941 */ /* 0x000fea0003800200 */
.L_x_1321:
        /* <DEDUP_REMOVED lines=14> */
.L_x_1324:
[----:B------:R-:W-:Y:S05]  /*712f0*/  BSYNC.RECONVERGENT B2 ;  /* 0x0000000000027941 */ /* 0x000fea0003800200 */
.L_x_1323:
        /* <DEDUP_REMOVED lines=14> */
.L_x_1326:
[----:B------:R-:W-:Y:S05]  /*713e0*/  BSYNC.RECONVERGENT B2 ;  /* 0x0000000000027941 */ /* 0x000fea0003800200 */
.L_x_1325:
[----:B------:R-:W-:Y:S01]  /*713f0*/  ISETP.GT.U32.AND P6, PT, R5, 0x2, PT ;  /* 0x000000020500780c */ /* 0x000fe20003fc4070 */
[----:B------:R-:W-:Y:S01]  /*71400*/  BSSY.RECONVERGENT B2, `(.L_x_1327) ;  /* 0x000000d000027945 */ /* 0x000fe20003800200 */
[----:B------:R-:W-:Y:S01]  /*71410*/  IADD3 R9, PT, PT, R34, R9, R23 ;  /* 0x0000000922097210 */ /* 0x000fe20007ffe017 */
[----:B------:R-:W-:Y:S02]  /*71420*/  @P5 VIADD R14, R14, 0xd8f0 ;  /* 0x0000d8f00e0e5836 */ /* 0x000fe40000000000 */
[----:B------:R-:W-:Y:S01]  /*71430*/  IMAD.MOV.U32 R23, RZ, RZ, RZ ;  /* 0x000000ffff177224 */ /* 0x000fe200078e00ff */
[----:B------:R-:W-:Y:S01]  /*71440*/  ISETP.GT.U32.AND P5, PT, R9, 0x270f, PT ;  /* 0x0000270f0900780c */ /* 0x000fe20003fa4070 */
[----:B------:R-:W-:-:S06]  /*71450*/  IMAD.MOV.U32 R35, RZ, RZ, RZ ;  /* 0x000000ffff237224 */ /* 0x000fcc00078e00ff */
[----:B------:R-:W-:Y:S06]  /*71460*/  @P6 BRA `(.L_x_1328) ;  /* 0x0000000000186947 */ /* 0x000fec0003800000 */
[----:B------:R-:W-:-:S05]  /*71470*/  IADD3 R34, PT, PT, -R5, 0x2, RZ ;  /* 0x0000000205227810 */ /* 0x000fca0007ffe1ff */
[----:B------:R-:W-:-:S05]  /*71480*/  @!P4 IMAD R37, R34, 0x2, R53 ;  /* 0x000000022225c824 */ /* 0x000fca00078e0235 */
[----:B------:R-:W2:Y:S01]  /*71490*/  @!P4 LDL.U16 R23, [R37+0x2] ;  /* 0x000002002517c983 */ /* 0x000ea20000100400 */
[----:B------:R-:W-:-:S05]  /*714a0*/  @P4 IMAD R34, R34, 0x2, R41 ;  /* 0x0000000222224824 */ /* 0x000fca00078e0229 */
[----:B------:R-:W2:Y:S02]  /*714b0*/  @P4 LDL.U16 R23, [R34+0x2] ;  /* 0x0000020022174983 */ /* 0x000ea40000100400 */
[----:B--2---:R-:W-:-:S07]  /*714c0*/  LOP3.LUT R23, R23, 0xffff, RZ, 0xc0, !PT ;  /* 0x0000ffff17177812 */ /* 0x004fce00078ec0ff */
.L_x_1328:
[----:B------:R-:W-:Y:S05]  /*714d0*/  BSYNC.RECONVERGENT B2 ;  /* 0x0000000000027941 */ /* 0x000fea0003800200 */
.L_x_1327:
[----:B------:R-:W-:Y:S01]  /*714e0*/  ISETP.GT.U32.AND P6, PT, R5, 0x1, PT ;  /* 0x000000010500780c */ /* 0x000fe20003fc4070 */
[----:B------:R-:W-:Y:S01]  /*714f0*/  BSSY.RECONVERGENT B2, `(.L_x_1329) ;  /* 0x0000009000027945 */ /* 0x000fe20003800200 */
[----:B------:R-:W-:-:S11]  /*71500*/  SEL R34, RZ, 0x1, !P5 ;  /* 0x00000001ff227807 */ /* 0x000fd60006800000 */
[----:B------:R-:W-:Y:S05]  /*71510*/  @P6 BRA `(.L_x_1330) ;  /* 0x0000000000186947 */ /* 0x000fea0003800000 */
[----:B------:R-:W-:-:S05]  /*71520*/  IADD3 R38, PT, PT, -R5, 0x1, RZ ;  /* 0x0000000105267810 */ /* 0x000fca0007ffe1ff */
[----:B------:R-:W-:-:S05]  /*71530*/  @!P4 IMAD R5, R38, 0x2, R53 ;  /* 0x000000022605c824 */ /* 0x000fca00078e0235 */
[----:B------:R-:W2:Y:S01]  /*71540*/  @!P4 LDL.U16 R35, [R5+0x2] ;  /* 0x000002000523c983 */ /* 0x000ea20000100400 */
[----:B------:R-:W-:-:S05]  /*71550*/  @P4 IMAD R38, R38, 0x2, R41 ;  /* 0x0000000226264824 */ /* 0x000fca00078e0229 */
[----:B------:R-:W2:Y:S02]  /*71560*/  @P4 LDL.U16 R35, [R38+0x2] ;  /* 0x0000020026234983 */ /* 0x000ea40000100400 */
[----:B--2---:R-:W-:-:S07]  /*71570*/  LOP3.LUT R35, R35, 0xffff, RZ, 0xc0, !PT ;  /* 0x0000ffff23237812 */ /* 0x004fce00078ec0ff */
.L_x_1330:
[----:B------:R-:W-:Y:S05]  /*71580*/  BSYNC.RECONVERGENT B2 ;  /* 0x0000000000027941 */ /* 0x000fea0003800200 */
.L_x_1329:
[----:B------:R-:W-:Y:S01]  /*71590*/  ISETP.NE.AND P6, PT, R3, RZ, PT ;  /* 0x000000ff0300720c */ /* 0x000fe20003fc5270 */
[----:B------:R-:W-:Y:S01]  /*715a0*/  BSSY.RECONVERGENT B2, `(.L_x_1331) ;  /* 0x000000d000027945 */ /* 0x000fe20003800200 */
[----:B------:R-:W-:Y:S01]  /*715b0*/  IADD3 R23, PT, PT, R23, R4, R34 ;  /* 0x0000000417177210 */ /* 0x000fe20007ffe022 */
[----:B------:R-:W-:Y:S02]  /*715c0*/  @P3 VIADD R13, R13, 0xd8f0 ;  /* 0x0000d8f00d0d3836 */ /* 0x000fe40000000000 */
[----:B------:R-:W-:Y:S01]  /*715d0*/  IMAD.MOV.U32 R43, RZ, RZ, RZ ;  /* 0x000000ffff2b7224 */ /* 0x000fe200078e00ff */
[----:B------:R-:W-:-:S07]  /*715e0*/  ISETP.GT.U32.AND P3, PT, R23, 0x270f, PT ;  /* 0x0000270f1700780c */ /* 0x000fce0003f64070 */
        /* <DEDUP_REMOVED lines=8> */
.L_x_1332:
[----:B------:R-:W-:Y:S05]  /*71670*/  BSYNC.RECONVERGENT B2 ;  /* 0x0000000000027941 */ /* 0x000fea0003800200 */
.L_x_1331:
[----:B------:R-:W-:Y:S01]  /*71680*/  SEL R59, RZ, 0x1, !P3 ;  /* 0x00000001ff3b7807 */ /* 0x000fe20005800000 */
[----:B------:R-:W-:Y:S01]  /*71690*/  @P2 VIADD R12, R12, 0xd8f0 ;  /* 0x0000d8f00c0c2836 */ /* 0x000fe20000000000 */
[----:B------:R-:W-:Y:S01]  /*716a0*/  PRMT R4, R22, 0x5410, R26 ;  /* 0x0000541016047816 */ /* 0x000fe2000000001a */
[----:B------:R-:W-:Y:S01]  /*716b0*/  @P0 VIADD R10, R10, 0xd8f0 ;  /* 0x0000d8f00a0a0836 */ /* 0x000fe20000000000 */
[----:B------:R-:W-:Y:S01]  /*716c0*/  IADD3 R59, PT, PT, R35, R6, R59 ;  /* 0x00000006233b7210 */ /* 0x000fe20007ffe03b */
[----:B------:R-:W-:Y:S01]  /*716d0*/  @P5 VIADD R9, R9, 0xd8f0 ;  /* 0x0000d8f009095836 */ /* 0x000fe20000000000 */
[----:B------:R-:W-:Y:S01]  /*716e0*/  ISETP.NE.AND P6, PT, R36, RZ, PT ;  /* 0x000000ff2400720c */ /* 0x000fe20003fc5270 */
[----:B------:R-:W-:Y:S01]  /*716f0*/  @P1 VIADD R11, R11, 0xd8f0 ;  /* 0x0000d8f00b0b1836 */ /* 0x000fe20000000000 */
[----:B------:R-:W-:Y:S01]  /*71700*/  ISETP.GT.U32.AND P4, PT, R59, 0x270f, PT ;  /* 0x0000270f3b00780c */ /* 0x000fe20003f84070 */
[----:B------:R-:W-:Y:S01]  /*71710*/  @P3 VIADD R23, R23, 0xd8f0 ;  /* 0x0000d8f017173836 */ /* 0x000fe20000000000 */
[----:B------:R-:W-:-:S02]  /*71720*/  PRMT R3, R3, 0x5410, R24 ;  /* 0x0000541003037816 */ /* 0x000fc40000000018 */
[----:B------:R-:W-:Y:S02]  /*71730*/  SEL R22, RZ, 0x1, !P4 ;  /* 0x00000001ff167807 */ /* 0x000fe40006000000 */
[----:B------:R-:W-:Y:S02]  /*71740*/  PRMT R57, R9, 0x7610, R57 ;  /* 0x0000761009397816 */ /* 0x000fe40000000039 */
[----:B------:R-:W-:Y:S02]  /*71750*/  IADD3 R8, PT, PT, R43, R8, R22 ;  /* 0x000000082b087210 */ /* 0x000fe40007ffe016 */
[----:B------:R-:W-:Y:S01]  /*71760*/  PRMT R35, R32, 0x5410, R33 ;  /* 0x0000541020237816 */ /* 0x000fe20000000021 */
[----:B------:R-:W-:Y:S01]  /*71770*/  @P6 VIADD R20, R20, 0xd8f0 ;  /* 0x0000d8f014146836 */ /* 0x000fe20000000000 */
[C---:B------:R-:W-:Y:S01]  /*71780*/  ISETP.GT.U32.AND P2, PT, R8.reuse, 0x270f, PT ;  /* 0x0000270f0800780c */ /* 0x040fe20003f44070 */
[----:B------:R-:W-:Y:S01]  /*71790*/  @P4 VIADD R59, R59, 0xd8f0 ;  /* 0x0000d8f03b3b4836 */ /* 0x000fe20000000000 */
[----:B------:R-:W-:-:S02]  /*717a0*/  ISETP.GE.U32.AND P0, PT, R8, 0x2710, PT ;  /* 0x000027100800780c */ /* 0x000fc40003f06070 */
[----:B------:R-:W-:Y:S02]  /*717b0*/  PRMT R5, R25, 0x5410, R27 ;  /* 0x0000541019057816 */ /* 0x000fe4000000001b */
[----:B------:R-:W-:Y:S02]  /*717c0*/  PRMT R6, R30, 0x5410, R28 ;  /* 0x000054101e067816 */ /* 0x000fe4000000001c */
[----:B------:R-:W-:Y:S02]  /*717d0*/  PRMT R7, R7, 0x5410, R31 ;  /* 0x0000541007077816 */ /* 0x000fe4000000001f */
[----:B------:R-:W-:Y:S02]  /*717e0*/  PRMT R37, R19, 0x5410, R18 ;  /* 0x0000541013257816 */ /* 0x000fe40000000012 */
[----:B------:R-:W-:Y:S01]  /*717f0*/  PRMT R39, R17, 0x5410, R16 ;  /* 0x0000541011277816 */ /* 0x000fe20000000010 */
[----:B------:R-:W-:Y:S01]  /*71800*/  @P2 VIADD R8, R8, 0xd8f0 ;  /* 0x0000d8f008082836 */ /* 0x000fe20000000000 */
[----:B------:R-:W-:-:S02]  /*71810*/  PRMT R43, R15, 0x5410, R14 ;  /* 0x000054100f2b7816 */ /* 0x000fc4000000000e */
[----:B------:R-:W-:Y:S02]  /*71820*/  PRMT R45, R13, 0x5410, R12 ;  /* 0x000054100d2d7816 */ /* 0x000fe4000000000c */
[----:B------:R-:W-:Y:S02]  /*71830*/  PRMT R47, R11, 0x5410, R10 ;  /* 0x000054100b2f7816 */ /* 0x000fe4000000000a */
[----:B------:R-:W-:Y:S02]  /*71840*/  PRMT R57, R57, 0x5410, R23 ;  /* 0x0000541039397816 */ /* 0x000fe40000000017 */
[----:B------:R-:W-:Y:S02]  /*71850*/  PRMT R3, R8, 0x7610, R3 ;  /* 0x0000761008037816 */ /* 0x000fe40000000003 */
[----:B------:R-:W-:Y:S01]  /*71860*/  PRMT R33, R20, 0x7610, R33 ;  /* 0x0000761014217816 */ /* 0x000fe20000000021 */
[----:B------:R-:W-:Y:S06]  /*71870*/  @!P0 BRA `(.L_x_1167) ;  /* 0x0000002800148947 */ /* 0x000fec0003800000 */
[C---:B------:R-:W-:Y:S01]  /*71880*/  PRMT R4, R3.reuse, 0x7632, R4 ;  /* 0x0000763203047816 */ /* 0x040fe20000000004 */
[----:B------:R-:W-:Y:S01]  /*71890*/  IMAD.MOV.U32 R8, RZ, RZ, 0x1 ;  /* 0x00000001ff087424 */ /* 0x000fe200078e00ff */
[--C-:B------:R-:W-:Y:S02]  /*718a0*/  PRMT R3, R3, 0x5410, R5.reuse ;  /* 0x0000541003037816 */ /* 0x100fe40000000005 */
[----:B------:R-:W-:-:S04]  /*718b0*/  PRMT R5, R4, 0x7632, R5 ;  /* 0x0000763204057816 */ /* 0x000fc80000000005 */
[----:B------:R-:W-:Y:S02]  /*718c0*/  PRMT R4, R4, 0x7610, R5 ;  /* 0x0000761004047816 */ /* 0x000fe40000000005 */
[--C-:B------:R-:W-:Y:S02]  /*718d0*/  PRMT R5, R5, 0x7610, R6.reuse ;  /* 0x0000761005057816 */ /* 0x100fe40000000006 */
        /* <DEDUP_REMOVED lines=8> */
[--C-:B------:R-:W-:Y:S02]  /*71960*/  PRMT R57, R57, 0x5432, R59.reuse ;  /* 0x0000543239397816 */ /* 0x100fe4000000003b */
[----:B------:R-:W-:-:S02]  /*71970*/  PRMT R59, R3, 0x7610, R59 ;  /* 0x00007610033b7816 */ /* 0x000fc4000000003b */
[----:B------:R-:W-:Y:S01]  /*71980*/  PRMT R3, R8, 0x7610, R3 ;  /* 0x0000761008037816 */ /* 0x000fe20000000003 */
[----:B------:R-:W-:Y:S06]  /*71990*/  BRA `(.L_x_1167) ;  /* 0x0000002400cc7947 */ /* 0x000fec0003800000 */
.L_x_1279:
[----:B------:R-:W-:Y:S02]  /*719a0*/  LOP3.LUT P0, RZ, R9, 0xff, R16, 0xc8, !PT ;  /* 0x000000ff09ff7812 */ /* 0x000fe4000780c810 */
[----:B------:R-:W-:-:S11]  /*719b0*/  PRMT R33, R8, 0x7610, R33 ;  /* 0x0000761008217816 */ /* 0x000fd60000000021 */
        /* <DEDUP_REMOVED lines=159> */
.L_x_1335:
[----:B------:R-:W-:Y:S02]  /*723b0*/  LOP3.LUT R8, R8, 0xffff, RZ, 0xc0, !PT ;  /* 0x0000ffff08087812 */ /* 0x000fe400078ec0ff */
[----:B------:R-:W-:-:S04]  /*723c0*/  LOP3.LUT R5, R4, 0xffff, RZ, 0xc0, !PT ;  /* 0x0000ffff04057812 */ /* 0x000fc800078ec0ff */
[----:B------:R-:W-:-:S13]  /*723d0*/  ISETP.GT.U32.AND P4, PT, R5, R8, PT ;  /* 0x000000080500720c */ /* 0x000fda0003f84070 */
.L_x_1334:
[----:B------:R-:W-:Y:S05]  /*723e0*/  BSYNC.RECONVERGENT B2 ;  /* 0x0000000000027941 */ /* 0x000fea0003800200 */
.L_x_1333:
        /* <DEDUP_REMOVED lines=61> */
.L_x_1337:
[----:B------:R-:W-:Y:S05]  /*727c0*/  BSYNC.RECONVERGENT B2 ;  /* 0x0000000000027941 */ /* 0x000fea0003800200 */
.L_x_1336:
        /* <DEDUP_REMOVED lines=14> */
.L_x_1339:
[----:B------:R-:W-:Y:S05]  /*728b0*/  BSYNC.RECONVERGENT B2 ;  /* 0x0000000000027941 */ /* 0x000fea0003800200 */
.L_x_1338:
        /* <DEDUP_REMOVED lines=13> */
.L_x_1341:
[----:B------:R-:W-:Y:S05]  /*72990*/  BSYNC.RECONVERGENT B2 ;  /* 0x0000000000027941 */ /* 0x000fea0003800200 */
.L_x_1340:
        /* <DEDUP_REMOVED lines=13> */
.L_x_1343:
[----:B------:R-:W-:Y:S05]  /*72a70*/  BSYNC.RECONVERGENT B2 ;  /* 0x0000000000027941 */ /* 0x000fea0003800200 */
.L_x_1342:
        /* <DEDUP_REMOVED lines=13> */
.L_x_1345:
[----:B------:R-:W-:Y:S05]  /*72b50*/  BSYNC.RECONVERGENT B2 ;  /* 0x0000000000027941 */ /* 0x000fea0003800200 */
.L_x_1344:
        /* <DEDUP_REMOVED lines=13> */
.L_x_1347:
[----:B------:R-:W-:Y:S05]  /*72c30*/  BSYNC.RECONVERGENT B2 ;  /* 0x0000000000027941 */ /* 0x000fea0003800200 */
.L_x_1346:
        /* <DEDUP_REMOVED lines=13> */
.L_x_1349:
[----:B------:R-:W-:Y:S05]  /*72d10*/  BSYNC.RECONVERGENT B2 ;  /* 0x0000000000027941 */ /* 0x000fea0003800200 */
.L_x_1348:
        /* <DEDUP_REMOVED lines=14> */
.L_x_1351:
[----:B------:R-:W-:Y:S05]  /*72e00*/  BSYNC.RECONVERGENT B2 ;  /* 0x0000000000027941 */ /* 0x000fea0003800200 */
.L_x_1350:
        /* <DEDUP_REMOVED lines=14> */
.L_x_1353:
[----:B------:R-:W-:Y:S05]  /*72ef0*/  BSYNC.RECONVERGENT B2 ;  /* 0x0000000000027941 */ /* 0x000fea0003800200 */
.L_x_1352:
        /* <DEDUP_REMOVED lines=14> */
.L_x_1355:
[----:B------:R-:W-:Y:S05]  /*72fe0*/  BSYNC.RECONVERGENT B2 ;  /* 0x0000000000027941 */ /* 0x000fea0003800200 */
.L_x_1354:
        /* <DEDUP_REMOVED lines=14> */
.L_x_1357:
[----:B------:R-:W-:Y:S05]  /*730d0*/  BSYNC.RECONVERGENT B2 ;  /* 0x0000000000027941 */ /* 0x000fea0003800200 */
.L_x_1356:
        /* <DEDUP_REMOVED lines=14> */
.L_x_1359:
[----:B------:R-:W-:Y:S05]  /*731c0*/  BSYNC.RECONVERGENT B2 ;  /* 0x0000000000027941 */ /* 0x000fea0003800200 */
.L_x_1358:
        /* <DEDUP_REMOVED lines=14> */
.L_x_1361:
[----:B------:R-:W-:Y:S05]  /*732b0*/  BSYNC.RECONVERGENT B2 ;  /* 0x0000000000027941 */ /* 0x000fea0003800200 */
.L_x_1360:
        /* <DEDUP_REMOVED lines=14> */
.L_x_1363:
[----:B------:R-:W-:Y:S05]  /*733a0*/  BSYNC.RECONVERGENT B2 ;  /* 0x0000000000027941 */ /* 0x000fea0003800200 */
.L_x_1362:
        /* <DEDUP_REMOVED lines=14> */
.L_x_1365:
[----:B------:R-:W-:Y:S05]  /*73490*/  BSYNC.RECONVERGENT B2 ;  /* 0x0000000000027941 */ /* 0x000fea0003800200 */
.L_x_1364:
        /* <DEDUP_REMOVED lines=14> */
.L_x_1367:
[----:B------:R-:W-:Y:S05]  /*73580*/  BSYNC.RECONVERGENT B2 ;  /* 0x0000000000027941 */ /* 0x000fea0003800200 */
.L_x_1366:
        /* <DEDUP_REMOVED lines=14> */
.L_x_1369:
[----:B------:R-:W-:Y:S05]  /*73670*/  BSYNC.RECONVERGENT B2 ;  /* 0x0000000000027941 */ /* 0x000fea0003800200 */
.L_x_1368:
        /* <DEDUP_REMOVED lines=14> */
.L_x_1371:
[----:B------:R-:W-:Y:S05]  /*73760*/  BSYNC.RECONVERGENT B2 ;  /* 0x0000000000027941 */ /* 0x000fea0003800200 */
.L_x_1370:
        /* <DEDUP_REMOVED lines=14> */
.L_x_1373:
[----:B------:R-:W-:Y:S05]  /*73850*/  BSYNC.RECONVERGENT B2 ;  /* 0x0000000000027941 */ /* 0x000fea0003800200 */
.L_x_1372:
        /* <DEDUP_REMOVED lines=14> */
.L_x_1375:
[----:B------:R-:W-:Y:S05]  /*73940*/  BSYNC.RECONVERGENT B2 ;  /* 0x0000000000027941 */ /* 0x000fea0003800200 */
.L_x_1374:
        /* <DEDUP_REMOVED lines=14> */
.L_x_1377:
[----:B------:R-:W-:Y:S05]  /*73a30*/  BSYNC.RECONVERGENT B2 ;  /* 0x0000000000027941 */ /* 0x000fea0003800200 */
.L_x_1376:
        /* <DEDUP_REMOVED lines=14> */
.L_x_1379:
[----:B------:R-:W-:Y:S05]  /*73b20*/  BSYNC.RECONVERGENT B2 ;  /* 0x0000000000027941 */ /* 0x000fea0003800200 */
.L_x_1378:
        /* <DEDUP_REMOVED lines=14> */
.L_x_1381:
[----:B------:R-:W-:Y:S05]  /*73c10*/  BSYNC.RECONVERGENT B2 ;  /* 0x0000000000027941 */ /* 0x000fea0003800200 */
.L_x_1380:
        /* <DEDUP_REMOVED lines=10> */
.L_x_1383:
[----:B------:R-:W-:Y:S05]  /*73cc0*/  BSYNC.RECONVERGENT B2 ;  /* 0x0000000000027941 */ /* 0x000fea0003800200 */
.L_x_1382:
        /* <DEDUP_REMOVED lines=14> */
.L_x_1385:
[----:B------:R-:W-:Y:S05]  /*73db0*/  BSYNC.RECONVERGENT B2 ;  /* 0x0000000000027941 */ /* 0x000fea0003800200 */
.L_x_1384:
        /* <DEDUP_REMOVED lines=48> */
[----:B------:R-:W-:-:S07]  /*740c0*/  PRMT R3, R8, 0x7610, R3 ;  /* 0x0000761008037816 */ /* 0x000fce0000000003 */
.L_x_1167:
[----:B------:R-:W-:Y:S05]  /*740d0*/  BSYNC.RECONVERGENT B1 ;  /* 0x0000000000017941 */ /* 0x000fea0003800200 */
.L_x_1165:
[----:B------:R-:W2:Y:S04]  /*740e0*/  LDL R9, [R1+0x308] ;  /* 0x0003080001097983 */ /* 0x000ea80000100800 */
[----:B------:R-:W2:Y:S01]  /*740f0*/  LDL R8, [R1+0xa0] ;  /* 0x0000a00001087983 */ /* 0x000ea20000100800 */
        /* <DEDUP_REMOVED lines=9> */
[----:B------:R0:W-:Y:S01]  /*74190*/  STL [R1+0x588], RZ ;  /* 0x000588ff01007387 */ /* 0x0001e20000100800 */
[----:B--2---:R-:W-:-:S13]  /*741a0*/  ISETP.NE.AND P1, PT, R9, R8, PT ;  /* 0x000000080900720c */ /* 0x004fda0003f25270 */
[----:B------:R-:W-:Y:S01]  /*741b0*/  @P1 ISETP.GT.AND P0, PT, R9, R8, PT ;  /* 0x000000080900120c */ /* 0x000fe20003f04270 */
[----:B0-----:R-:W-:-:S12]  /*741c0*/  @P1 BRA `(.L_x_1387) ;  /* 0x0000000800681947 */ /* 0x001fd80003800000 */
        /* <DEDUP_REMOVED lines=151> */
.L_x_1388:
[----:B------:R-:W-:Y:S02]  /*74b40*/  LOP3.LUT R11, R11, 0xffff, RZ, 0xc0, !PT ;  /* 0x0000ffff0b0b7812 */ /* 0x000fe400078ec0ff */
[----:B------:R-:W-:-:S04]  /*74b50*/  LOP3.LUT R8, R8, 0xffff, RZ, 0xc0, !PT ;  /* 0x0000ffff08087812 */ /* 0x000fc800078ec0ff */
[----:B------:R-:W-:-:S13]  /*74b60*/  ISETP.GT.U32.AND P0, PT, R8, R11, PT ;  /* 0x0000000b0800720c */ /* 0x000fda0003f04070 */
.L_x_1387:
[----:B------:R-:W-:Y:S05]  /*74b70*/  BSYNC.RECONVERGENT B1 ;  /* 0x0000000000017941 */ /* 0x000fea0003800200 */
.L_x_1386:
[----:B------:R-:W2:Y:S04]  /*74b80*/  LDL.U8 R8, [R1+0x2d4] ;  /* 0x0002d40001087983 */ /* 0x000ea80000100000 */
[----:B------:R-:W4:Y:S04]  /*74b90*/  LDL.U8 R10, [R1+0x6c] ;  /* 0x00006c00010a7983 */ /* 0x000f280000100000 */
[----:B------:R-:W5:Y:S01]  /*74ba0*/  LDL.U16 R9, [R1+0x306] ;  /* 0x0003060001097983 */ /* 0x000f620000100400 */
[----:B------:R-:W-:Y:S03]  /*74bb0*/  BSSY.RECONVERGENT B1, `(.L_x_1389) ;  /* 0x0000065000017945 */ /* 0x000fe60003800200 */
[----:B--2---:R0:W-:Y:S04]  /*74bc0*/  STL.U8 [R1+0x344], R8 ;  /* 0x0003440801007387 */ /* 0x0041e80000100000 */
[----:B----4-:R0:W-:Y:S01]  /*74bd0*/  STL.U8 [R1+0x378], R10 ;  /* 0x0003780a01007387 */ /* 0x0101e20000100000 */
[----:B-----5:R-:W-:Y:S01]  /*74be0*/  ISETP.NE.AND P1, PT, R9, RZ, PT ;  /* 0x000000ff0900720c */ /* 0x020fe20003f25270 */
        /* <DEDUP_REMOVED lines=97> */
.L_x_1390:
[----:B------:R-:W-:Y:S05]  /*75200*/  BSYNC.RECONVERGENT B1 ;  /* 0x0000000000017941 */ /* 0x000fea0003800200 */
.L_x_1389:
[----:B------:R-:W2:Y:S01]  /*75210*/  LDL.U16 R11, [R1+0x9e] ;  /* 0x00009e00010b7983 */ /* 0x000ea20000100400 */
[----:B------:R-:W-:Y:S01]  /*75220*/  BSSY.RECONVERGENT B1, `(.L_x_1391) ;  /* 0x0000064000017945 */ /* 0x000fe20003800200 */
[----:B------:R-:W-:Y:S01]  /*75230*/  IMAD.MOV.U32 R12, RZ, RZ, RZ ;  /* 0x000000ffff0c7224 */ /* 0x000fe200078e00ff */
        /* <DEDUP_REMOVED lines=98> */
.L_x_1392:
[----:B------:R-:W-:Y:S05]  /*75860*/  BSYNC.RECONVERGENT B1 ;  /* 0x0000000000017941 */ /* 0x000fea0003800200 */
.L_x_1391:
[----:B------:R-:W-:Y:S01]  /*75870*/  ISETP.NE.AND P1, PT, R12, -0x1, PT ;  /* 0xffffffff0c00780c */ /* 0x000fe20003f25270 */
[----:B------:R-:W-:Y:S01]  /*75880*/  BSSY.RECONVERGENT B1, `(.L_x_1393) ;  /* 0x0000dba000017945 */ /* 0x000fe20003800200 */
[----:B------:R-:W-:-:S13]  /*75890*/  ISETP.NE.AND P2, PT, R9, -0x1, PT ;  /* 0xffffffff0900780c */ /* 0x000fda0003f45270 */
[----:B------:R-:W-:Y:S05]  /*758a0*/  @P1 BRA P2, `(.L_x_1394) ;  /* 0x0000000000701947 */ /* 0x000fea0001000000 */
[----:B------:R4:W5:Y:S01]  /*758b0*/  LDL R10, [R1+0x58c] ;  /* 0x00058c00010a7983 */ /* 0x0009620000100800 */
[----:B------:R-:W-:Y:S01]  /*758c0*/  IMAD.MOV.U32 R8, RZ, RZ, 0x1 ;  /* 0x00000001ff087424 */ /* 0x000fe200078e00ff */
[----:B------:R-:W-:Y:S02]  /*758d0*/  PRMT R14, RZ, 0x7610, R14 ;  /* 0x00007610ff0e7816 */ /* 0x000fe4000000000e */
[----:B------:R-:W-:Y:S02]  /*758e0*/  PRMT R72, RZ, 0x7610, R72 ;  /* 0x00007610ff487816 */ /* 0x000fe40000000048 */
[----:B------:R-:W-:Y:S02]  /*758f0*/  PRMT R70, RZ, 0x7610, R70 ;  /* 0x00007610ff467816 */ /* 0x000fe40000000046 */
[----:B---3--:R-:W-:Y:S02]  /*75900*/  PRMT R68, RZ, 0x7610, R68 ;  /* 0x00007610ff447816 */ /* 0x008fe40000000044 */
        /* <DEDUP_REMOVED lines=21> */
[----:B----4-:R-:W-:Y:S06]  /*75a60*/  BRA `(.L_x_1395) ;  /* 0x000000d8006c7947 */ /* 0x010fec0003800000 */
.L_x_1394:
        /* <DEDUP_REMOVED lines=122> */
[----:B---3--:R-:W-:-:S11]  /*76210*/  PRMT R68, RZ, 0x7610, R68 ;  /* 0x00007610ff447816 */ /* 0x008fd60000000044 */
        /* <DEDUP_REMOVED lines=143> */
[----:B------:R-:W-:Y:S02]  /*76b10*/  PRMT R116, RZ, 0x7610, R116 ;  /* 0x00007610ff747816 */ /* 0x000fe40000000074 */
[----:B------:R-:W-:Y:S01]  /*76b20*/  PRMT R120, RZ, 0x7610, R120 ;  /* 0x00007610ff787816 */ /* 0x000fe20000000078 */
[----:B------:R-:W3:Y:S08]  /*76b30*/  LDL.U16 R11, [R1+0x2d6] ;  /* 0x0002d600010b7983 */ /* 0x000ef00000100400 */
        /* <DEDUP_REMOVED lines=11> */
[----:B------:R-:W-:-:S13]  /*76bf0*/  ISETP.GT.U32.AND P1, PT, R12, 0x1, PT ;  /* 0x000000010c00780c */ /* 0x000fda0003f24070 */
        /* <DEDUP_REMOVED lines=10> */
[----:B------:R-:W-:Y:S03]  /*76ca0*/  BSSY.RECONVERGENT B2, `(.L_x_1396) ;  /* 0x0000aa8000027945 */ /* 0x000fe60003800200 */
[----:B--2---:R0:W-:Y:S01]  /*76cb0*/  STL.U16 [R1+0x37c], R120 ;  /* 0x00037c7801007387 */ /* 0x0041e20000100400 */
[----:B------:R-:W-:Y:S05]  /*76cc0*/  @P0 BRA `(.L_x_1397) ;  /* 0x00000054004c0947 */ /* 0x000fea0003800000 */
        /* <DEDUP_REMOVED lines=154> */
.L_x_1400:
[----:B------:R-:W-:Y:S05]  /*77670*/  BSYNC.RELIABLE B4 ;  /* 0x0000000000047941 */ /* 0x000fea0003800100 */
.L_x_1399:
[----:B------:R-:W2:Y:S04]  /*77680*/  LDL.U16 R13, [R13] ;  /* 0x000000000d0d7983 */ /* 0x000ea80000100400 */
[----:B------:R-:W2:Y:S02]  /*77690*/  LDL.U16 R124, [R15] ;  /* 0x000000000f7c7983 */ /* 0x000ea40000100400 */
[----:B--2---:R-:W-:-:S13]  /*776a0*/  ISETP.LE.U32.AND P0, PT, R13, R124, PT ;  /* 0x0000007c0d00720c */ /* 0x004fda0003f03070 */
.L_x_1401:
[----:B------:R-:W-:Y:S05]  /*776b0*/  BSYNC.RECONVERGENT B3 ;  /* 0x0000000000037941 */ /* 0x000fea0003800200 */
.L_x_1398:
        /* <DEDUP_REMOVED lines=110> */
[----:B------:R-:W-:Y:S01]  /*77da0*/  @!P2 IMAD.MOV.U32 R13, RZ, RZ, -0x2 ;  /* 0xfffffffeff0da424 */ /* 0x000fe200078e00ff */
[----:B------:R-:W-:-:S04]  /*77db0*/  @!P2 ISETP.NE.AND P3, PT, R16, RZ, PT ;  /* 0x000000ff1000a20c */ /* 0x000fc80003f65270 */
[----:B------:R-:W-:Y:S02]  /*77dc0*/  @!P2 PLOP3.LUT P1, PT, P3, PT, PT, 0x8, 0x80 ;  /* 0x000000000080a81c */ /* 0x000fe40001f2e170 */
[----:B------:R-:W-:-:S11]  /*77dd0*/  @!P2 SEL R75, R13, 0x17, !P3 ;  /* 0x000000170d4ba807 */ /* 0x000fd60005800000 */
.L_x_1403:
[----:B------:R-:W-:Y:S05]  /*77de0*/  BSYNC.RECONVERGENT B3 ;  /* 0x0000000000037941 */ /* 0x000fea0003800200 */
.L_x_1402:
        /* <DEDUP_REMOVED lines=100> */
.L_x_1405:
[----:B------:R-:W-:Y:S05]  /*78430*/  BSYNC.RECONVERGENT B3 ;  /* 0x0000000000037941 */ /* 0x000fea0003800200 */
.L_x_1404:
        /* <DEDUP_REMOVED lines=61> */
[----:B---3--:R-:W-:Y:S02]  /*78810*/  PRMT R7, RZ, 0x7610, R7 ;  /* 0x00007610ff077816 */ /* 0x008fe40000000007 */
[----:B------:R-:W-:-:S07]  /*78820*/  LOP3.LUT R77, R77, 0xfffffffc, RZ, 0xc0, !PT ;  /* 0xfffffffc4d4d7812 */ /* 0x000fce00078ec0ff */
.L_x_1415:
        /* <DEDUP_REMOVED lines=25> */
.L_x_1410:
[----:B------:R-:W-:Y:S01]  /*789c0*/  IMAD.MOV.U32 R18, RZ, RZ, R1 ;  /* 0x000000ffff127224 */ /* 0x000fe200078e0001 */
[----:B------:R-:W2:Y:S03]  /*789d0*/  @!P0 LDL.U16 R28, [R16+0x346] ;  /* 0x00034600101c8983 */ /* 0x000ea60000100400 */
[----:B------:R-:W-:-:S05]  /*789e0*/  IMAD R22, R103, 0x2, R18 ;  /* 0x0000000267167824 */ /* 0x000fca00078e0212 */
[----:B-1----:R-:W3:Y:S04]  /*789f0*/  @!P0 LDL.U16 R26, [R22+0x37a] ;  /* 0x00037a00161a8983 */ /* 0x002ee80000100400 */
        /* <DEDUP_REMOVED lines=28> */
[----:B------:R2:W-:Y:S04]  /*78bc0*/  STL.U16 [R26], R109 ;  /* 0x0000006d1a007387 */ /* 0x0005e80000100400 */
[----:B------:R-:W3:Y:S04]  /*78bd0*/  @!P0 LDL.U16 R30, [R22+0x376] ;  /* 0x00037600161e8983 */ /* 0x000ee80000100400 */
[----:B------:R-:W1:Y:S04]  /*78be0*/  @!P0 LDL.U16 R32, [R16+0x346] ;  /* 0x0003460010208983 */ /* 0x000e680000100400 */
[----:B------:R-:W3:Y:S04]  /*78bf0*/  @P0 LDL.U16 R30, [R16+0x37a] ;  /* 0x00037a00101e0983 */ /* 0x000ee80000100400 */
[----:B------:R-:W1:Y:S01]  /*78c00*/  @P0 LDL.U16 R32, [R22+0x342] ;  /* 0x0003420016200983 */ /* 0x000e620000100400 */
[----:B---3--:R-:W-:-:S02]  /*78c10*/  LOP3.LUT R30, R30, 0xffff, RZ, 0xc0, !PT ;  /* 0x0000ffff1e1e7812 */ /* 0x008fc400078ec0ff */
[----:B-1----:R-:W-:-:S05]  /*78c20*/  LOP3.LUT R107, R32, 0xffff, RZ, 0xc0, !PT ;  /* 0x0000ffff206b7812 */ /* 0x002fca00078ec0ff */
        /* <DEDUP_REMOVED lines=9> */
[----:B------:R-:W2:Y:S04]  /*78cc0*/  @!P0 LDL.U16 R32, [R16+0x346] ;  /* 0x0003460010208983 */ /* 0x000ea80000100400 */
[----:B------:R-:W3:Y:S04]  /*78cd0*/  @P0 LDL.U16 R30, [R16+0x37a] ;  /* 0x00037a00101e0983 */ /* 0x000ee80000100400 */
[----:B------:R-:W2:Y:S01]  /*78ce0*/  @P0 LDL.U16 R32, [R22+0x340] ;  /* 0x0003400016200983 */ /* 0x000ea20000100400 */
[----:B------:R-:W-:-:S05]  /*78cf0*/  VIADD R20, R20, 0x4 ;  /* 0x0000000414147836 */ /* 0x000fca0000000000 */
[----:B------:R-:W-:Y:S02]  /*78d00*/  ISETP.NE.AND P3, PT, R20, R77, PT ;  /* 0x0000004d1400720c */ /* 0x000fe40003f65270 */
[----:B------:R-:W-:Y:S01]  /*78d10*/  PRMT R7, RZ, 0x7610, R7 ;  /* 0x00007610ff077816 */ /* 0x000fe20000000007 */
[----:B------:R-:W-:Y:S01]  /*78d20*/  VIADD R103, R103, 0xfffffffc ;  /* 0xfffffffc67677836 */ /* 0x000fe20000000000 */
[----:B---3--:R-:W-:Y:S02]  /*78d30*/  LOP3.LUT R30, R30, 0xffff, RZ, 0xc0, !PT ;  /* 0x0000ffff1e1e7812 */ /* 0x008fe400078ec0ff */
[----:B--2---:R-:W-:-:S05]  /*78d40*/  LOP3.LUT R109, R32, 0xffff, RZ, 0xc0, !PT ;  /* 0x0000ffff206d7812 */ /* 0x004fca00078ec0ff */
        /* <DEDUP_REMOVED lines=9> */
.L_x_1409:
[----:B------:R-:W-:Y:S05]  /*78de0*/  BSYNC.RECONVERGENT B4 ;  /* 0x0000000000047941 */ /* 0x000fea0003800200 */
.L_x_1408:
[----:B------:R-:W-:Y:S04]  /*78df0*/  BSSY.RECONVERGENT B4, `(.L_x_1411) ;  /* 0x0000039000047945 */ /* 0x000fe80003800200 */
[----:B------:R-:W-:Y:S05]  /*78e00*/  @!P1 BRA `(.L_x_1412) ;  /* 0x0000000000dc9947 */ /* 0x000fea0003800000 */
[----:B------:R-:W-:Y:S01]  /*78e10*/  IMAD R18, R103, 0x2, R18 ;  /* 0x0000000267127824 */ /* 0x000fe200078e0212 */
[----:B------:R-:W2:Y:S04]  /*78e20*/  @!P0 LDL.U16 R22, [R16+0x346] ;  /* 0x0003460010168983 */ /* 0x000ea80000100400 */
[----:B------:R-:W3:Y:S04]  /*78e30*/  @!P0 LDL.U16 R20, [R18+0x37a] ;  /* 0x00037a0012148983 */ /* 0x000ee80000100400 */
[----:B------:R-:W2:Y:S04]  /*78e40*/  @P0 LDL.U16 R22, [R18+0x346] ;  /* 0x0003460012160983 */ /* 0x000ea80000100400 */
[----:B------:R-:W3:Y:S01]  /*78e50*/  @P0 LDL.U16 R20, [R16+0x37a] ;  /* 0x00037a0010140983 */ /* 0x000ee20000100400 */
[----:B-1----:R-:W-:Y:S01]  /*78e60*/  LOP3.LUT R26, R7, 0xffff, RZ, 0xc0, !PT ;  /* 0x0000ffff071a7812 */ /* 0x002fe200078ec0ff */
[----:B------:R-:W-:Y:S01]  /*78e70*/  IMAD.IADD R103, R14, 0x1, R103 ;  /* 0x000000010e677824 */ /* 0x000fe200078e0267 */
[----:B------:R-:W-:-:S02]  /*78e80*/  ISETP.NE.AND P2, PT, R105, 0x1, PT ;  /* 0x000000016900780c */ /* 0x000fc40003f45270 */
[----:B------:R-:W-:Y:S02]  /*78e90*/  PRMT R7, RZ, 0x7610, R7 ;  /* 0x00007610ff077816 */ /* 0x000fe40000000007 */
[----:B--2---:R-:W-:Y:S02]  /*78ea0*/  LOP3.LUT R107, R22, 0xffff, RZ, 0xc0, !PT ;  /* 0x0000ffff166b7812 */ /* 0x004fe400078ec0ff */
[----:B---3--:R-:W-:-:S05]  /*78eb0*/  LOP3.LUT R20, R20, 0xffff, RZ, 0xc0, !PT ;  /* 0x0000ffff14147812 */ /* 0x008fca00078ec0ff */
[----:B------:R-:W-:-:S05]  /*78ec0*/  IMAD R107, R107, R20, R26 ;  /* 0x000000146b6b7224 */ /* 0x000fca00078e021a */
[----:B------:R-:W-:-:S13]  /*78ed0*/  ISETP.GE.U32.AND P1, PT, R107, 0x2710, PT ;  /* 0x000027106b00780c */ /* 0x000fda0003f26070 */
[----:B------:R-:W-:-:S05]  /*78ee0*/  @P1 IMAD.HI.U32 R20, R107, -0x2e48e8a7, RZ ;  /* 0xd1b717596b141827 */ /* 0x000fca00078e00ff */
[----:B------:R-:W-:Y:S01]  /*78ef0*/  @P1 SHF.R.U32.HI R22, RZ, 0xd, R20 ;  /* 0x0000000dff161819 */ /* 0x000fe20000011614 */
[----:B------:R-:W-:-:S03]  /*78f00*/  IMAD R20, R103, 0x2, R50 ;  /* 0x0000000267147824 */ /* 0x000fc600078e0232 */
[C---:B------:R-:W-:Y:S02]  /*78f10*/  @P1 LOP3.LUT R26, R22.reuse, 0xffff, RZ, 0xc0, !PT ;  /* 0x0000ffff161a1812 */ /* 0x040fe400078ec0ff */
[----:B------:R-:W-:-:S03]  /*78f20*/  @P1 PRMT R7, R22, 0x7610, R7 ;  /* 0x0000761016071816 */ /* 0x000fc60000000007 */
[----:B------:R-:W-:-:S05]  /*78f30*/  @P1 IMAD R107, R26, -0x2710, R107 ;  /* 0xffffd8f01a6b1824 */ /* 0x000fca00078e026b */
[----:B------:R2:W-:Y:S01]  /*78f40*/  STL.U16 [R20+0x2], R107 ;  /* 0x0000026b14007387 */ /* 0x0005e20000100400 */
[----:B------:R-:W-:Y:S05]  /*78f50*/  @!P2 BRA `(.L_x_1412) ;  /* 0x000000000088a947 */ /* 0x000fea0003800000 */
[----:B------:R-:W3:Y:S04]  /*78f60*/  @!P0 LDL.U16 R22, [R18+0x378] ;  /* 0x0003780012168983 */ /* 0x000ee80000100400 */
[----:B------:R-:W4:Y:S04]  /*78f70*/  @!P0 LDL.U16 R26, [R16+0x346] ;  /* 0x00034600101a8983 */ /* 0x000f280000100400 */
[----:B------:R-:W3:Y:S04]  /*78f80*/  @P0 LDL.U16 R22, [R16+0x37a] ;  /* 0x00037a0010160983 */ /* 0x000ee80000100400 */
[----:B------:R-:W4:Y:S01]  /*78f90*/  @P0 LDL.U16 R26, [R18+0x344] ;  /* 0x00034400121a0983 */ /* 0x000f220000100400 */
[----:B------:R-:W-:-:S02]  /*78fa0*/  LOP3.LUT R28, R7, 0xffff, RZ, 0xc0, !PT ;  /* 0x0000ffff071c7812 */ /* 0x000fc400078ec0ff */
[----:B------:R-:W-:Y:S02]  /*78fb0*/  ISETP.NE.AND P2, PT, R105, 0x2, PT ;  /* 0x000000026900780c */ /* 0x000fe40003f45270 */
[----:B------:R-:W-:Y:S02]  /*78fc0*/  PRMT R7, RZ, 0x7610, R7 ;  /* 0x00007610ff077816 */ /* 0x000fe40000000007 */
[----:B---3--:R-:W-:Y:S02]  /*78fd0*/  LOP3.LUT R103, R22, 0xffff, RZ, 0xc0, !PT ;  /* 0x0000ffff16677812 */ /* 0x008fe400078ec0ff */
[----:B----4-:R-:W-:-:S05]  /*78fe0*/  LOP3.LUT R26, R26, 0xffff, RZ, 0xc0, !PT ;  /* 0x0000ffff1a1a7812 */ /* 0x010fca00078ec0ff */
[----:B------:R-:W-:-:S05]  /*78ff0*/  IMAD R103, R26, R103, R28 ;  /* 0x000000671a677224 */ /* 0x000fca00078e021c */
[----:B------:R-:W-:-:S13]  /*79000*/  ISETP.GE.U32.AND P1, PT, R103, 0x2710, PT ;  /* 0x000027106700780c */ /* 0x000fda0003f26070 */
[----:B------:R-:W-:-:S05]  /*79010*/  @P1 IMAD.HI.U32 R22, R103, -0x2e48e8a7, RZ ;  /* 0xd1b7175967161827 */ /* 0x000fca00078e00ff */
[----:B------:R-:W-:-:S04]  /*79020*/  @P1 SHF.R.U32.HI R22, RZ, 0xd, R22 ;  /* 0x0000000dff161819 */ /* 0x000fc80000011616 */
[C---:B------:R-:W-:Y:S02]  /*79030*/  @P1 LOP3.LUT R26, R22.reuse, 0xffff, RZ, 0xc0, !PT ;  /* 0x0000ffff161a1812 */ /* 0x040fe400078ec0ff */
[----:B------:R-:W-:-:S03]  /*79040*/  @P1 PRMT R7, R22, 0x7610, R7 ;  /* 0x0000761016071816 */ /* 0x000fc60000000007 */
[----:B------:R-:W-:-:S05]  /*79050*/  @P1 IMAD R103, R26, -0x2710, R103 ;  /* 0xffffd8f01a671824 */ /* 0x000fca00078e0267 */
[----:B------:R3:W-:Y:S01]  /*79060*/  STL.U16 [R20], R103 ;  /* 0x0000006714007387 */ /* 0x0007e20000100400 */
[----:B------:R-:W-:Y:S05]  /*79070*/  @!P2 BRA `(.L_x_1412) ;  /* 0x000000000040a947 */ /* 0x000fea0003800000 */
[----:B------:R-:W3:Y:S04]  /*79080*/  @!P0 LDL.U16 R22, [R18+0x376] ;  /* 0x0003760012168983 */ /* 0x000ee80000100400 */
[----:B------:R-:W4:Y:S04]  /*79090*/  @!P0 LDL.U16 R26, [R16+0x346] ;  /* 0x00034600101a8983 */ /* 0x000f280000100400 */
[----:B------:R-:W3:Y:S04]  /*790a0*/  @P0 LDL.U16 R22, [R16+0x37a] ;  /* 0x00037a0010160983 */ /* 0x000ee80000100400 */
[----:B------:R-:W4:Y:S01]  /*790b0*/  @P0 LDL.U16 R26, [R18+0x342] ;  /* 0x00034200121a0983 */ /* 0x000f220000100400 */
[----:B------:R-:W-:-:S02]  /*790c0*/  LOP3.LUT R28, R7, 0xffff, RZ, 0xc0, !PT ;  /* 0x0000ffff071c7812 */ /* 0x000fc400078ec0ff */
        /* <DEDUP_REMOVED lines=10> */
[----:B------:R4:W-:Y:S02]  /*79170*/  STL.U16 [R20+-0x2], R103 ;  /* 0xfffffe6714007387 */ /* 0x0009e40000100400 */
.L_x_1412:
[----:B------:R-:W-:Y:S05]  /*79180*/  BSYNC.RECONVERGENT B4 ;  /* 0x0000000000047941 */ /* 0x000fea0003800200 */
.L_x_1411:
[----:B------:R-:W-:-:S04]  /*79190*/  PRMT R16, R7, 0x9910, RZ ;  /* 0x0000991007107816 */ /* 0x000fc800000000ff */
[----:B------:R-:W-:-:S13]  /*791a0*/  ISETP.NE.AND P1, PT, R16, RZ, PT ;  /* 0x000000ff1000720c */ /* 0x000fda0003f25270 */
[----:B---34-:R-:W-:-:S04]  /*791b0*/  @P1 IMAD.IADD R103, R73, 0x1, R14 ;  /* 0x0000000149671824 */ /* 0x018fc800078e020e */
[----:B------:R-:W-:-:S05]  /*791c0*/  @P1 IMAD R18, R103, 0x2, R50 ;  /* 0x0000000267121824 */ /* 0x000fca00078e0232 */
[----:B------:R3:W-:Y:S04]  /*791d0*/  @P1 STL.U16 [R18+0x2], R7 ;  /* 0x0000020712001387 */ /* 0x0007e80000100400 */
[----:B------:R-:W4:Y:S01]  /*791e0*/  LDL.U16 R103, [R1+0x414] ;  /* 0x0004140001677983 */ /* 0x000f220000100400 */
[----:B------:R-:W-:-:S03]  /*791f0*/  PRMT R16, R81, 0x9910, RZ ;  /* 0x0000991051107816 */ /* 0x000fc600000000ff */
[----:B-1----:R-:W5:Y:S01]  /*79200*/  LDL.U16 R26, [R1+0x476] ;  /* 0x00047600011a7983 */ /* 0x002f620000100400 */
        /* <DEDUP_REMOVED lines=244> */
[----:B--2---:R-:W-:-:S02]  /*7a150*/  PRMT R20, RZ, 0x5410, RZ ;  /* 0x00005410ff147816 */ /* 0x004fc400000000ff */
        /* <DEDUP_REMOVED lines=8> */
[----:B------:R-:W-:Y:S02]  /*7a1e0*/  PRMT R59, R59, 0x5410, RZ ;  /* 0x000054103b3b7816 */ /* 0x000fe400000000ff */
        /* <DEDUP_REMOVED lines=10> */
[----:B------:R-:W-:Y:S02]  /*7a290*/  PRMT R113, RZ, 0x5410, RZ ;  /* 0x00005410ff717816 */ /* 0x000fe400000000ff */
[----:B------:R-:W-:Y:S02]  /*7a2a0*/  PRMT R116, RZ, 0x7610, R116 ;  /* 0x00007610ff747816 */ /* 0x000fe40000000074 */
[----:B---3--:R-:W-:Y:S02]  /*7a2b0*/  PRMT R18, RZ, 0x5410, RZ ;  /* 0x00005410ff127816 */ /* 0x008fe400000000ff */
[----:B------:R-:W-:Y:S02]  /*7a2c0*/  PRMT R118, RZ, 0x7610, R118 ;  /* 0x00007610ff767816 */ /* 0x000fe40000000076 */
[----:B------:R-:W-:-:S02]  /*7a2d0*/  PRMT R120, RZ, 0x7610, R120 ;  /* 0x00007610ff787816 */ /* 0x000fc40000000078 */
[----:B------:R-:W-:Y:S02]  /*7a2e0*/  PRMT R122, RZ, 0x7610, R122 ;  /* 0x00007610ff7a7816 */ /* 0x000fe4000000007a */
[----:B----4-:R-:W-:-:S04]  /*7a2f0*/  ISETP.NE.OR P1, PT, R14, RZ, P1 ;  /* 0x000000ff0e00720c */ /* 0x010fc80000f25670 */
        /* <DEDUP_REMOVED lines=325> */
[----:B-1----:R-:W-:-:S05]  /*7b750*/  VIADD R24, R79, 0x1 ;  /* 0x000000014f187836 */ /* 0x002fca0000000000 */
[----:B------:R-:W-:-:S04]  /*7b760*/  @!P6 IMAD.MOV R24, RZ, RZ, R79 ;  /* 0x000000ffff18e224 */ /* 0x000fc800078e024f */
[----:B--2---:R-:W-:Y:S02]  /*7b770*/  IMAD.IADD R18, R11, 0x1, R24 ;  /* 0x000000010b127824 */ /* 0x004fe400078e0218 */
[----:B------:R-:W-:-:S03]  /*7b780*/  @P1 VIADD R96, R96, 0xd8f0 ;  /* 0x0000d8f060601836 */ /* 0x000fc60000000000 */
[----:B------:R-:W-:Y:S02]  /*7b790*/  ISETP.GT.U32.AND P1, PT, R18, 0x270f, PT ;  /* 0x0000270f1200780c */ /* 0x000fe40003f24070 */
[----:B------:R-:W-:Y:S01]  /*7b7a0*/  LOP3.LUT R81, R81, 0xffff, RZ, 0xc0, !PT ;  /* 0x0000ffff51517812 */ /* 0x000fe200078ec0ff */
[----:B------:R1:W-:Y:S01]  /*7b7b0*/  STL.U16 [R1+0x40c], R22 ;  /* 0x00040c1601007387 */ /* 0x0003e20000100400 */
[----:B------:R-:W-:-:S03]  /*7b7c0*/  PRMT R28, R28, 0x5410, R22 ;  /* 0x000054101c1c7816 */ /* 0x000fc60000000016 */
[----:B------:R2:W-:Y:S01]  /*7b7d0*/  STL.U16 [R1+0x404], R14 ;  /* 0x0004040e01007387 */ /* 0x0005e20000100400 */
[----:B-1----:R-:W-:Y:S01]  /*7b7e0*/  PRMT R22, R14, 0x7610, R22 ;  /* 0x000076100e167816 */ /* 0x002fe20000000016 */
[----:B--2---:R-:W-:-:S04]  /*7b7f0*/  VIADD R14, R81, 0x1 ;  /* 0x00000001510e7836 */ /* 0x004fc80000000000 */
        /* <DEDUP_REMOVED lines=54> */
[----:B------:R-:W-:-:S04]  /*7bb60*/  PRMT R20, R20, 0x5410, R26 ;  /* 0x0000541014147816 */ /* 0x000fc8000000001a */
[----:B------:R-:W-:Y:S01]  /*7bb70*/  PRMT R30, R30, 0x5410, R20 ;  /* 0x000054101e1e7816 */ /* 0x000fe20000000014 */
[----:B------:R-:W-:Y:S01]  /*7bb80*/  @P1 VIADD R18, R18, 0xd8f0 ;  /* 0x0000d8f012121836 */ /* 0x000fe20000000000 */
[----:B------:R-:W-:Y:S01]  /*7bb90*/  PRMT R38, R38, 0x5410, R32 ;  /* 0x0000541026267816 */ /* 0x000fe20000000020 */
[----:B------:R-:W-:Y:S01]  /*7bba0*/  @P2 VIADD R14, R14, 0xd8f0 ;  /* 0x0000d8f00e0e2836 */ /* 0x000fe20000000000 */
[----:B------:R-:W-:Y:S01]  /*7bbb0*/  PRMT R36, R36, 0x5410, R30 ;  /* 0x0000541024247816 */ /* 0x000fe2000000001e */
[----:B------:R-:W-:Y:S01]  /*7bbc0*/  @P3 VIADD R16, R16, 0xd8f0 ;  /* 0x0000d8f010103836 */ /* 0x000fe20000000000 */
        /* <DEDUP_REMOVED lines=35> */
[----:B-1----:R-:W-:Y:S02]  /*7be00*/  PRMT R18, R18, 0x5410, R96 ;  /* 0x0000541012127816 */ /* 0x002fe40000000060 */
[----:B--2---:R-:W-:Y:S02]  /*7be10*/  PRMT R14, R14, 0x5410, R98 ;  /* 0x000054100e0e7816 */ /* 0x004fe40000000062 */
[----:B---3--:R-:W-:-:S07]  /*7be20*/  PRMT R16, R16, 0x5410, R100 ;  /* 0x0000541010107816 */ /* 0x008fce0000000064 */
.L_x_1414:
[----:B------:R-:W-:Y:S05]  /*7be30*/  BSYNC.RECONVERGENT B4 ;  /* 0x0000000000047941 */ /* 0x000fea0003800200 */
.L_x_1413:
        /* <DEDUP_REMOVED lines=54> */
.L_x_1407:
[----:B------:R-:W-:-:S04]  /*7c1a0*/  ISETP.NE.AND P1, PT, R8, RZ, PT ;  /* 0x000000ff0800720c */ /* 0x000fc80003f25270 */
[----:B------:R-:W-:-:S04]  /*7c1b0*/  ISETP.EQ.XOR P1, PT, R10, RZ, !P1 ;  /* 0x000000ff0a00720c */ /* 0x000fc80004f22a70 */
[----:B------:R-:W-:Y:S02]  /*7c1c0*/  SEL R8, RZ, 0x1, P1 ;  /* 0x00000001ff087807 */ /* 0x000fe40000800000 */
[----:B------:R-:W-:-:S03]  /*7c1d0*/  PLOP3.LUT P1, PT, P1, PT, PT, 0x8, 0x80 ;  /* 0x000000000080781c */ /* 0x000fc60000f2e170 */
[----:B------:R4:W-:Y:S01]  /*7c1e0*/  STL.U8 [R1+0x3ac], R8 ;  /* 0x0003ac0801007387 */ /* 0x0009e20000100000 */
[----:B------:R-:W-:Y:S09]  /*7c1f0*/  BRA `(.L_x_1406) ;  /* 0x0000005400487947 */ /* 0x000ff20003800000 */
.L_x_1397:
        /* <DEDUP_REMOVED lines=154> */
.L_x_1418:
[----:B------:R-:W-:Y:S05]  /*7cba0*/  BSYNC.RELIABLE B4 ;  /* 0x0000000000047941 */ /* 0x000fea0003800100 */
.L_x_1417:
[----:B------:R-:W2:Y:S04]  /*7cbb0*/  LDL.U16 R13, [R13] ;  /* 0x000000000d0d7983 */ /* 0x000ea80000100400 */
[----:B------:R-:W2:Y:S02]  /*7cbc0*/  LDL.U16 R124, [R124] ;  /* 0x000000007c7c7983 */ /* 0x000ea40000100400 */
[----:B--2---:R-:W-:-:S13]  /*7cbd0*/  ISETP.LE.U32.AND P0, PT, R13, R124, PT ;  /* 0x0000007c0d00720c */ /* 0x004fda0003f03070 */
.L_x_1419:
[----:B------:R-:W-:Y:S05]  /*7cbe0*/  BSYNC.RECONVERGENT B3 ;  /* 0x0000000000037941 */ /* 0x000fea0003800200 */
.L_x_1416:
        /* <DEDUP_REMOVED lines=114> */
.L_x_1421:
[----:B------:R-:W-:Y:S05]  /*7d310*/  BSYNC.RECONVERGENT B3 ;  /* 0x0000000000037941 */ /* 0x000fea0003800200 */
.L_x_1420:
        /* <DEDUP_REMOVED lines=100> */
.L_x_1423:
[----:B------:R-:W-:Y:S05]  /*7d960*/  BSYNC.RECONVERGENT B3 ;  /* 0x0000000000037941 */ /* 0x000fea0003800200 */
.L_x_1422:
        /* <DEDUP_REMOVED lines=61> */
[----:B-1----:R-:W-:Y:S02]  /*7dd40*/  PRMT R7, RZ, 0x7610, R7 ;  /* 0x00007610ff077816 */ /* 0x002fe40000000007 */
[----:B------:R-:W-:-:S07]  /*7dd50*/  LOP3.LUT R77, R77, 0xfffffffc, RZ, 0xc0, !PT ;  /* 0xfffffffc4d4d7812 */ /* 0x000fce00078ec0ff */
.L_x_1432:
        /* <DEDUP_REMOVED lines=25> */
.L_x_1427:
        /* <DEDUP_REMOVED lines=66> */
.L_x_1426:
[----:B------:R-:W-:Y:S05]  /*7e310*/  BSYNC.RECONVERGENT B4 ;  /* 0x0000000000047941 */ /* 0x000fea0003800200 */
.L_x_1425:
        /* <DEDUP_REMOVED lines=57> */
.L_x_1429:
[----:B------:R-:W-:Y:S05]  /*7e6b0*/  BSYNC.RECONVERGENT B4 ;  /* 0x0000000000047941 */ /* 0x000fea0003800200 */
.L_x_1428:
        /* <DEDUP_REMOVED lines=714> */
.L_x_1431:
[----:B------:R-:W-:Y:S05]  /*81360*/  BSYNC.RECONVERGENT B4 ;  /* 0x0000000000047941 */ /* 0x000fea0003800200 */
.L_x_1430:
        /* <DEDUP_REMOVED lines=54> */
.L_x_1424:
[----:B------:R-:W-:-:S04]  /*816d0*/  ISETP.NE.AND P1, PT, R10, RZ, PT ;  /* 0x000000ff0a00720c */ /* 0x000fc80003f25270 */
[----:B------:R-:W-:-:S04]  /*816e0*/  ISETP.EQ.XOR P1, PT, R8, RZ, !P1 ;  /* 0x000000ff0800720c */ /* 0x000fc80004f22a70 */
[----:B------:R-:W-:Y:S02]  /*816f0*/  SEL R8, RZ, 0x1, P1 ;  /* 0x00000001ff087807 */ /* 0x000fe40000800000 */
[----:B------:R-:W-:-:S03]  /*81700*/  PLOP3.LUT P1, PT, P1, PT, PT, 0x8, 0x80 ;  /* 0x000000000080781c */ /* 0x000fc60000f2e170 */
[----:B------:R2:W-:Y:S10]  /*81710*/  STL.U8 [R1+0x3ac], R8 ;  /* 0x0003ac0801007387 */ /* 0x0005f40000100000 */
.L_x_1406:
[----:B------:R-:W-:Y:S05]  /*81720*/  BSYNC.RECONVERGENT B2 ;  /* 0x0000000000027941 */ /* 0x000fea0003800200 */
.L_x_1396:
[----:B------:R-:W-:Y:S01]  /*81730*/  IMAD.IADD R72, R12, 0x1, R9 ;  /* 0x000000010c487824 */ /* 0x000fe200078e0209 */
[----:B--2-4-:R-:W-:Y:S01]  /*81740*/  SEL R8, RZ, 0x1, !P1 ;  /* 0x00000001ff087807 */ /* 0x014fe20004800000 */
[----:B------:R-:W2:Y:S02]  /*81750*/  LDL R15, [R1+0x308] ;  /* 0x00030800010f7983 */ /* 0x000ea40000100800 */
[C---:B------:R-:W-:Y:S02]  /*81760*/  IMAD R11, R72.reuse, 0x2, R49 ;  /* 0x00000002480b7824 */ /* 0x040fe400078e0231 */
[----:B------:R4:W-:Y:S04]  /*81770*/  STL.U8 [R1+0x558], R8 ;  /* 0x0005580801007387 */ /* 0x0009e80000100000 */
[----:B------:R-:W5:Y:S01]  /*81780*/  LDL.U16 R14, [R11+0x2] ;  /* 0x000002000b0e7983 */ /* 0x000f620000100400 */
[----:B------:R-:W-:-:S02]  /*81790*/  ISETP.GT.AND P0, PT, R72, 0x2f, PT ;  /* 0x0000002f4800780c */ /* 0x000fc40003f04270 */
        /* <DEDUP_REMOVED lines=133> */
[----:B------:R-:W-:-:S13]  /*81ff0*/  ISETP.GT.AND P0, PT, R72, 0x19, PT ;  /* 0x000000194800780c */ /* 0x000fda0003f04270 */
[----:B------:R-:W-:Y:S01]  /*82000*/  @!P0 VIADD R10, R72, 0x18 ;  /* 0x00000018480a8836 */ /* 0x000fe20000000000 */
[----:B------:R-:W-:-:S03]  /*82010*/  PRMT R72, RZ, 0x7610, R72 ;  /* 0x00007610ff487816 */ /* 0x000fc60000000048 */
[----:B------:R-:W-:Y:S02]  /*82020*/  @!P0 IMAD R9, R10, 0x2, R49 ;  /* 0x000000020a098824 */ /* 0x000fe400078e0231 */
[----:B------:R-:W2:Y:S04]  /*82030*/  LDL R10, [R1+0xa0] ;  /* 0x0000a000010a7983 */ /* 0x000ea80000100800 */
[----:B-----5:R4:W-:Y:S04]  /*82040*/  STL.U16 [R1+0x588], R70 ;  /* 0x0005884601007387 */ /* 0x0209e80000100400 */
[----:B------:R-:W5:Y:S01]  /*82050*/  @!P0 LDL.U16 R72, [R9+0x2] ;  /* 0x0000020009488983 */ /* 0x000f620000100400 */
[----:B------:R-:W-:-:S04]  /*82060*/  PRMT R11, R14, 0x9910, RZ ;  /* 0x000099100e0b7816 */ /* 0x000fc800000000ff */
[----:B------:R-:W-:Y:S01]  /*82070*/  ISETP.NE.AND P0, PT, R11, RZ, PT ;  /* 0x000000ff0b00720c */ /* 0x000fe20003f05270 */
[----:B--2---:R-:W-:-:S05]  /*82080*/  IMAD.IADD R10, R15, 0x1, R10 ;  /* 0x000000010f0a7824 */ /* 0x004fca00078e020a */
[----:B------:R4:W-:Y:S01]  /*82090*/  STL [R1+0x58c], R10 ;  /* 0x00058c0a01007387 */ /* 0x0009e20000100800 */
[----:B------:R-:W-:Y:S04]  /*820a0*/  BSSY.RECONVERGENT B2, `(.L_x_1433) ;  /* 0x000012b000027945 */ /* 0x000fe80003800200 */
[----:B------:R-:W-:Y:S01]  /*820b0*/  BSSY.RELIABLE B3, `(.L_x_1434) ;  /* 0x0000083000037945 */ /* 0x000fe20003800100 */
[----:B------:R-:W-:Y:S01]  /*820c0*/  IMAD.MOV.U32 R11, RZ, RZ, RZ ;  /* 0x000000ffff0b7224 */ /* 0x000fe200078e00ff */
[----:B-----5:R4:W-:Y:S02]  /*820d0*/  STL.U16 [R1+0x58a], R72 ;  /* 0x00058a4801007387 */ /* 0x0209e40000100400 */
        /* <DEDUP_REMOVED lines=94> */
[----:B----4-:R-:W-:Y:S01]  /*826c0*/  IMAD.MOV.U32 R8, RZ, RZ, 0x1 ;  /* 0x00000001ff087424 */ /* 0x010fe200078e00ff */
[----:B------:R2:W-:Y:S01]  /*826d0*/  STL [R1+0x58c], RZ ;  /* 0x00058cff01007387 */ /* 0x0005e20000100800 */
[----:B------:R-:W-:Y:S01]  /*826e0*/  IMAD.MOV.U32 R10, RZ, RZ, RZ ;  /* 0x000000ffff0a7224 */ /* 0x000fe200078e00ff */
[----:B------:R-:W-:Y:S02]  /*826f0*/  PRMT R14, RZ, 0x7610, R14 ;  /* 0x00007610ff0e7816 */ /* 0x000fe4000000000e */
[----:B-1-3--:R-:W-:Y:S02]  /*82700*/  PRMT R7, R8, 0x7610, R7 ;  /* 0x0000761008077816 */ /* 0x00afe40000000007 */
[----:B------:R-:W-:Y:S02]  /*82710*/  PRMT R70, RZ, 0x7610, R70 ;  /* 0x00007610ff467816 */ /* 0x000fe40000000046 */
[----:B------:R-:W-:Y:S01]  /*82720*/  PRMT R68, RZ, 0x7610, R68 ;  /* 0x00007610ff447816 */ /* 0x000fe20000000044 */
[----:B------:R2:W-:Y:S01]  /*82730*/  STL.U8 [R1+0x558], R7 ;  /* 0x0005580701007387 */ /* 0x0005e20000100000 */
        /* <DEDUP_REMOVED lines=22> */
.L_x_1435:
[----:B------:R-:W-:-:S04]  /*828a0*/  VIMNMX R11, PT, PT, R10, R11, PT ;  /* 0x0000000b0a0b7248 */ /* 0x000fc80003fe0100 */
[----:B------:R-:W-:-:S13]  /*828b0*/  ISETP.GE.AND P0, PT, R11, 0x1, PT ;  /* 0x000000010b00780c */ /* 0x000fda0003f06270 */
[----:B------:R-:W-:Y:S05]  /*828c0*/  @!P0 BREAK.RELIABLE B3 ;  /* 0x0000000000038942 */ /* 0x000fea0003800100 */
[----:B------:R-:W-:Y:S05]  /*828d0*/  @!P0 BRA `(.L_x_1436) ;  /* 0x00000008009c8947 */ /* 0x000fea0003800000 */
[----:B------:R-:W-:Y:S05]  /*828e0*/  BSYNC.RELIABLE B3 ;  /* 0x0000000000037941 */ /* 0x000fea0003800100 */
.L_x_1434:
[----:B------:R-:W-:-:S05]  /*828f0*/  IMAD R9, R11, 0x2, R54 ;  /* 0x000000020b097824 */ /* 0x000fca00078e0236 */
[----:B----4-:R-:W2:Y:S01]  /*82900*/  LDL.U16 R14, [R9+0x2] ;  /* 0x00000200090e7983 */ /* 0x010ea20000100400 */
[----:B------:R-:W-:-:S03]  /*82910*/  ISETP.GT.U32.AND P4, PT, R11, 0x16, PT ;  /* 0x000000160b00780c */ /* 0x000fc60003f84070 */
[----:B--2---:R2:W-:Y:S04]  /*82920*/  STL.U16 [R1+0x55a], R14 ;  /* 0x00055a0e01007387 */ /* 0x0045e80000100400 */
[----:B------:R-:W4:Y:S01]  /*82930*/  LDL.U16 R16, [R9+0x4] ;  /* 0x0000040009107983 */ /* 0x000f220000100400 */
        /* <DEDUP_REMOVED lines=35> */
[----:B----4-:R2:W-:Y:S01]  /*82b70*/  STL.U16 [R1+0x55c], R16 ;  /* 0x00055c1001007387 */ /* 0x0105e20000100400 */
[----:B------:R-:W-:Y:S05]  /*82b80*/  @P4 BRA `(.L_x_1438) ;  /* 0x0000000000044947 */ /* 0x000fea0003800000 */
[----:B------:R4:W5:Y:S02]  /*82b90*/  LDL.U16 R12, [R9+0x6] ;  /* 0x00000600090c7983 */ /* 0x0009640000100400 */
.L_x_1438:
[----:B------:R-:W-:Y:S05]  /*82ba0*/  BSYNC.RECONVERGENT B3 ;  /* 0x0000000000037941 */ /* 0x000fea0003800200 */
.L_x_1437:
[----:B-----5:R0:W-:Y:S01]  /*82bb0*/  STL.U16 [R1+0x55e], R12 ;  /* 0x00055e0c01007387 */ /* 0x0201e20000100400 */
[----:B------:R-:W-:Y:S01]  /*82bc0*/  BSSY.RECONVERGENT B3, `(.L_x_1439) ;  /* 0x0000004000037945 */ /* 0x000fe20003800200 */
[----:B------:R-:W-:-:S03]  /*82bd0*/  ISETP.GT.U32.AND P4, PT, R11, 0xe, PT ;  /* 0x0000000e0b00780c */ /* 0x000fc60003f84070 */
[----:B------:R-:W-:Y:S10]  /*82be0*/  @P5 BRA `(.L_x_1440) ;  /* 0x0000000000045947 */ /* 0x000ff40003800000 */
[----:B------:R0:W5:Y:S02]  /*82bf0*/  LDL.U16 R18, [R9+0x8] ;  /* 0x0000080009127983 */ /* 0x0001640000100400 */
.L_x_1440:
[----:B------:R-:W-:Y:S05]  /*82c00*/  BSYNC.RECONVERGENT B3 ;  /* 0x0000000000037941 */ /* 0x000fea0003800200 */
.L_x_1439:
[----:B-----5:R0:W-:Y:S01]  /*82c10*/  STL.U16 [R1+0x560], R18 ;  /* 0x0005601201007387 */ /* 0x0201e20000100400 */
[----:B------:R-:W-:Y:S01]  /*82c20*/  BSSY.RECONVERGENT B3, `(.L_x_1441) ;  /* 0x0000004000037945 */ /* 0x000fe20003800200 */
[----:B------:R-:W-:-:S03]  /*82c30*/  ISETP.GT.U32.AND P5, PT, R11, 0xd, PT ;  /* 0x0000000d0b00780c */ /* 0x000fc60003fa4070 */
[----:B------:R-:W-:Y:S10]  /*82c40*/  @P6 BRA `(.L_x_1442) ;  /* 0x0000000000046947 */ /* 0x000ff40003800000 */
[----:B------:R0:W5:Y:S02]  /*82c50*/  LDL.U16 R20, [R9+0xa] ;  /* 0x00000a0009147983 */ /* 0x0001640000100400 */
.L_x_1442:
[----:B------:R-:W-:Y:S05]  /*82c60*/  BSYNC.RECONVERGENT B3 ;  /* 0x0000000000037941 */ /* 0x000fea0003800200 */
.L_x_1441:
[----:B-----5:R0:W-:Y:S01]  /*82c70*/  STL.U16 [R1+0x562], R20 ;  /* 0x0005621401007387 */ /* 0x0201e20000100400 */
[----:B------:R-:W-:Y:S01]  /*82c80*/  BSSY.RECONVERGENT B3, `(.L_x_1443) ;  /* 0x0000004000037945 */ /* 0x000fe20003800200 */
[----:B------:R-:W-:-:S03]  /*82c90*/  ISETP.GT.U32.AND P6, PT, R11, 0xc, PT ;  /* 0x0000000c0b00780c */ /* 0x000fc60003fc4070 */
[----:B------:R-:W-:Y:S10]  /*82ca0*/  @P0 BRA `(.L_x_1444) ;  /* 0x0000000000040947 */ /* 0x000ff40003800000 */
[----:B------:R0:W5:Y:S02]  /*82cb0*/  LDL.U16 R22, [R9+0xc] ;  /* 0x00000c0009167983 */ /* 0x0001640000100400 */
.L_x_1444:
[----:B------:R-:W-:Y:S05]  /*82cc0*/  BSYNC.RECONVERGENT B3 ;  /* 0x0000000000037941 */ /* 0x000fea0003800200 */
.L_x_1443:
[----:B-----5:R0:W-:Y:S01]  /*82cd0*/  STL.U16 [R1+0x564], R22 ;  /* 0x0005641601007387 */ /* 0x0201e20000100400 */
[----:B------:R-:W-:Y:S01]  /*82ce0*/  BSSY.RECONVERGENT B3, `(.L_x_1445) ;  /* 0x0000004000037945 */ /* 0x000fe20003800200 */
[----:B------:R-:W-:-:S03]  /*82cf0*/  ISETP.GT.U32.AND P0, PT, R11, 0xb, PT ;  /* 0x0000000b0b00780c */ /* 0x000fc60003f04070 */
[----:B------:R-:W-:Y:S10]  /*82d00*/  @P1 BRA `(.L_x_1446) ;  /* 0x0000000000041947 */ /* 0x000ff40003800000 */
[----:B------:R0:W5:Y:S02]  /*82d10*/  LDL.U16 R24, [R9+0xe] ;  /* 0x00000e0009187983 */ /* 0x0001640000100400 */
.L_x_1446:
[----:B------:R-:W-:Y:S05]  /*82d20*/  BSYNC.RECONVERGENT B3 ;  /* 0x0000000000037941 */ /* 0x000fea0003800200 */
.L_x_1445:
[----:B-----5:R0:W-:Y:S01]  /*82d30*/  STL.U16 [R1+0x566], R24 ;  /* 0x0005661801007387 */ /* 0x0201e20000100400 */
[----:B------:R-:W-:Y:S01]  /*82d40*/  BSSY.RECONVERGENT B3, `(.L_x_1447) ;  /* 0x0000004000037945 */ /* 0x000fe20003800200 */
[----:B------:R-:W-:-:S03]  /*82d50*/  ISETP.GT.U32.AND P1, PT, R11, 0xa, PT ;  /* 0x0000000a0b00780c */ /* 0x000fc60003f24070 */
[----:B------:R-:W-:Y:S10]  /*82d60*/  @P2 BRA `(.L_x_1448) ;  /* 0x0000000000042947 */ /* 0x000ff40003800000 */
[----:B------:R0:W5:Y:S02]  /*82d70*/  LDL.U16 R26, [R9+0x10] ;  /* 0x00001000091a7983 */ /* 0x0001640000100400 */
.L_x_1448:
[----:B------:R-:W-:Y:S05]  /*82d80*/  BSYNC.RECONVERGENT B3 ;  /* 0x0000000000037941 */ /* 0x000fea0003800200 */
.L_x_1447:
[----:B-----5:R0:W-:Y:S01]  /*82d90*/  STL.U16 [R1+0x568], R26 ;  /* 0x0005681a01007387 */ /* 0x0201e20000100400 */
[----:B------:R-:W-:Y:S01]  /*82da0*/  BSSY.RECONVERGENT B3, `(.L_x_1449) ;  /* 0x0000004000037945 */ /* 0x000fe20003800200 */
[----:B------:R-:W-:-:S03]  /*82db0*/  ISETP.GT.U32.AND P2, PT, R11, 0x9, PT ;  /* 0x000000090b00780c */ /* 0x000fc60003f44070 */
[----:B------:R-:W-:Y:S10]  /*82dc0*/  @P3 BRA `(.L_x_1450) ;  /* 0x0000000000043947 */ /* 0x000ff40003800000 */
[----:B------:R0:W5:Y:S02]  /*82dd0*/  LDL.U16 R28, [R9+0x12] ;  /* 0x00001200091c7983 */ /* 0x0001640000100400 */
.L_x_1450:
[----:B------:R-:W-:Y:S05]  /*82de0*/  BSYNC.RECONVERGENT B3 ;  /* 0x0000000000037941 */ /* 0x000fea0003800200 */
.L_x_1449:
        /* <DEDUP_REMOVED lines=9> */
.L_x_1452:
[----:B------:R-:W-:Y:S05]  /*82e80*/  BSYNC.RECONVERGENT B3 ;  /* 0x0000000000037941 */ /* 0x000fea0003800200 */
.L_x_1451:
[----:B-----5:R0:W-:Y:S01]  /*82e90*/  STL.U16 [R1+0x56c], R30 ;  /* 0x00056c1e01007387 */ /* 0x0201e20000100400 */
[----:B------:R-:W-:Y:S01]  /*82ea0*/  BSSY.RECONVERGENT B3, `(.L_x_1453) ;  /* 0x0000004000037945 */ /* 0x000fe20003800200 */
[----:B------:R-:W-:-:S03]  /*82eb0*/  ISETP.GT.U32.AND P3, PT, R11, 0x7, PT ;  /* 0x000000070b00780c */ /* 0x000fc60003f64070 */
[----:B------:R-:W-:Y:S10]  /*82ec0*/  @P4 BRA `(.L_x_1454) ;  /* 0x0000000000044947 */ /* 0x000ff40003800000 */
[----:B------:R0:W5:Y:S02]  /*82ed0*/  LDL.U16 R32, [R9+0x16] ;  /* 0x0000160009207983 */ /* 0x0001640000100400 */
.L_x_1454:
[----:B------:R-:W-:Y:S05]  /*82ee0*/  BSYNC.RECONVERGENT B3 ;  /* 0x0000000000037941 */ /* 0x000fea0003800200 */
.L_x_1453:
[----:B-----5:R0:W-:Y:S01]  /*82ef0*/  STL.U16 [R1+0x56e], R32 ;  /* 0x00056e2001007387 */ /* 0x0201e20000100400 */
[----:B------:R-:W-:Y:S01]  /*82f00*/  BSSY.RECONVERGENT B3, `(.L_x_1455) ;  /* 0x0000004000037945 */ /* 0x000fe20003800200 */
[----:B------:R-:W-:-:S03]  /*82f10*/  ISETP.GT.U32.AND P4, PT, R11, 0x6, PT ;  /* 0x000000060b00780c */ /* 0x000fc60003f84070 */
[----:B------:R-:W-:Y:S10]  /*82f20*/  @P5 BRA `(.L_x_1456) ;  /* 0x0000000000045947 */ /* 0x000ff40003800000 */
[----:B------:R0:W5:Y:S02]  /*82f30*/  LDL.U16 R34, [R9+0x18] ;  /* 0x0000180009227983 */ /* 0x0001640000100400 */
.L_x_1456:
[----:B------:R-:W-:Y:S05]  /*82f40*/  BSYNC.RECONVERGENT B3 ;  /* 0x0000000000037941 */ /* 0x000fea0003800200 */
.L_x_1455:
[----:B-----5:R0:W-:Y:S01]  /*82f50*/  STL.U16 [R1+0x570], R34 ;  /* 0x0005702201007387 */ /* 0x0201e20000100400 */
[----:B------:R-:W-:Y:S01]  /*82f60*/  BSSY.RECONVERGENT B3, `(.L_x_1457) ;  /* 0x0000004000037945 */ /* 0x000fe20003800200 */
[----:B------:R-:W-:-:S03]  /*82f70*/  ISETP.GT.U32.AND P5, PT, R11, 0x5, PT ;  /* 0x000000050b00780c */ /* 0x000fc60003fa4070 */
[----:B------:R-:W-:Y:S10]  /*82f80*/  @P6 BRA `(.L_x_1458) ;  /* 0x0000000000046947 */ /* 0x000ff40003800000 */
[----:B------:R0:W5:Y:S02]  /*82f90*/  LDL.U16 R36, [R9+0x1a] ;  /* 0x00001a0009247983 */ /* 0x0001640000100400 */
.L_x_1458:
[----:B------:R-:W-:Y:S05]  /*82fa0*/  BSYNC.RECONVERGENT B3 ;  /* 0x0000000000037941 */ /* 0x000fea0003800200 */
.L_x_1457:
[----:B-----5:R0:W-:Y:S01]  /*82fb0*/  STL.U16 [R1+0x572], R36 ;  /* 0x0005722401007387 */ /* 0x0201e20000100400 */
[----:B------:R-:W-:Y:S01]  /*82fc0*/  BSSY.RECONVERGENT B3, `(.L_x_1459) ;  /* 0x0000004000037945 */ /* 0x000fe20003800200 */
[----:B------:R-:W-:-:S03]  /*82fd0*/  ISETP.GT.U32.AND P6, PT, R11, 0x4, PT ;  /* 0x000000040b00780c */ /* 0x000fc60003fc4070 */
[----:B------:R-:W-:Y:S10]  /*82fe0*/  @P0 BRA `(.L_x_1460) ;  /* 0x0000000000040947 */ /* 0x000ff40003800000 */
[----:B------:R0:W5:Y:S02]  /*82ff0*/  LDL.U16 R38, [R9+0x1c] ;  /* 0x00001c0009267983 */ /* 0x0001640000100400 */
.L_x_1460:
[----:B------:R-:W-:Y:S05]  /*83000*/  BSYNC.RECONVERGENT B3 ;  /* 0x0000000000037941 */ /* 0x000fea0003800200 */
.L_x_1459:
[----:B-----5:R0:W-:Y:S01]  /*83010*/  STL.U16 [R1+0x574], R38 ;  /* 0x0005742601007387 */ /* 0x0201e20000100400 */
[----:B------:R-:W-:Y:S01]  /*83020*/  BSSY.RECONVERGENT B3, `(.L_x_1461) ;  /* 0x0000004000037945 */ /* 0x000fe20003800200 */
[----:B------:R-:W-:-:S03]  /*83030*/  ISETP.GT.U32.AND P0, PT, R11, 0x3, PT ;  /* 0x000000030b00780c */ /* 0x000fc60003f04070 */
[----:B------:R-:W-:Y:S10]  /*83040*/  @P1 BRA `(.L_x_1462) ;  /* 0x0000000000041947 */ /* 0x000ff40003800000 */
[----:B------:R0:W5:Y:S02]  /*83050*/  LDL.U16 R40, [R9+0x1e] ;  /* 0x00001e0009287983 */ /* 0x0001640000100400 */
.L_x_1462:
[----:B------:R-:W-:Y:S05]  /*83060*/  BSYNC.RECONVERGENT B3 ;  /* 0x0000000000037941 */ /* 0x000fea0003800200 */
.L_x_1461:
[----:B-----5:R0:W-:Y:S01]  /*83070*/  STL.U16 [R1+0x576], R40 ;  /* 0x0005762801007387 */ /* 0x0201e20000100400 */
[----:B------:R-:W-:Y:S01]  /*83080*/  BSSY.RECONVERGENT B3, `(.L_x_1463) ;  /* 0x0000004000037945 */ /* 0x000fe20003800200 */
[----:B------:R-:W-:-:S03]  /*83090*/  ISETP.GT.U32.AND P1, PT, R11, 0x2, PT ;  /* 0x000000020b00780c */ /* 0x000fc60003f24070 */
[----:B------:R-:W-:Y:S10]  /*830a0*/  @P2 BRA `(.L_x_1464) ;  /* 0x0000000000042947 */ /* 0x000ff40003800000 */
[----:B------:R0:W5:Y:S02]  /*830b0*/  LDL.U16 R42, [R9+0x20] ;  /* 0x00002000092a7983 */ /* 0x0001640000100400 */
.L_x_1464:
[----:B------:R-:W-:Y:S05]  /*830c0*/  BSYNC.RECONVERGENT B3 ;  /* 0x0000000000037941 */ /* 0x000fea0003800200 */
.L_x_1463:
[----:B-----5:R0:W-:Y:S01]  /*830d0*/  STL.U16 [R1+0x578], R42 ;  /* 0x0005782a01007387 */ /* 0x0201e20000100400 */
[----:B------:R-:W-:Y:S01]  /*830e0*/  ISETP.NE.AND P2, PT, R15, RZ, PT ;  /* 0x000000ff0f00720c */ /* 0x000fe20003f45270 */
[----:B------:R-:W-:-:S12]  /*830f0*/  BSSY.RECONVERGENT B3, `(.L_x_1465) ;  /* 0x0000003000037945 */ /* 0x000fd80003800200 */
[----:B0-----:R-:W-:Y:S05]  /*83100*/  @P2 BRA `(.L_x_1466) ;  /* 0x0000000000042947 */ /* 0x001fea0003800000 */
[----:B------:R0:W5:Y:S02]  /*83110*/  LDL.U16 R44, [R9+0x22] ;  /* 0x00002200092c7983 */ /* 0x0001640000100400 */
.L_x_1466:
[----:B------:R-:W-:Y:S05]  /*83120*/  BSYNC.RECONVERGENT B3 ;  /* 0x0000000000037941 */ /* 0x000fea0003800200 */
.L_x_1465:
[----:B-----5:R0:W-:Y:S01]  /*83130*/  STL.U16 [R1+0x57a], R44 ;  /* 0x00057a2c01007387 */ /* 0x0201e20000100400 */
[----:B------:R-:W-:Y:S04]  /*83140*/  BSSY.RECONVERGENT B3, `(.L_x_1467) ;  /* 0x0000003000037945 */ /* 0x000fe80003800200 */
[----:B------:R-:W-:Y:S05]  /*83150*/  @P3 BRA `(.L_x_1468) ;  /* 0x0000000000043947 */ /* 0x000fea0003800000 */
[----:B------:R0:W5:Y:S02]  /*83160*/  LDL.U16 R58, [R9+0x24] ;  /* 0x00002400093a7983 */ /* 0x0001640000100400 */
.L_x_1468:
[----:B------:R-:W-:Y:S05]  /*83170*/  BSYNC.RECONVERGENT B3 ;  /* 0x0000000000037941 */ /* 0x000fea0003800200 */
.L_x_1467:
[----:B-----5:R0:W-:Y:S01]  /*83180*/  STL.U16 [R1+0x57c], R58 ;  /* 0x00057c3a01007387 */ /* 0x0201e20000100400 */
[----:B------:R-:W-:Y:S04]  /*83190*/  BSSY.RECONVERGENT B3, `(.L_x_1469) ;  /* 0x0000003000037945 */ /* 0x000fe80003800200 */
[----:B------:R-:W-:Y:S05]  /*831a0*/  @P4 BRA `(.L_x_1470) ;  /* 0x0000000000044947 */ /* 0x000fea0003800000 */
[----:B------:R0:W5:Y:S02]  /*831b0*/  LDL.U16 R60, [R9+0x26] ;  /* 0x00002600093c7983 */ /* 0x0001640000100400 */
.L_x_1470:
[----:B------:R-:W-:Y:S05]  /*831c0*/  BSYNC.RECONVERGENT B3 ;  /* 0x0000000000037941 */ /* 0x000fea0003800200 */
.L_x_1469:
[----:B-----5:R0:W-:Y:S01]  /*831d0*/  STL.U16 [R1+0x57e], R60 ;  /* 0x00057e3c01007387 */ /* 0x0201e20000100400 */
[----:B------:R-:W-:Y:S04]  /*831e0*/  BSSY.RECONVERGENT B3, `(.L_x_1471) ;  /* 0x0000003000037945 */ /* 0x000fe80003800200 */
[----:B------:R-:W-:Y:S05]  /*831f0*/  @P5 BRA `(.L_x_1472) ;  /* 0x0000000000045947 */ /* 0x000fea0003800000 */
[----:B------:R0:W5:Y:S02]  /*83200*/  LDL.U16 R62, [R9+0x28] ;  /* 0x00002800093e7983 */ /* 0x0001640000100400 */
.L_x_1472:
[----:B------:R-:W-:Y:S05]  /*83210*/  BSYNC.RECONVERGENT B3 ;  /* 0x0000000000037941 */ /* 0x000fea0003800200 */
.L_x_1471:
[----:B-----5:R0:W-:Y:S01]  /*83220*/  STL.U16 [R1+0x580], R62 ;  /* 0x0005803e01007387 */ /* 0x0201e20000100400 */
[----:B------:R-:W-:Y:S04]  /*83230*/  BSSY.RECONVERGENT B3, `(.L_x_1473) ;  /* 0x0000003000037945 */ /* 0x000fe80003800200 */
[----:B------:R-:W-:Y:S05]  /*83240*/  @P6 BRA `(.L_x_1474) ;  /* 0x0000000000046947 */ /* 0x000fea0003800000 */
[----:B------:R0:W5:Y:S02]  /*83250*/  LDL.U16 R64, [R9+0x2a] ;  /* 0x00002a0009407983 */ /* 0x0001640000100400 */
.L_x_1474:
[----:B------:R-:W-:Y:S05]  /*83260*/  BSYNC.RECONVERGENT B3 ;  /* 0x0000000000037941 */ /* 0x000fea0003800200 */
.L_x_1473:
[----:B-----5:R0:W-:Y:S01]  /*83270*/  STL.U16 [R1+0x582], R64 ;  /* 0x0005824001007387 */ /* 0x0201e20000100400 */
[----:B------:R-:W-:Y:S04]  /*83280*/  BSSY.RECONVERGENT B3, `(.L_x_1475) ;  /* 0x0000003000037945 */ /* 0x000fe80003800200 */
[----:B------:R-:W-:Y:S05]  /*83290*/  @P0 BRA `(.L_x_1476) ;  /* 0x0000000000040947 */ /* 0x000fea0003800000 */
[----:B------:R0:W5:Y:S02]  /*832a0*/  LDL.U16 R66, [R9+0x2c] ;  /* 0x00002c0009427983 */ /* 0x0001640000100400 */
.L_x_1476:
[----:B------:R-:W-:Y:S05]  /*832b0*/  BSYNC.RECONVERGENT B3 ;  /* 0x0000000000037941 */ /* 0x000fea0003800200 */
.L_x_1475:
[----:B-----5:R0:W-:Y:S01]  /*832c0*/  STL.U16 [R1+0x584], R66 ;  /* 0x0005844201007387 */ /* 0x0201e20000100400 */
[----:B------:R-:W-:Y:S04]  /*832d0*/  BSSY.RECONVERGENT B3, `(.L_x_1477) ;  /* 0x0000003000037945 */ /* 0x000fe80003800200 */
[----:B------:R-:W-:Y:S05]  /*832e0*/  @P1 BRA `(.L_x_1478) ;  /* 0x0000000000041947 */ /* 0x000fea0003800000 */
[----:B------:R0:W5:Y:S02]  /*832f0*/  LDL.U16 R68, [R9+0x2e] ;  /* 0x00002e0009447983 */ /* 0x0001640000100400 */
.L_x_1478:
[----:B------:R-:W-:Y:S05]  /*83300*/  BSYNC.RECONVERGENT B3 ;  /* 0x0000000000037941 */ /* 0x000fea0003800200 */
.L_x_1477:
[----:B-----5:R0:W-:Y:S01]  /*83310*/  STL.U16 [R1+0x586], R68 ;  /* 0x0005864401007387 */ /* 0x0201e20000100400 */
[----:B------:R-:W-:-:S03]  /*83320*/  PRMT R70, R74, 0x7610, R70 ;  /* 0x000076104a467816 */ /* 0x000fc60000000046 */
[----:B------:R0:W-:Y:S04]  /*83330*/  STL [R1+0x58c], R10 ;  /* 0x00058c0a01007387 */ /* 0x0001e80000100800 */
[----:B------:R0:W-:Y:S02]  /*83340*/  STL.U16 [R1+0x588], R74 ;  /* 0x0005884a01007387 */ /* 0x0001e40000100400 */
.L_x_1436:
[----:B------:R-:W-:Y:S05]  /*83350*/  BSYNC.RECONVERGENT B2 ;  /* 0x0000000000027941 */ /* 0x000fea0003800200 */
.L_x_1433:
[----:B0-----:R-:W5:Y:S04]  /*83360*/  LDL.U8 R74, [R1+0x2d4] ;  /* 0x0002d400014a7983 */ /* 0x001f680000100000 */
[----:B----4-:R-:W5:Y:S01]  /*83370*/  LDL.U8 R9, [R1+0x6c] ;  /* 0x00006c0001097983 */ /* 0x010f620000100000 */
[----:B------:R-:W-:Y:S01]  /*83380*/  IMAD.MOV.U32 R11, RZ, RZ, 0x1 ;  /* 0x00000001ff0b7424 */ /* 0x000fe200078e00ff */
[----:B-----5:R-:W-:-:S13]  /*83390*/  LOP3.LUT P0, RZ, R74, 0xff, R9, 0xc8, !PT ;  /* 0x000000ff4aff7812 */ /* 0x020fda000780c809 */
[C---:B-1-3--:R-:W-:Y:S02]  /*833a0*/  @!P0 PRMT R7, R11.reuse, 0x7610, R7 ;  /* 0x000076100b078816 */ /* 0x04afe40000000007 */
[----:B------:R-:W-:-:S03]  /*833b0*/  @!P0 PRMT R8, R11, 0x7610, R8 ;  /* 0x000076100b088816 */ /* 0x000fc60000000008 */
[----:B------:R0:W-:Y:S01]  /*833c0*/  @!P0 STL.U8 [R1+0x558], R7 ;  /* 0x0005580701008387 */ /* 0x0001e20000100000 */
[----:B------:R-:W-:Y:S05]  /*833d0*/  @!P0 BRA `(.L_x_1395) ;  /* 0x0000000000108947 */ /* 0x000fea0003800000 */
[----:B------:R-:W-:-:S04]  /*833e0*/  ISETP.NE.AND P0, PT, R9, RZ, PT ;  /* 0x000000ff0900720c */ /* 0x000fc80003f05270 */
[----:B------:R-:W-:-:S13]  /*833f0*/  ISETP.NE.AND P0, PT, R74, RZ, P0 ;  /* 0x000000ff4a00720c */ /* 0x000fda0000705270 */
[----:B------:R1:W-:Y:S01]  /*83400*/  @!P0 STL.U8 [R1+0x558], RZ ;  /* 0x000558ff01008387 */ /* 0x0003e20000100000 */
[----:B------:R-:W-:-:S07]  /*83410*/  @!P0 PRMT R8, RZ, 0x7610, R8 ;  /* 0x00007610ff088816 */ /* 0x000fce0000000008 */
.L_x_1395:
[----:B------:R-:W-:Y:S05]  /*83420*/  BSYNC.RECONVERGENT B1 ;  /* 0x0000000000017941 */ /* 0x000fea0003800200 */
.L_x_1393:
[----:B------:R-:W3:Y:S01]  /*83430*/  LDL R11, [R1+0x340] ;  /* 0x00034000010b7983 */ /* 0x000ee20000100800 */
[----:B------:R-:W-:Y:S01]  /*83440*/  IMAD.MOV.U32 R9, RZ, RZ, 0x1 ;  /* 0x00000001ff097424 */ /* 0x000fe200078e00ff */
[----:B------:R-:W-:Y:S02]  /*83450*/  BSSY.RECONVERGENT B1, `(.L_x_1479) ;  /* 0x00000ab000017945 */ /* 0x000fe40003800200 */
[----:B------:R4:W-:Y:S02]  /*83460*/  STL.U16 [R1+0x592], RZ ;  /* 0x000592ff01007387 */ /* 0x0009e40000100400 */
[----:B0-----:R-:W-:Y:S02]  /*83470*/  PRMT R7, R9, 0x7610, R7 ;  /* 0x0000761009077816 */ /* 0x001fe40000000007 */
[----:B------:R4:W-:Y:S04]  /*83480*/  STL [R1+0x594], RZ ;  /* 0x000594ff01007387 */ /* 0x0009e80000100800 */
[----:B------:R4:W-:Y:S04]  /*83490*/  STL.64 [R1+0x598], RZ ;  /* 0x000598ff01007387 */ /* 0x0009e80000100a00 */
[----:B------:R4:W-:Y:S04]  /*834a0*/  STL.64 [R1+0x5a0], RZ ;  /* 0x0005a0ff01007387 */ /* 0x0009e80000100a00 */
[----:B------:R4:W-:Y:S04]  /*834b0*/  STL.64 [R1+0x5a8], RZ ;  /* 0x0005a8ff01007387 */ /* 0x0009e80000100a00 */
[----:B------:R4:W-:Y:S04]  /*834c0*/  STL.64 [R1+0x5b0], RZ ;  /* 0x0005b0ff01007387 */ /* 0x0009e80000100a00 */
[----:B------:R4:W-:Y:S04]  /*834d0*/  STL.64 [R1+0x5b8], RZ ;  /* 0x0005b8ff01007387 */ /* 0x0009e80000100a00 */
[----:B------:R4:W-:Y:S04]  /*834e0*/  STL [R1+0x5c0], RZ ;  /* 0x0005c0ff01007387 */ /* 0x0009e80000100800 */
[----:B------:R4:W-:Y:S01]  /*834f0*/  STL.U8 [R1+0x590], R7 ;  /* 0x0005900701007387 */ /* 0x0009e20000100000 */
[----:B---3-5:R-:W-:-:S13]  /*83500*/  ISETP.NE.AND P0, PT, R10, R11, PT ;  /* 0x0000000b0a00720c */ /* 0x028fda0003f05270 */
[----:B------:R-:W-:Y:S01]  /*83510*/  @P0 ISETP.GT.AND P1, PT, R10, R11, PT ;  /* 0x0000000b0a00020c */ /* 0x000fe20003f24270 */
[----:B----4-:R-:W-:-:S12]  /*83520*/  @P0 BRA `(.L_x_1480) ;  /* 0x0000000800740947 */ /* 0x010fd80003800000 */
[----:B------:R-:W3:Y:S01]  /*83530*/  LDL.U16 R11, [R1+0x30e] ;  /* 0x00030e00010b7983 */ /* 0x000ee20000100400 */
[----:B------:R-:W-:Y:S01]  /*83540*/  PRMT R10, R14, 0x9910, RZ ;  /* 0x000099100e0a7816 */ /* 0x000fe200000000ff */
[----:B------:R-:W-:Y:S01]  /*83550*/  BSSY.RELIABLE B2, `(.L_x_1481) ;  /* 0x0000097000027945 */ /* 0x000fe20003800100 */
[----:B---3--:R-:W-:-:S04]  /*83560*/  PRMT R9, R11, 0x9910, RZ ;  /* 0x000099100b097816 */ /* 0x008fc800000000ff */
[----:B------:R-:W-:Y:S01]  /*83570*/  ISETP.NE.AND P0, PT, R10, R9, PT ;  /* 0x000000090a00720c */ /* 0x000fe20003f05270 */
[----:B------:R-:W-:-:S12]  /*83580*/  VIADD R9, R1, 0x55a ;  /* 0x0000055a01097836 */ /* 0x000fd80000000000 */
[----:B------:R-:W-:Y:S05]  /*83590*/  @P0 BRA `(.L_x_1482) ;  /* 0x0000000800480947 */ /* 0x000fea0003800000 */
[----:B------:R-:W3:Y:S01]  /*835a0*/  LDL.U16 R11, [R1+0x310] ;  /* 0x00031000010b7983 */ /* 0x000ee20000100400 */
[----:B------:R-:W-:Y:S02]  /*835b0*/  PRMT R10, R16, 0x9910, RZ ;  /* 0x00009910100a7816 */ /* 0x000fe400000000ff */
        /* <DEDUP_REMOVED lines=143> */
[----:B------:R-:W-:-:S07]  /*83eb0*/  VIADD R9, R1, 0x58a ;  /* 0x0000058a01097836 */ /* 0x000fce0000000000 */
.L_x_1482:
[----:B------:R-:W-:Y:S05]  /*83ec0*/  BSYNC.RELIABLE B2 ;  /* 0x0000000000027941 */ /* 0x000fea0003800100 */
.L_x_1481:
[----:B------:R-:W3:Y:S01]  /*83ed0*/  LDL.U16 R9, [R9] ;  /* 0x0000000009097983 */ /* 0x000ee20000100400 */
[----:B------:R-:W-:-:S04]  /*83ee0*/  LOP3.LUT R10, R11, 0xffff, RZ, 0xc0, !PT ;  /* 0x0000ffff0b0a7812 */ /* 0x000fc800078ec0ff */
[----:B---3--:R-:W-:-:S13]  /*83ef0*/  ISETP.GT.U32.AND P1, PT, R9, R10, PT ;  /* 0x0000000a0900720c */ /* 0x008fda0003f24070 */
.L_x_1480:
[----:B------:R-:W-:Y:S05]  /*83f00*/  BSYNC.RECONVERGENT B1 ;  /* 0x0000000000017941 */ /* 0x000fea0003800200 */
.L_x_1479:
[----:B------:R-:W3:Y:S01]  /*83f10*/  LDL.U8 R10, [R1+0x30c] ;  /* 0x00030c00010a7983 */ /* 0x000ee20000100000 */
[----:B------:R-:W-:Y:S01]  /*83f20*/  PRMT R9, R72, 0x9910, RZ ;  /* 0x0000991048097816 */ /* 0x000fe200000000ff */
[----:B------:R-:W-:Y:S02]  /*83f30*/  BSSY.RECONVERGENT B1, `(.L_x_1483) ;  /* 0x0000065000017945 */ /* 0x000fe40003800200 */
[----:B------:R0:W-:Y:S01]  /*83f40*/  STL.U8 [R1+0x344], R8 ;  /* 0x0003440801007387 */ /* 0x0001e20000100000 */
[----:B------:R-:W-:Y:S01]  /*83f50*/  ISETP.NE.AND P0, PT, R9, RZ, PT ;  /* 0x000000ff0900720c */ /* 0x000fe20003f05270 */
[----:B------:R-:W-:Y:S02]  /*83f60*/  IMAD.MOV.U32 R9, RZ, RZ, RZ ;  /* 0x000000ffff097224 */ /* 0x000fe400078e00ff */
[----:B---3--:R0:W-:Y:S10]  /*83f70*/  STL.U8 [R1+0x378], R10 ;  /* 0x0003780a01007387 */ /* 0x0081f40000100000 */
        /* <DEDUP_REMOVED lines=91> */
[----:B------:R-:W-:Y:S01]  /*84530*/  @!P0 PRMT R9, R14, 0x9910, RZ ;  /* 0x000099100e098816 */ /* 0x000fe200000000ff */
[----:B------:R-:W-:-:S03]  /*84540*/  @!P0 IMAD.MOV.U32 R11, RZ, RZ, -0x1 ;  /* 0xffffffffff0b8424 */ /* 0x000fc600078e00ff */
[----:B------:R-:W-:Y:S01]  /*84550*/  @!P0 ISETP.NE.AND P2, PT, R9, RZ, PT ;  /* 0x000000ff0900820c */ /* 0x000fe20003f45270 */
[----:B------:R-:W-:-:S03]  /*84560*/  IMAD.MOV.U32 R9, RZ, RZ, 0x17 ;  /* 0x00000017ff097424 */ /* 0x000fc600078e00ff */
[----:B------:R-:W-:-:S09]  /*84570*/  @!P0 SEL R9, R11, 0x18, !P2 ;  /* 0x000000180b098807 */ /* 0x000fd20005000000 */
.L_x_1484:
[----:B------:R-:W-:Y:S05]  /*84580*/  BSYNC.RECONVERGENT B1 ;  /* 0x0000000000017941 */ /* 0x000fea0003800200 */
.L_x_1483:
[----:B------:R-:W3:Y:S01]  /*84590*/  LDL.U16 R11, [R1+0x33e] ;  /* 0x00033e00010b7983 */ /* 0x000ee20000100400 */
[----:B------:R-:W-:Y:S01]  /*845a0*/  BSSY.RECONVERGENT B1, `(.L_x_1485) ;  /* 0x0000064000017945 */ /* 0x000fe20003800200 */
[----:B------:R-:W-:Y:S01]  /*845b0*/  IMAD.MOV.U32 R12, RZ, RZ, RZ ;  /* 0x000000ffff0c7224 */ /* 0x000fe200078e00ff */
        /* <DEDUP_REMOVED lines=98> */
.L_x_1486:
[----:B------:R-:W-:Y:S05]  /*84be0*/  BSYNC.RECONVERGENT B1 ;  /* 0x0000000000017941 */ /* 0x000fea0003800200 */
.L_x_1485:
[----:B------:R-:W-:Y:S01]  /*84bf0*/  ISETP.NE.AND P0, PT, R12, -0x1, PT ;  /* 0xffffffff0c00780c */ /* 0x000fe20003f05270 */
[----:B------:R-:W-:Y:S01]  /*84c00*/  BSSY.RECONVERGENT B1, `(.L_x_1487) ;  /* 0x0000dbb000017945 */ /* 0x000fe20003800200 */
[----:B------:R-:W-:Y:S01]  /*84c10*/  IMAD.MOV.U32 R63, RZ, RZ, 0x1 ;  /* 0x00000001ff3f7424 */ /* 0x000fe200078e00ff */
[----:B------:R-:W-:Y:S02]  /*84c20*/  PRMT R20, RZ, 0x7610, R20 ;  /* 0x00007610ff147816 */ /* 0x000fe40000000014 */
[----:B------:R-:W-:Y:S02]  /*84c30*/  ISETP.EQ.OR P0, PT, R9, -0x1, !P0 ;  /* 0xffffffff0900780c */ /* 0x000fe40004702670 */
[----:B------:R-:W-:Y:S02]  /*84c40*/  PRMT R18, RZ, 0x7610, R18 ;  /* 0x00007610ff127816 */ /* 0x000fe40000000012 */
[----:B------:R-:W-:Y:S02]  /*84c50*/  PRMT R76, RZ, 0x7610, R76 ;  /* 0x00007610ff4c7816 */ /* 0x000fe4000000004c */
[----:B------:R-:W-:-:S02]  /*84c60*/  PRMT R74, RZ, 0x7610, R74 ;  /* 0x00007610ff4a7816 */ /* 0x000fc4000000004a */
[----:B--2---:R-:W-:Y:S02]  /*84c70*/  PRMT R16, RZ, 0x7610, R16 ;  /* 0x00007610ff107816 */ /* 0x004fe40000000010 */
        /* <DEDUP_REMOVED lines=21> */
[----:B------:R-:W-:Y:S01]  /*84dd0*/  IADD3 R11, PT, PT, -R9, 0x18, RZ ;  /* 0x00000018090b7810 */ /* 0x000fe20007ffe1ff */
[----:B------:R-:W2:Y:S04]  /*84de0*/  LDL.U16 R0, [R1+0x30e] ;  /* 0x00030e0001007983 */ /* 0x000ea80000100400 */
[----:B------:R-:W-:-:S06]  /*84df0*/  IMAD R16, R11, 0x2, R54 ;  /* 0x000000020b107824 */ /* 0x000fcc00078e0236 */
[----:B------:R-:W3:Y:S01]  /*84e00*/  LDL.U16 R16, [R16+0x2] ;  /* 0x0000020010107983 */ /* 0x000ee20000100400 */
[----:B------:R-:W-:-:S05]  /*84e10*/  IADD3 R11, PT, PT, -R12, 0x18, RZ ;  /* 0x000000180c0b7810 */ /* 0x000fca0007ffe1ff */
[----:B------:R-:W-:Y:S01]  /*84e20*/  IMAD R18, R11, 0x2, R56 ;  /* 0x000000020b127824 */ /* 0x000fe200078e0238 */
[C---:B------:R-:W-:Y:S01]  /*84e30*/  ISETP.GT.U32.AND P0, PT, R9.reuse, 0x17, PT ;  /* 0x000000170900780c */ /* 0x040fe20003f04070 */
[----:B---3--:R3:W-:Y:S04]  /*84e40*/  STL.U16 [R1+0x376], R16 ;  /* 0x0003761001007387 */ /* 0x0087e80000100400 */
[----:B------:R-:W4:Y:S08]  /*84e50*/  LDL.U16 R18, [R18+0x2] ;  /* 0x0000020012127983 */ /* 0x000f300000100400 */
[----:B------:R-:W-:-:S02]  /*84e60*/  @!P0 IADD3 R11, PT, PT, -R9, 0x17, RZ ;  /* 0x00000017090b8810 */ /* 0x000fc40007ffe1ff */
[----:B------:R-:W-:-:S03]  /*84e70*/  PRMT R20, RZ, 0x7610, R20 ;  /* 0x00007610ff147816 */ /* 0x000fc60000000014 */
[----:B------:R-:W-:Y:S01]  /*84e80*/  @!P0 IMAD R11, R11, 0x2, R54 ;  /* 0x000000020b0b8824 */ /* 0x000fe200078e0236 */
[----:B----4-:R3:W-:Y:S04]  /*84e90*/  STL.U16 [R1+0x3aa], R18 ;  /* 0x0003aa1201007387 */ /* 0x0107e80000100400 */
[----:B------:R-:W4:Y:S01]  /*84ea0*/  @!P0 LDL.U16 R20, [R11+0x2] ;  /* 0x000002000b148983 */ /* 0x000f220000100400 */
[----:B------:R-:W-:Y:S02]  /*84eb0*/  ISETP.GT.U32.AND P0, PT, R12, 0x17, PT ;  /* 0x000000170c00780c */ /* 0x000fe40003f04070 */
[----:B------:R-:W-:-:S11]  /*84ec0*/  PRMT R22, RZ, 0x7610, R22 ;  /* 0x00007610ff167816 */ /* 0x000fd60000000016 */
[----:B------:R-:W-:-:S05]  /*84ed0*/  @!P0 IADD3 R13, PT, PT, -R12, 0x17, RZ ;  /* 0x000000170c0d8810 */ /* 0x000fca0007ffe1ff */
        /* <DEDUP_REMOVED lines=267> */
[----:B------:R-:W-:Y:S02]  /*85f90*/  ISETP.NE.AND P0, PT, R9, RZ, PT ;  /* 0x000000ff0900720c */ /* 0x000fe40003f05270 */
[----:B------:R-:W-:Y:S02]  /*85fa0*/  ISETP.NE.AND P2, PT, R12, RZ, PT ;  /* 0x000000ff0c00720c */ /* 0x000fe40003f45270 */
[----:B------:R-:W-:-:S02]  /*85fb0*/  SEL R14, R14, RZ, !P0 ;  /* 0x000000ff0e0e7207 */ /* 0x000fc40004000000 */
[----:B--2---:R-:W-:-:S03]  /*85fc0*/  SEL R124, R0, RZ, !P2 ;  /* 0x000000ff007c7207 */ /* 0x004fc60005000000 */
[----:B------:R3:W-:Y:S04]  /*85fd0*/  STL.U16 [R1+0x346], R14 ;  /* 0x0003460e01007387 */ /* 0x0007e80000100400 */
[----:B------:R3:W-:Y:S01]  /*85fe0*/  STL.U16 [R1+0x37a], R124 ;  /* 0x00037a7c01007387 */ /* 0x0007e20000100400 */
[----:B------:R-:W-:Y:S01]  /*85ff0*/  BSSY.RECONVERGENT B2, `(.L_x_1489) ;  /* 0x0000aab000027945 */ /* 0x000fe20003800200 */
[----:B------:R-:W-:Y:S02]  /*86000*/  VIADD R0, R1, 0x36c ;  /* 0x0000036c01007836 */ /* 0x000fe40000000000 */
[----:B----4-:R3:W-:Y:S01]  /*86010*/  STL.U16 [R1+0x37c], R122 ;  /* 0x00037c7a01007387 */ /* 0x0107e20000100400 */
[----:B------:R-:W-:Y:S05]  /*86020*/  @P1 BRA `(.L_x_1490) ;  /* 0x0000005400501947 */ /* 0x000fea0003800000 */
[----:B------:R-:W-:Y:S01]  /*86030*/  PRMT R11, R14, 0x9910, RZ ;  /* 0x000099100e0b7816 */ /* 0x000fe200000000ff */
[----:B------:R-:W-:Y:S01]  /*86040*/  BSSY.RECONVERGENT B3, `(.L_x_1491) ;  /* 0x000009d000037945 */ /* 0x000fe20003800200 */
[----:B---3--:R-:W-:-:S03]  /*86050*/  PRMT R14, R124, 0x9910, RZ ;  /* 0x000099107c0e7816 */ /* 0x008fc600000000ff */
[----:B------:R-:W-:Y:S01]  /*86060*/  BSSY.RELIABLE B4, `(.L_x_1492) ;  /* 0x0000097000047945 */ /* 0x000fe20003800100 */
[C---:B------:R-:W-:Y:S01]  /*86070*/  VIADD R15, R1.reuse, 0x346 ;  /* 0x00000346010f7836 */ /* 0x040fe20000000000 */
[----:B------:R-:W-:Y:S01]  /*86080*/  ISETP.NE.AND P0, PT, R14, R11, PT ;  /* 0x0000000b0e00720c */ /* 0x000fe20003f05270 */
[----:B------:R-:W-:-:S12]  /*86090*/  VIADD R13, R1, 0x37a ;  /* 0x0000037a010d7836 */ /* 0x000fd80000000000 */
        /* <DEDUP_REMOVED lines=147> */
.L_x_1493:
[----:B------:R-:W-:Y:S05]  /*869d0*/  BSYNC.RELIABLE B4 ;  /* 0x0000000000047941 */ /* 0x000fea0003800100 */
.L_x_1492:
[----:B------:R-:W2:Y:S04]  /*869e0*/  LDL.U16 R13, [R13] ;  /* 0x000000000d0d7983 */ /* 0x000ea80000100400 */
[----:B------:R-:W2:Y:S02]  /*869f0*/  LDL.U16 R124, [R15] ;  /* 0x000000000f7c7983 */ /* 0x000ea40000100400 */
[----:B--2---:R-:W-:-:S13]  /*86a00*/  ISETP.LE.U32.AND P0, PT, R13, R124, PT ;  /* 0x0000007c0d00720c */ /* 0x004fda0003f03070 */
.L_x_1494:
[----:B------:R-:W-:Y:S05]  /*86a10*/  BSYNC.RECONVERGENT B3 ;  /* 0x0000000000037941 */ /* 0x000fea0003800200 */
.L_x_1491:
        /* <DEDUP_REMOVED lines=114> */
.L_x_1496:
[----:B------:R-:W-:Y:S05]  /*87140*/  BSYNC.RECONVERGENT B3 ;  /* 0x0000000000037941 */ /* 0x000fea0003800200 */
.L_x_1495:
        /* <DEDUP_REMOVED lines=100> */
.L_x_1498:
[----:B------:R-:W-:Y:S05]  /*87790*/  BSYNC.RECONVERGENT B3 ;  /* 0x0000000000037941 */ /* 0x000fea0003800200 */
.L_x_1497:
        /* <DEDUP_REMOVED lines=63> */
.L_x_1508:
        /* <DEDUP_REMOVED lines=21> */
[----:B---3--:R-:W-:Y:S01]  /*87ce0*/  VIADD R14, R88, 0x1 ;  /* 0x00000001580e7836 */ /* 0x008fe20000000000 */
[----:B------:R-:W-:Y:S06]  /*87cf0*/  @!P2 BRA `(.L_x_1502) ;  /* 0x000000040010a947 */ /* 0x000fec0003800000 */
[----:B------:R-:W-:Y:S02]  /*87d00*/  IMAD.MOV.U32 R20, RZ, RZ, RZ ;  /* 0x000000ffff147224 */ /* 0x000fe400078e00ff */
[----:B------:R-:W-:-:S07]  /*87d10*/  IMAD.MOV.U32 R103, RZ, RZ, 0x18 ;  /* 0x00000018ff677424 */ /* 0x000fce00078e00ff */
.L_x_1503:
[----:B------:R-:W-:Y:S01]  /*87d20*/  IMAD.MOV.U32 R18, RZ, RZ, R1 ;  /* 0x000000ffff127224 */ /* 0x000fe200078e0001 */
[----:B---3--:R-:W3:Y:S03]  /*87d30*/  @!P0 LDL.U16 R28, [R16+0x346] ;  /* 0x00034600101c8983 */ /* 0x008ee60000100400 */
[----:B------:R-:W-:-:S05]  /*87d40*/  IMAD R22, R103, 0x2, R18 ;  /* 0x0000000267167824 */ /* 0x000fca00078e0212 */
[----:B------:R-:W4:Y:S04]  /*87d50*/  @!P0 LDL.U16 R26, [R22+0x37a] ;  /* 0x00037a00161a8983 */ /* 0x000f280000100400 */
[----:B------:R-:W3:Y:S04]  /*87d60*/  @P0 LDL.U16 R28, [R22+0x346] ;  /* 0x00034600161c0983 */ /* 0x000ee80000100400 */
[----:B------:R-:W4:Y:S01]  /*87d70*/  @P0 LDL.U16 R26, [R16+0x37a] ;  /* 0x00037a00101a0983 */ /* 0x000f220000100400 */
[----:B------:R-:W-:Y:S01]  /*87d80*/  LOP3.LUT R30, R7, 0xffff, RZ, 0xc0, !PT ;  /* 0x0000ffff071e7812 */ /* 0x000fe200078ec0ff */
[----:B------:R-:W-:Y:S01]  /*87d90*/  IMAD.IADD R109, R14, 0x1, R103 ;  /* 0x000000010e6d7824 */ /* 0x000fe200078e0267 */
[----:B---3--:R-:W-:-:S02]  /*87da0*/  LOP3.LUT R107, R28, 0xffff, RZ, 0xc0, !PT ;  /* 0x0000ffff1c6b7812 */ /* 0x008fc400078ec0ff */
[----:B----4-:R-:W-:-:S05]  /*87db0*/  LOP3.LUT R26, R26, 0xffff, RZ, 0xc0, !PT ;  /* 0x0000ffff1a1a7812 */ /* 0x010fca00078ec0ff */
        /* <DEDUP_REMOVED lines=9> */
[----:B------:R-:W4:Y:S04]  /*87e50*/  @!P0 LDL.U16 R30, [R22+0x378] ;  /* 0x00037800161e8983 */ /* 0x000f280000100400 */
[----:B------:R-:W5:Y:S04]  /*87e60*/  @!P0 LDL.U16 R32, [R16+0x346] ;  /* 0x0003460010208983 */ /* 0x000f680000100400 */
[----:B------:R-:W4:Y:S04]  /*87e70*/  @P0 LDL.U16 R30, [R16+0x37a] ;  /* 0x00037a00101e0983 */ /* 0x000f280000100400 */
[----:B------:R-:W5:Y:S01]  /*87e80*/  @P0 LDL.U16 R32, [R22+0x344] ;  /* 0x0003440016200983 */ /* 0x000f620000100400 */
[----:B----4-:R-:W-:-:S02]  /*87e90*/  LOP3.LUT R30, R30, 0xffff, RZ, 0xc0, !PT ;  /* 0x0000ffff1e1e7812 */ /* 0x010fc400078ec0ff */
[----:B-----5:R-:W-:-:S05]  /*87ea0*/  LOP3.LUT R109, R32, 0xffff, RZ, 0xc0, !PT ;  /* 0x0000ffff206d7812 */ /* 0x020fca00078ec0ff */
        /* <DEDUP_REMOVED lines=22> */
[----:B------:R-:W5:Y:S04]  /*88010*/  @!P0 LDL.U16 R30, [R22+0x374] ;  /* 0x00037400161e8983 */ /* 0x000f680000100400 */
[----:B------:R-:W4:Y:S04]  /*88020*/  @!P0 LDL.U16 R32, [R16+0x346] ;  /* 0x0003460010208983 */ /* 0x000f280000100400 */
[----:B------:R-:W5:Y:S04]  /*88030*/  @P0 LDL.U16 R30, [R16+0x37a] ;  /* 0x00037a00101e0983 */ /* 0x000f680000100400 */
[----:B------:R-:W4:Y:S01]  /*88040*/  @P0 LDL.U16 R32, [R22+0x340] ;  /* 0x0003400016200983 */ /* 0x000f220000100400 */
[----:B------:R-:W-:-:S05]  /*88050*/  VIADD R20, R20, 0x4 ;  /* 0x0000000414147836 */ /* 0x000fca0000000000 */
[----:B------:R-:W-:Y:S02]  /*88060*/  ISETP.NE.AND P3, PT, R20, R77, PT ;  /* 0x0000004d1400720c */ /* 0x000fe40003f65270 */
[----:B------:R-:W-:Y:S01]  /*88070*/  PRMT R7, RZ, 0x7610, R7 ;  /* 0x00007610ff077816 */ /* 0x000fe20000000007 */
[----:B------:R-:W-:Y:S01]  /*88080*/  VIADD R103, R103, 0xfffffffc ;  /* 0xfffffffc67677836 */ /* 0x000fe20000000000 */
[----:B-----5:R-:W-:Y:S02]  /*88090*/  LOP3.LUT R30, R30, 0xffff, RZ, 0xc0, !PT ;  /* 0x0000ffff1e1e7812 */ /* 0x020fe400078ec0ff */
        /* <DEDUP_REMOVED lines=10> */
.L_x_1502:
[----:B------:R-:W-:Y:S05]  /*88140*/  BSYNC.RECONVERGENT B4 ;  /* 0x0000000000047941 */ /* 0x000fea0003800200 */
.L_x_1501:
[----:B------:R-:W-:Y:S04]  /*88150*/  BSSY.RECONVERGENT B4, `(.L_x_1504) ;  /* 0x0000039000047945 */ /* 0x000fe80003800200 */
[----:B------:R-:W-:Y:S05]  /*88160*/  @!P1 BRA `(.L_x_1505) ;  /* 0x0000000000dc9947 */ /* 0x000fea0003800000 */
[----:B------:R-:W-:Y:S01]  /*88170*/  IMAD R18, R103, 0x2, R18 ;  /* 0x0000000267127824 */ /* 0x000fe200078e0212 */
[----:B------:R-:W4:Y:S04]  /*88180*/  @!P0 LDL.U16 R22, [R16+0x346] ;  /* 0x0003460010168983 */ /* 0x000f280000100400 */
[----:B------:R-:W5:Y:S04]  /*88190*/  @!P0 LDL.U16 R20, [R18+0x37a] ;  /* 0x00037a0012148983 */ /* 0x000f680000100400 */
[----:B------:R-:W4:Y:S04]  /*881a0*/  @P0 LDL.U16 R22, [R18+0x346] ;  /* 0x0003460012160983 */ /* 0x000f280000100400 */
[----:B------:R-:W5:Y:S01]  /*881b0*/  @P0 LDL.U16 R20, [R16+0x37a] ;  /* 0x00037a0010140983 */ /* 0x000f620000100400 */
[----:B---3--:R-:W-:Y:S01]  /*881c0*/  LOP3.LUT R26, R7, 0xffff, RZ, 0xc0, !PT ;  /* 0x0000ffff071a7812 */ /* 0x008fe200078ec0ff */
[----:B------:R-:W-:Y:S01]  /*881d0*/  IMAD.IADD R103, R14, 0x1, R103 ;  /* 0x000000010e677824 */ /* 0x000fe200078e0267 */
[----:B------:R-:W-:-:S02]  /*881e0*/  ISETP.NE.AND P2, PT, R105, 0x1, PT ;  /* 0x000000016900780c */ /* 0x000fc40003f45270 */
[----:B------:R-:W-:Y:S02]  /*881f0*/  PRMT R7, RZ, 0x7610, R7 ;  /* 0x00007610ff077816 */ /* 0x000fe40000000007 */
[----:B----4-:R-:W-:Y:S02]  /*88200*/  LOP3.LUT R107, R22, 0xffff, RZ, 0xc0, !PT ;  /* 0x0000ffff166b7812 */ /* 0x010fe400078ec0ff */
[----:B-----5:R-:W-:-:S05]  /*88210*/  LOP3.LUT R20, R20, 0xffff, RZ, 0xc0, !PT ;  /* 0x0000ffff14147812 */ /* 0x020fca00078ec0ff */
        /* <DEDUP_REMOVED lines=11> */
[----:B------:R-:W5:Y:S04]  /*882d0*/  @!P0 LDL.U16 R26, [R16+0x346] ;  /* 0x00034600101a8983 */ /* 0x000f680000100400 */
[----:B------:R-:W3:Y:S04]  /*882e0*/  @P0 LDL.U16 R22, [R16+0x37a] ;  /* 0x00037a0010160983 */ /* 0x000ee80000100400 */
[----:B------:R-:W5:Y:S01]  /*882f0*/  @P0 LDL.U16 R26, [R18+0x344] ;  /* 0x00034400121a0983 */ /* 0x000f620000100400 */
[----:B------:R-:W-:-:S02]  /*88300*/  LOP3.LUT R28, R7, 0xffff, RZ, 0xc0, !PT ;  /* 0x0000ffff071c7812 */ /* 0x000fc400078ec0ff */
[----:B------:R-:W-:Y:S02]  /*88310*/  ISETP.NE.AND P2, PT, R105, 0x2, PT ;  /* 0x000000026900780c */ /* 0x000fe40003f45270 */
[----:B------:R-:W-:Y:S02]  /*88320*/  PRMT R7, RZ, 0x7610, R7 ;  /* 0x00007610ff077816 */ /* 0x000fe40000000007 */
[----:B---3--:R-:W-:Y:S02]  /*88330*/  LOP3.LUT R103, R22, 0xffff, RZ, 0xc0, !PT ;  /* 0x0000ffff16677812 */ /* 0x008fe400078ec0ff */
[----:B-----5:R-:W-:-:S05]  /*88340*/  LOP3.LUT R26, R26, 0xffff, RZ, 0xc0, !PT ;  /* 0x0000ffff1a1a7812 */ /* 0x020fca00078ec0ff */
        /* <DEDUP_REMOVED lines=10> */
[----:B------:R-:W5:Y:S04]  /*883f0*/  @!P0 LDL.U16 R26, [R16+0x346] ;  /* 0x00034600101a8983 */ /* 0x000f680000100400 */
[----:B------:R-:W3:Y:S04]  /*88400*/  @P0 LDL.U16 R22, [R16+0x37a] ;  /* 0x00037a0010160983 */ /* 0x000ee80000100400 */
[----:B------:R-:W5:Y:S01]  /*88410*/  @P0 LDL.U16 R26, [R18+0x342] ;  /* 0x00034200121a0983 */ /* 0x000f620000100400 */
[----:B------:R-:W-:-:S02]  /*88420*/  LOP3.LUT R28, R7, 0xffff, RZ, 0xc0, !PT ;  /* 0x0000ffff071c7812 */ /* 0x000fc400078ec0ff */
        /* <DEDUP_REMOVED lines=11> */
.L_x_1505:
[----:B------:R-:W-:Y:S05]  /*884e0*/  BSYNC.RECONVERGENT B4 ;  /* 0x0000000000047941 */ /* 0x000fea0003800200 */
.L_x_1504:
[----:B------:R-:W-:-:S04]  /*884f0*/  PRMT R16, R7, 0x9910, RZ ;  /* 0x0000991007107816 */ /* 0x000fc800000000ff */
[----:B------:R-:W-:-:S13]  /*88500*/  ISETP.NE.AND P1, PT, R16, RZ, PT ;  /* 0x000000ff1000720c */ /* 0x000fda0003f25270 */
[----:B---3--:R-:W-:-:S04]  /*88510*/  @P1 IMAD.IADD R103, R73, 0x1, R14 ;  /* 0x0000000149671824 */ /* 0x008fc800078e020e */
[----:B------:R-:W-:-:S05]  /*88520*/  @P1 IMAD R18, R103, 0x2, R50 ;  /* 0x0000000267121824 */ /* 0x000fca00078e0232 */
[----:B------:R3:W-:Y:S04]  /*88530*/  @P1 STL.U16 [R18+0x2], R7 ;  /* 0x0000020712001387 */ /* 0x0007e80000100400 */
[----:B------:R-:W5:Y:S01]  /*88540*/  LDL.U16 R103, [R1+0x414] ;  /* 0x0004140001677983 */ /* 0x000f620000100400 */
[----:B------:R-:W-:-:S03]  /*88550*/  PRMT R16, R81, 0x9910, RZ ;  /* 0x0000991051107816 */ /* 0x000fc600000000ff */
[----:B------:R-:W2:Y:S01]  /*88560*/  LDL.U16 R26, [R1+0x476] ;  /* 0x00047600011a7983 */ /* 0x000ea20000100400 */
        /* <DEDUP_REMOVED lines=244> */
[----:B----4-:R-:W-:-:S02]  /*894b0*/  PRMT R20, RZ, 0x5410, RZ ;  /* 0x00005410ff147816 */ /* 0x010fc400000000ff */
        /* <DEDUP_REMOVED lines=25> */
[----:B-----5:R-:W-:-:S04]  /*89650*/  ISETP.NE.OR P1, PT, R14, RZ, P1 ;  /* 0x000000ff0e00720c */ /* 0x020fc80000f25670 */
        /* <DEDUP_REMOVED lines=334> */
[----:B0-----:R-:W-:Y:S01]  /*8ab40*/  PRMT R22, R14, 0x7610, R22 ;  /* 0x000076100e167816 */ /* 0x001fe20000000016 */
        /* <DEDUP_REMOVED lines=97> */
[----:B0-----:R-:W-:Y:S02]  /*8b160*/  PRMT R18, R18, 0x5410, R96 ;  /* 0x0000541012127816 */ /* 0x001fe40000000060 */
[----:B--2---:R-:W-:Y:S02]  /*8b170*/  PRMT R14, R14, 0x5410, R98 ;  /* 0x000054100e0e7816 */ /* 0x004fe40000000062 */
[----:B---3--:R-:W-:-:S07]  /*8b180*/  PRMT R16, R16, 0x5410, R100 ;  /* 0x0000541010107816 */ /* 0x008fce0000000064 */
.L_x_1507:
[----:B------:R-:W-:Y:S05]  /*8b190*/  BSYNC.RECONVERGENT B4 ;  /* 0x0000000000047941 */ /* 0x000fea0003800200 */
.L_x_1506:
        /* <DEDUP_REMOVED lines=54> */
.L_x_1500:
[----:B------:R-:W-:-:S04]  /*8b500*/  PRMT R8, R8, 0x9910, RZ ;  /* 0x0000991008087816 */ /* 0x000fc800000000ff */
[----:B------:R-:W-:-:S04]  /*8b510*/  ISETP.NE.AND P1, PT, R8, RZ, PT ;  /* 0x000000ff0800720c */ /* 0x000fc80003f25270 */
[----:B------:R-:W-:-:S04]  /*8b520*/  ISETP.EQ.XOR P1, PT, R10, RZ, !P1 ;  /* 0x000000ff0a00720c */ /* 0x000fc80004f22a70 */
[----:B------:R-:W-:Y:S02]  /*8b530*/  SEL R8, RZ, 0x1, P1 ;  /* 0x00000001ff087807 */ /* 0x000fe40000800000 */
[----:B------:R-:W-:-:S03]  /*8b540*/  PLOP3.LUT P1, PT, P1, PT, PT, 0x8, 0x80 ;  /* 0x000000000080781c */ /* 0x000fc60000f2e170 */
[----:B------:R0:W-:Y:S01]  /*8b550*/  STL.U8 [R1+0x3ac], R8 ;  /* 0x0003ac0801007387 */ /* 0x0001e20000100000 */
[----:B------:R-:W-:Y:S09]  /*8b560*/  BRA `(.L_x_1499) ;  /* 0x00000054004c7947 */ /* 0x000ff20003800000 */
.L_x_1490:
        /* <DEDUP_REMOVED lines=154> */
.L_x_1511:
[----:B------:R-:W-:Y:S05]  /*8bf10*/  BSYNC.RELIABLE B4 ;  /* 0x0000000000047941 */ /* 0x000fea0003800100 */
.L_x_1510:
[----:B------:R-:W2:Y:S04]  /*8bf20*/  LDL.U16 R13, [R13] ;  /* 0x000000000d0d7983 */ /* 0x000ea80000100400 */
[----:B------:R-:W2:Y:S02]  /*8bf30*/  LDL.U16 R124, [R124] ;  /* 0x000000007c7c7983 */ /* 0x000ea40000100400 */
[----:B--2---:R-:W-:-:S13]  /*8bf40*/  ISETP.LE.U32.AND P0, PT, R13, R124, PT ;  /* 0x0000007c0d00720c */ /* 0x004fda0003f03070 */
.L_x_1512:
[----:B------:R-:W-:Y:S05]  /*8bf50*/  BSYNC.RECONVERGENT B3 ;  /* 0x0000000000037941 */ /* 0x000fea0003800200 */
.L_x_1509:
        /* <DEDUP_REMOVED lines=114> */
.L_x_1514:
[----:B------:R-:W-:Y:S05]  /*8c680*/  BSYNC.RECONVERGENT B3 ;  /* 0x0000000000037941 */ /* 0x000fea0003800200 */
.L_x_1513:
        /* <DEDUP_REMOVED lines=100> */
.L_x_1516:
[----:B------:R-:W-:Y:S05]  /*8ccd0*/  BSYNC.RECONVERGENT B3 ;  /* 0x0000000000037941 */ /* 0x000fea0003800200 */
.L_x_1515:
        /* <DEDUP_REMOVED lines=63> */
.L_x_1525:
        /* <DEDUP_REMOVED lines=25> */
.L_x_1520:
        /* <DEDUP_REMOVED lines=66> */
.L_x_1519:
[----:B------:R-:W-:Y:S05]  /*8d680*/  BSYNC.RECONVERGENT B4 ;  /* 0x0000000000047941 */ /* 0x000fea0003800200 */
.L_x_1518:
        /* <DEDUP_REMOVED lines=57> */
.L_x_1522:
[----:B------:R-:W-:Y:S05]  /*8da20*/  BSYNC.RECONVERGENT B4 ;  /* 0x0000000000047941 */ /* 0x000fea0003800200 */
.L_x_1521:
        /* <DEDUP_REMOVED lines=714> */
.L_x_1524:
[----:B------:R-:W-:Y:S05]  /*906d0*/  BSYNC.RECONVERGENT B4 ;  /* 0x0000000000047941 */ /* 0x000fea0003800200 */
.L_x_1523:
        /* <DEDUP_REMOVED lines=54> */
.L_x_1517:
[----:B------:R-:W-:Y:S02]  /*90a40*/  PRMT R8, R8, 0x9910, RZ ;  /* 0x0000991008087816 */ /* 0x000fe400000000ff */
[----:B------:R-:W-:-:S04]  /*90a50*/  ISETP.NE.AND P1, PT, R10, RZ, PT ;  /* 0x000000ff0a00720c */ /* 0x000fc80003f25270 */
[----:B------:R-:W-:-:S04]  /*90a60*/  ISETP.EQ.XOR P1, PT, R8, RZ, !P1 ;  /* 0x000000ff0800720c */ /* 0x000fc80004f22a70 */
[----:B------:R-:W-:Y:S02]  /*90a70*/  SEL R8, RZ, 0x1, P1 ;  /* 0x00000001ff087807 */ /* 0x000fe40000800000 */
[----:B------:R-:W-:-:S03]  /*90a80*/  PLOP3.LUT P1, PT, P1, PT, PT, 0x8, 0x80 ;  /* 0x000000000080781c */ /* 0x000fc60000f2e170 */
[----:B------:R4:W-:Y:S10]  /*90a90*/  STL.U8 [R1+0x3ac], R8 ;  /* 0x0003ac0801007387 */ /* 0x0009f40000100000 */
.L_x_1499:
[----:B------:R-:W-:Y:S05]  /*90aa0*/  BSYNC.RECONVERGENT B2 ;  /* 0x0000000000027941 */ /* 0x000fea0003800200 */
.L_x_1489:
[----:B------:R-:W-:Y:S01]  /*90ab0*/  IMAD.IADD R18, R12, 0x1, R9 ;  /* 0x000000010c127824 */ /* 0x000fe200078e0209 */
[----:B0---4-:R-:W-:-:S03]  /*90ac0*/  SEL R8, RZ, 0x1, !P1 ;  /* 0x00000001ff087807 */ /* 0x011fc60004800000 */
[C---:B------:R-:W-:Y:S02]  /*90ad0*/  IMAD R9, R18.reuse, 0x2, R49 ;  /* 0x0000000212097824 */ /* 0x040fe400078e0231 */
[----:B------:R0:W-:Y:S04]  /*90ae0*/  STL.U8 [R1+0x590], R8 ;  /* 0x0005900801007387 */ /* 0x0001e80000100000 */
[----:B------:R-:W4:Y:S01]  /*90af0*/  LDL.U16 R20, [R9+0x2] ;  /* 0x0000020009147983 */ /* 0x000f220000100400 */
[C---:B------:R-:W-:Y:S02]  /*90b00*/  ISETP.GT.AND P0, PT, R18.reuse, 0x2f, PT ;  /* 0x0000002f1200780c */ /* 0x040fe40003f04270 */
[----:B------:R-:W-:Y:S01]  /*90b10*/  PRMT R34, RZ, 0x7610, R34 ;  /* 0x00007610ff227816 */ /* 0x000fe20000000022 */
[----:B----4-:R0:W-:Y:S04]  /*90b20*/  STL.U16 [R1+0x592], R20 ;  /* 0x0005921401007387 */ /* 0x0101e80000100400 */
[----:B------:R-:W4:Y:S06]  /*90b30*/  LDL.U16 R36, [R9+0x4] ;  /* 0x0000040009247983 */ /* 0x000f2c0000100400 */
[----:B------:R-:W-:-:S04]  /*90b40*/  @!P0 VIADD R10, R18, 0x2 ;  /* 0x00000002120a8836 */ /* 0x000fc80000000000 */
[----:B------:R-:W-:Y:S01]  /*90b50*/  @!P0 IMAD R10, R10, 0x2, R49 ;  /* 0x000000020a0a8824 */ /* 0x000fe200078e0231 */
[----:B------:R-:W-:Y:S02]  /*90b60*/  PRMT R32, RZ, 0x7610, R32 ;  /* 0x00007610ff207816 */ /* 0x000fe40000000020 */
[----:B------:R-:W-:Y:S01]  /*90b70*/  PRMT R38, RZ, 0x7610, R38 ;  /* 0x00007610ff267816 */ /* 0x000fe20000000026 */
[----:B------:R-:W5:Y:S04]  /*90b80*/  LDL R9, [R1+0x58c] ;  /* 0x00058c0001097983 */ /* 0x000f680000100800 */
[----:B----4-:R0:W-:Y:S04]  /*90b90*/  STL.U16 [R1+0x594], R36 ;  /* 0x0005942401007387 */ /* 0x0101e80000100400 */
[----:B------:R-:W4:Y:S01]  /*90ba0*/  @!P0 LDL.U16 R34, [R10+0x2] ;  /* 0x000002000a228983 */ /* 0x000f220000100400 */
[----:B------:R-:W-:-:S13]  /*90bb0*/  ISETP.GT.AND P0, PT, R18, 0x2e, PT ;  /* 0x0000002e1200780c */ /* 0x000fda0003f04270 */
[----:B------:R-:W-:-:S04]  /*90bc0*/  @!P0 VIADD R12, R18, 0x3 ;  /* 0x00000003120c8836 */ /* 0x000fc80000000000 */
[----:B------:R-:W-:Y:S01]  /*90bd0*/  @!P0 IMAD R12, R12, 0x2, R49 ;  /* 0x000000020c0c8824 */ /* 0x000fe200078e0231 */
[----:B----4-:R0:W-:Y:S04]  /*90be0*/  STL.U16 [R1+0x596], R34 ;  /* 0x0005962201007387 */ /* 0x0101e80000100400 */
[----:B------:R-:W4:Y:S01]  /*90bf0*/  @!P0 LDL.U16 R32, [R12+0x2] ;  /* 0x000002000c208983 */ /* 0x000f220000100400 */
[----:B------:R-:W-:-:S13]  /*90c00*/  ISETP.GT.AND P0, PT, R18, 0x2d, PT ;  /* 0x0000002d1200780c */ /* 0x000fda0003f04270 */
        /* <DEDUP_REMOVED lines=112> */
[C---:B------:R-:W-:Y:S02]  /*91310*/  ISETP.GT.AND P0, PT, R18.reuse, 0x1a, PT ;  /* 0x0000001a1200780c */ /* 0x040fe40003f04270 */
[----:B------:R-:W-:Y:S01]  /*91320*/  PRMT R76, RZ, 0x7610, R76 ;  /* 0x00007610ff4c7816 */ /* 0x000fe2000000004c */
[----:B------:R-:W5:Y:S10]  /*91330*/  LDL R14, [R1+0x340] ;  /* 0x00034000010e7983 */ /* 0x000f740000100800 */
[----:B------:R-:W-:-:S04]  /*91340*/  @!P0 VIADD R10, R18, 0x17 ;  /* 0x00000017120a8836 */ /* 0x000fc80000000000 */
[----:B------:R-:W-:Y:S01]  /*91350*/  @!P0 IMAD R10, R10, 0x2, R49 ;  /* 0x000000020a0a8824 */ /* 0x000fe200078e0231 */
[----:B----4-:R0:W-:Y:S04]  /*91360*/  STL.U16 [R1+0x5be], R74 ;  /* 0x0005be4a01007387 */ /* 0x0101e80000100400 */
[----:B------:R-:W4:Y:S01]  /*91370*/  @!P0 LDL.U16 R76, [R10+0x2] ;  /* 0x000002000a4c8983 */ /* 0x000f220000100400 */
[----:B------:R-:W-:-:S13]  /*91380*/  ISETP.GT.AND P0, PT, R18, 0x19, PT ;  /* 0x000000191200780c */ /* 0x000fda0003f04270 */
[----:B------:R-:W-:Y:S01]  /*91390*/  @!P0 VIADD R12, R18, 0x18 ;  /* 0x00000018120c8836 */ /* 0x000fe20000000000 */
[----:B------:R-:W-:-:S03]  /*913a0*/  PRMT R18, RZ, 0x7610, R18 ;  /* 0x00007610ff127816 */ /* 0x000fc60000000012 */
[----:B------:R-:W-:Y:S01]  /*913b0*/  @!P0 IMAD R12, R12, 0x2, R49 ;  /* 0x000000020c0c8824 */ /* 0x000fe200078e0231 */
[----:B----4-:R0:W-:Y:S04]  /*913c0*/  STL.U16 [R1+0x5c0], R76 ;  /* 0x0005c04c01007387 */ /* 0x0101e80000100400 */
[----:B------:R-:W4:Y:S01]  /*913d0*/  @!P0 LDL.U16 R18, [R12+0x2] ;  /* 0x000002000c128983 */ /* 0x000f220000100400 */
[----:B-----5:R-:W-:Y:S01]  /*913e0*/  IMAD.IADD R14, R9, 0x1, R14 ;  /* 0x00000001090e7824 */ /* 0x020fe200078e020e */
[----:B------:R-:W-:-:S04]  /*913f0*/  PRMT R9, R20, 0x9910, RZ ;  /* 0x0000991014097816 */ /* 0x000fc800000000ff */
        /* <DEDUP_REMOVED lines=8> */
[----:B0-----:R-:W-:Y:S01]  /*91480*/  PRMT R8, R36, 0x9910, RZ ;  /* 0x0000991024087816 */ /* 0x001fe200000000ff */
        /* <DEDUP_REMOVED lines=96> */
[----:B---3--:R-:W-:Y:S02]  /*91a90*/  PRMT R7, R8, 0x7610, R7 ;  /* 0x0000761008077816 */ /* 0x008fe40000000007 */
        /* <DEDUP_REMOVED lines=24> */
[----:B0-----:R-:W-:Y:S06]  /*91c20*/  BRA `(.L_x_1529) ;  /* 0x0000000800ac7947 */ /* 0x001fec0003800000 */
.L_x_1528:
[----:B------:R-:W-:-:S04]  /*91c30*/  VIMNMX R10, PT, PT, R14, R9, PT ;  /* 0x000000090e0a7248 */ /* 0x000fc80003fe0100 */
[----:B------:R-:W-:-:S13]  /*91c40*/  ISETP.GE.AND P0, PT, R10, 0x1, PT ;  /* 0x000000010a00780c */ /* 0x000fda0003f06270 */
[----:B------:R-:W-:Y:S05]  /*91c50*/  @!P0 BREAK.RELIABLE B3 ;  /* 0x0000000000038942 */ /* 0x000fea0003800100 */
[----:B------:R-:W-:Y:S05]  /*91c60*/  @!P0 BRA `(.L_x_1529) ;  /* 0x00000008009c8947 */ /* 0x000fea0003800000 */
[----:B------:R-:W-:Y:S05]  /*91c70*/  BSYNC.RELIABLE B3 ;  /* 0x0000000000037941 */ /* 0x000fea0003800100 */
.L_x_1527:
[----:B------:R-:W-:-:S05]  /*91c80*/  IMAD R9, R10, 0x2, R55 ;  /* 0x000000020a097824 */ /* 0x000fca00078e0237 */
[----:B0-----:R-:W4:Y:S01]  /*91c90*/  LDL.U16 R20, [R9+0x2] ;  /* 0x0000020009147983 */ /* 0x001f220000100400 */
[----:B------:R-:W-:-:S03]  /*91ca0*/  ISETP.GT.U32.AND P4, PT, R10, 0x16, PT ;  /* 0x000000160a00780c */ /* 0x000fc60003f84070 */
[----:B----4-:R0:W-:Y:S04]  /*91cb0*/  STL.U16 [R1+0x592], R20 ;  /* 0x0005921401007387 */ /* 0x0101e80000100400 */
        /* <DEDUP_REMOVED lines=39> */
.L_x_1531:
[----:B------:R-:W-:Y:S05]  /*91f30*/  BSYNC.RECONVERGENT B3 ;  /* 0x0000000000037941 */ /* 0x000fea0003800200 */
.L_x_1530:
[----:B-----5:R0:W-:Y:S01]  /*91f40*/  STL.U16 [R1+0x596], R34 ;  /* 0x0005962201007387 */ /* 0x0201e20000100400 */
[----:B------:R-:W-:Y:S01]  /*91f50*/  BSSY.RECONVERGENT B3, `(.L_x_1532) ;  /* 0x0000004000037945 */ /* 0x000fe20003800200 */
[----:B------:R-:W-:-:S03]  /*91f60*/  ISETP.GT.U32.AND P4, PT, R10, 0xe, PT ;  /* 0x0000000e0a00780c */ /* 0x000fc60003f84070 */
[----:B------:R-:W-:Y:S10]  /*91f70*/  @P5 BRA `(.L_x_1533) ;  /* 0x0000000000045947 */ /* 0x000ff40003800000 */
[----:B------:R0:W5:Y:S02]  /*91f80*/  LDL.U16 R32, [R9+0x8] ;  /* 0x0000080009207983 */ /* 0x0001640000100400 */
.L_x_1533:
[----:B------:R-:W-:Y:S05]  /*91f90*/  BSYNC.RECONVERGENT B3 ;  /* 0x0000000000037941 */ /* 0x000fea0003800200 */
.L_x_1532:
[----:B-----5:R0:W-:Y:S01]  /*91fa0*/  STL.U16 [R1+0x598], R32 ;  /* 0x0005982001007387 */ /* 0x0201e20000100400 */
[----:B------:R-:W-:Y:S01]  /*91fb0*/  BSSY.RECONVERGENT B3, `(.L_x_1534) ;  /* 0x0000004000037945 */ /* 0x000fe20003800200 */
[----:B------:R-:W-:-:S03]  /*91fc0*/  ISETP.GT.U32.AND P5, PT, R10, 0xd, PT ;  /* 0x0000000d0a00780c */ /* 0x000fc60003fa4070 */
[----:B------:R-:W-:Y:S10]  /*91fd0*/  @P6 BRA `(.L_x_1535) ;  /* 0x0000000000046947 */ /* 0x000ff40003800000 */
[----:B------:R0:W5:Y:S02]  /*91fe0*/  LDL.U16 R38, [R9+0xa] ;  /* 0x00000a0009267983 */ /* 0x0001640000100400 */
.L_x_1535:
[----:B------:R-:W-:Y:S05]  /*91ff0*/  BSYNC.RECONVERGENT B3 ;  /* 0x0000000000037941 */ /* 0x000fea0003800200 */
.L_x_1534:
[----:B-----5:R0:W-:Y:S01]  /*92000*/  STL.U16 [R1+0x59a], R38 ;  /* 0x00059a2601007387 */ /* 0x0201e20000100400 */
[----:B------:R-:W-:Y:S01]  /*92010*/  BSSY.RECONVERGENT B3, `(.L_x_1536) ;  /* 0x0000004000037945 */ /* 0x000fe20003800200 */
[----:B------:R-:W-:-:S03]  /*92020*/  ISETP.GT.U32.AND P6, PT, R10, 0xc, PT ;  /* 0x0000000c0a00780c */ /* 0x000fc60003fc4070 */
[----:B------:R-:W-:Y:S10]  /*92030*/  @P0 BRA `(.L_x_1537) ;  /* 0x0000000000040947 */ /* 0x000ff40003800000 */
[----:B------:R0:W5:Y:S02]  /*92040*/  LDL.U16 R30, [R9+0xc] ;  /* 0x00000c00091e7983 */ /* 0x0001640000100400 */
.L_x_1537:
[----:B------:R-:W-:Y:S05]  /*92050*/  BSYNC.RECONVERGENT B3 ;  /* 0x0000000000037941 */ /* 0x000fea0003800200 */
.L_x_1536:
[----:B-----5:R0:W-:Y:S01]  /*92060*/  STL.U16 [R1+0x59c], R30 ;  /* 0x00059c1e01007387 */ /* 0x0201e20000100400 */
[----:B------:R-:W-:Y:S01]  /*92070*/  BSSY.RECONVERGENT B3, `(.L_x_1538) ;  /* 0x0000004000037945 */ /* 0x000fe20003800200 */
[----:B------:R-:W-:-:S03]  /*92080*/  ISETP.GT.U32.AND P0, PT, R10, 0xb, PT ;  /* 0x0000000b0a00780c */ /* 0x000fc60003f04070 */
[----:B------:R-:W-:Y:S10]  /*92090*/  @P1 BRA `(.L_x_1539) ;  /* 0x0000000000041947 */ /* 0x000ff40003800000 */
[----:B------:R0:W5:Y:S02]  /*920a0*/  LDL.U16 R28, [R9+0xe] ;  /* 0x00000e00091c7983 */ /* 0x0001640000100400 */
.L_x_1539:
[----:B------:R-:W-:Y:S05]  /*920b0*/  BSYNC.RECONVERGENT B3 ;  /* 0x0000000000037941 */ /* 0x000fea0003800200 */
.L_x_1538:
[----:B-----5:R0:W-:Y:S01]  /*920c0*/  STL.U16 [R1+0x59e], R28 ;  /* 0x00059e1c01007387 */ /* 0x0201e20000100400 */
[----:B------:R-:W-:Y:S01]  /*920d0*/  BSSY.RECONVERGENT B3, `(.L_x_1540) ;  /* 0x0000004000037945 */ /* 0x000fe20003800200 */
[----:B------:R-:W-:-:S03]  /*920e0*/  ISETP.GT.U32.AND P1, PT, R10, 0xa, PT ;  /* 0x0000000a0a00780c */ /* 0x000fc60003f24070 */
[----:B------:R-:W-:Y:S10]  /*920f0*/  @P2 BRA `(.L_x_1541) ;  /* 0x0000000000042947 */ /* 0x000ff40003800000 */
[----:B------:R0:W5:Y:S02]  /*92100*/  LDL.U16 R40, [R9+0x10] ;  /* 0x0000100009287983 */ /* 0x0001640000100400 */
.L_x_1541:
[----:B------:R-:W-:Y:S05]  /*92110*/  BSYNC.RECONVERGENT B3 ;  /* 0x0000000000037941 */ /* 0x000fea0003800200 */
.L_x_1540:
[----:B-----5:R0:W-:Y:S01]  /*92120*/  STL.U16 [R1+0x5a0], R40 ;  /* 0x0005a02801007387 */ /* 0x0201e20000100400 */
[----:B------:R-:W-:Y:S01]  /*92130*/  BSSY.RECONVERGENT B3, `(.L_x_1542) ;  /* 0x0000004000037945 */ /* 0x000fe20003800200 */
[----:B------:R-:W-:-:S03]  /*92140*/  ISETP.GT.U32.AND P2, PT, R10, 0x9, PT ;  /* 0x000000090a00780c */ /* 0x000fc60003f44070 */
[----:B------:R-:W-:Y:S10]  /*92150*/  @P3 BRA `(.L_x_1543) ;  /* 0x0000000000043947 */ /* 0x000ff40003800000 */
[----:B------:R0:W5:Y:S02]  /*92160*/  LDL.U16 R26, [R9+0x12] ;  /* 0x00001200091a7983 */ /* 0x0001640000100400 */
.L_x_1543:
[----:B------:R-:W-:Y:S05]  /*92170*/  BSYNC.RECONVERGENT B3 ;  /* 0x0000000000037941 */ /* 0x000fea0003800200 */
.L_x_1542:
        /* <DEDUP_REMOVED lines=9> */
.L_x_1545:
[----:B------:R-:W-:Y:S05]  /*92210*/  BSYNC.RECONVERGENT B3 ;  /* 0x0000000000037941 */ /* 0x000fea0003800200 */
.L_x_1544:
[----:B-----5:R0:W-:Y:S01]  /*92220*/  STL.U16 [R1+0x5a4], R42 ;  /* 0x0005a42a01007387 */ /* 0x0201e20000100400 */
[----:B------:R-:W-:Y:S01]  /*92230*/  BSSY.RECONVERGENT B3, `(.L_x_1546) ;  /* 0x0000004000037945 */ /* 0x000fe20003800200 */
[----:B------:R-:W-:-:S03]  /*92240*/  ISETP.GT.U32.AND P3, PT, R10, 0x7, PT ;  /* 0x000000070a00780c */ /* 0x000fc60003f64070 */
[----:B------:R-:W-:Y:S10]  /*92250*/  @P4 BRA `(.L_x_1547) ;  /* 0x0000000000044947 */ /* 0x000ff40003800000 */
[----:B------:R0:W5:Y:S02]  /*92260*/  LDL.U16 R24, [R9+0x16] ;  /* 0x0000160009187983 */ /* 0x0001640000100400 */
.L_x_1547:
[----:B------:R-:W-:Y:S05]  /*92270*/  BSYNC.RECONVERGENT B3 ;  /* 0x0000000000037941 */ /* 0x000fea0003800200 */
.L_x_1546:
[----:B-----5:R0:W-:Y:S01]  /*92280*/  STL.U16 [R1+0x5a6], R24 ;  /* 0x0005a61801007387 */ /* 0x0201e20000100400 */
[----:B------:R-:W-:Y:S01]  /*92290*/  BSSY.RECONVERGENT B3, `(.L_x_1548) ;  /* 0x0000004000037945 */ /* 0x000fe20003800200 */
[----:B------:R-:W-:-:S03]  /*922a0*/  ISETP.GT.U32.AND P4, PT, R10, 0x6, PT ;  /* 0x000000060a00780c */ /* 0x000fc60003f84070 */
[----:B------:R-:W-:Y:S10]  /*922b0*/  @P5 BRA `(.L_x_1549) ;  /* 0x0000000000045947 */ /* 0x000ff40003800000 */
[----:B------:R0:W5:Y:S02]  /*922c0*/  LDL.U16 R44, [R9+0x18] ;  /* 0x00001800092c7983 */ /* 0x0001640000100400 */
.L_x_1549:
[----:B------:R-:W-:Y:S05]  /*922d0*/  BSYNC.RECONVERGENT B3 ;  /* 0x0000000000037941 */ /* 0x000fea0003800200 */
.L_x_1548:
[----:B-----5:R0:W-:Y:S01]  /*922e0*/  STL.U16 [R1+0x5a8], R44 ;  /* 0x0005a82c01007387 */ /* 0x0201e20000100400 */
[----:B------:R-:W-:Y:S01]  /*922f0*/  BSSY.RECONVERGENT B3, `(.L_x_1550) ;  /* 0x0000004000037945 */ /* 0x000fe20003800200 */
[----:B------:R-:W-:-:S03]  /*92300*/  ISETP.GT.U32.AND P5, PT, R10, 0x5, PT ;  /* 0x000000050a00780c */ /* 0x000fc60003fa4070 */
[----:B------:R-:W-:Y:S10]  /*92310*/  @P6 BRA `(.L_x_1551) ;  /* 0x0000000000046947 */ /* 0x000ff40003800000 */
[----:B------:R0:W5:Y:S02]  /*92320*/  LDL.U16 R22, [R9+0x1a] ;  /* 0x00001a0009167983 */ /* 0x0001640000100400 */
.L_x_1551:
[----:B------:R-:W-:Y:S05]  /*92330*/  BSYNC.RECONVERGENT B3 ;  /* 0x0000000000037941 */ /* 0x000fea0003800200 */
.L_x_1550:
[----:B-----5:R0:W-:Y:S01]  /*92340*/  STL.U16 [R1+0x5aa], R22 ;  /* 0x0005aa1601007387 */ /* 0x0201e20000100400 */
[----:B------:R-:W-:Y:S01]  /*92350*/  BSSY.RECONVERGENT B3, `(.L_x_1552) ;  /* 0x0000004000037945 */ /* 0x000fe20003800200 */
[----:B------:R-:W-:-:S03]  /*92360*/  ISETP.GT.U32.AND P6, PT, R10, 0x4, PT ;  /* 0x000000040a00780c */ /* 0x000fc60003fc4070 */
[----:B------:R-:W-:Y:S10]  /*92370*/  @P0 BRA `(.L_x_1553) ;  /* 0x0000000000040947 */ /* 0x000ff40003800000 */
[----:B------:R0:W5:Y:S02]  /*92380*/  LDL.U16 R58, [R9+0x1c] ;  /* 0x00001c00093a7983 */ /* 0x0001640000100400 */
.L_x_1553:
[----:B------:R-:W-:Y:S05]  /*92390*/  BSYNC.RECONVERGENT B3 ;  /* 0x0000000000037941 */ /* 0x000fea0003800200 */
.L_x_1552:
[----:B-----5:R0:W-:Y:S01]  /*923a0*/  STL.U16 [R1+0x5ac], R58 ;  /* 0x0005ac3a01007387 */ /* 0x0201e20000100400 */
[----:B------:R-:W-:Y:S01]  /*923b0*/  BSSY.RECONVERGENT B3, `(.L_x_1554) ;  /* 0x0000004000037945 */ /* 0x000fe20003800200 */
[----:B------:R-:W-:-:S03]  /*923c0*/  ISETP.GT.U32.AND P0, PT, R10, 0x3, PT ;  /* 0x000000030a00780c */ /* 0x000fc60003f04070 */
[----:B------:R-:W-:Y:S10]  /*923d0*/  @P1 BRA `(.L_x_1555) ;  /* 0x0000000000041947 */ /* 0x000ff40003800000 */
[----:B------:R0:W5:Y:S02]  /*923e0*/  LDL.U16 R60, [R9+0x1e] ;  /* 0x00001e00093c7983 */ /* 0x0001640000100400 */
.L_x_1555:
[----:B------:R-:W-:Y:S05]  /*923f0*/  BSYNC.RECONVERGENT B3 ;  /* 0x0000000000037941 */ /* 0x000fea0003800200 */
.L_x_1554:
[----:B-----5:R0:W-:Y:S01]  /*92400*/  STL.U16 [R1+0x5ae], R60 ;  /* 0x0005ae3c01007387 */ /* 0x0201e20000100400 */
[----:B------:R-:W-:Y:S01]  /*92410*/  BSSY.RECONVERGENT B3, `(.L_x_1556) ;  /* 0x0000004000037945 */ /* 0x000fe20003800200 */
[----:B------:R-:W-:-:S03]  /*92420*/  ISETP.GT.U32.AND P1, PT, R10, 0x2, PT ;  /* 0x000000020a00780c */ /* 0x000fc60003f24070 */
[----:B------:R-:W-:Y:S10]  /*92430*/  @P2 BRA `(.L_x_1557) ;  /* 0x0000000000042947 */ /* 0x000ff40003800000 */
[----:B------:R0:W5:Y:S02]  /*92440*/  LDL.U16 R62, [R9+0x20] ;  /* 0x00002000093e7983 */ /* 0x0001640000100400 */
.L_x_1557:
[----:B------:R-:W-:Y:S05]  /*92450*/  BSYNC.RECONVERGENT B3 ;  /* 0x0000000000037941 */ /* 0x000fea0003800200 */
.L_x_1556:
[----:B-----5:R0:W-:Y:S01]  /*92460*/  STL.U16 [R1+0x5b0], R62 ;  /* 0x0005b03e01007387 */ /* 0x0201e20000100400 */
[----:B------:R-:W-:Y:S01]  /*92470*/  ISETP.NE.AND P2, PT, R12, RZ, PT ;  /* 0x000000ff0c00720c */ /* 0x000fe20003f45270 */
[----:B------:R-:W-:-:S12]  /*92480*/  BSSY.RECONVERGENT B3, `(.L_x_1558) ;  /* 0x0000003000037945 */ /* 0x000fd80003800200 */
[----:B0-----:R-:W-:Y:S05]  /*92490*/  @P2 BRA `(.L_x_1559) ;  /* 0x0000000000042947 */ /* 0x001fea0003800000 */
[----:B------:R0:W5:Y:S02]  /*924a0*/  LDL.U16 R64, [R9+0x22] ;  /* 0x0000220009407983 */ /* 0x0001640000100400 */
.L_x_1559:
[----:B------:R-:W-:Y:S05]  /*924b0*/  BSYNC.RECONVERGENT B3 ;  /* 0x0000000000037941 */ /* 0x000fea0003800200 */
.L_x_1558:
[----:B-----5:R0:W-:Y:S01]  /*924c0*/  STL.U16 [R1+0x5b2], R64 ;  /* 0x0005b24001007387 */ /* 0x0201e20000100400 */
[----:B------:R-:W-:Y:S04]  /*924d0*/  BSSY.RECONVERGENT B3, `(.L_x_1560) ;  /* 0x0000003000037945 */ /* 0x000fe80003800200 */
[----:B------:R-:W-:Y:S05]  /*924e0*/  @P3 BRA `(.L_x_1561) ;  /* 0x0000000000043947 */ /* 0x000fea0003800000 */
[----:B------:R0:W5:Y:S02]  /*924f0*/  LDL.U16 R66, [R9+0x24] ;  /* 0x0000240009427983 */ /* 0x0001640000100400 */
.L_x_1561:
[----:B------:R-:W-:Y:S05]  /*92500*/  BSYNC.RECONVERGENT B3 ;  /* 0x0000000000037941 */ /* 0x000fea0003800200 */
.L_x_1560:
[----:B-----5:R0:W-:Y:S01]  /*92510*/  STL.U16 [R1+0x5b4], R66 ;  /* 0x0005b44201007387 */ /* 0x0201e20000100400 */
[----:B------:R-:W-:Y:S04]  /*92520*/  BSSY.RECONVERGENT B3, `(.L_x_1562) ;  /* 0x0000003000037945 */ /* 0x000fe80003800200 */
[----:B------:R-:W-:Y:S05]  /*92530*/  @P4 BRA `(.L_x_1563) ;  /* 0x0000000000044947 */ /* 0x000fea0003800000 */
[----:B------:R0:W5:Y:S02]  /*92540*/  LDL.U16 R68, [R9+0x26] ;  /* 0x0000260009447983 */ /* 0x0001640000100400 */
.L_x_1563:
[----:B------:R-:W-:Y:S05]  /*92550*/  BSYNC.RECONVERGENT B3 ;  /* 0x0000000000037941 */ /* 0x000fea0003800200 */
.L_x_1562:
[----:B-----5:R0:W-:Y:S01]  /*92560*/  STL.U16 [R1+0x5b6], R68 ;  /* 0x0005b64401007387 */ /* 0x0201e20000100400 */
[----:B------:R-:W-:Y:S04]  /*92570*/  BSSY.RECONVERGENT B3, `(.L_x_1564) ;  /* 0x0000003000037945 */ /* 0x000fe80003800200 */
[----:B------:R-:W-:Y:S05]  /*92580*/  @P5 BRA `(.L_x_1565) ;  /* 0x0000000000045947 */ /* 0x000fea0003800000 */
[----:B------:R0:W5:Y:S02]  /*92590*/  LDL.U16 R70, [R9+0x28] ;  /* 0x0000280009467983 */ /* 0x0001640000100400 */
.L_x_1565:
[----:B------:R-:W-:Y:S05]  /*925a0*/  BSYNC.RECONVERGENT B3 ;  /* 0x0000000000037941 */ /* 0x000fea0003800200 */
.L_x_1564:
[----:B-----5:R0:W-:Y:S01]  /*925b0*/  STL.U16 [R1+0x5b8], R70 ;  /* 0x0005b84601007387 */ /* 0x0201e20000100400 */
[----:B------:R-:W-:Y:S04]  /*925c0*/  BSSY.RECONVERGENT B3, `(.L_x_1566) ;  /* 0x0000003000037945 */ /* 0x000fe80003800200 */
[----:B------:R-:W-:Y:S05]  /*925d0*/  @P6 BRA `(.L_x_1567) ;  /* 0x0000000000046947 */ /* 0x000fea0003800000 */
[----:B------:R0:W5:Y:S02]  /*925e0*/  LDL.U16 R72, [R9+0x2a] ;  /* 0x00002a0009487983 */ /* 0x0001640000100400 */
.L_x_1567:
[----:B------:R-:W-:Y:S05]  /*925f0*/  BSYNC.RECONVERGENT B3 ;  /* 0x0000000000037941 */ /* 0x000fea0003800200 */
.L_x_1566:
[----:B-----5:R0:W-:Y:S01]  /*92600*/  STL.U16 [R1+0x5ba], R72 ;  /* 0x0005ba4801007387 */ /* 0x0201e20000100400 */
[----:B------:R-:W-:Y:S04]  /*92610*/  BSSY.RECONVERGENT B3, `(.L_x_1568) ;  /* 0x0000003000037945 */ /* 0x000fe80003800200 */
[----:B------:R-:W-:Y:S05]  /*92620*/  @P0 BRA `(.L_x_1569) ;  /* 0x0000000000040947 */ /* 0x000fea0003800000 */
[----:B------:R0:W5:Y:S02]  /*92630*/  LDL.U16 R16, [R9+0x2c] ;  /* 0x00002c0009107983 */ /* 0x0001640000100400 */
.L_x_1569:
[----:B------:R-:W-:Y:S05]  /*92640*/  BSYNC.RECONVERGENT B3 ;  /* 0x0000000000037941 */ /* 0x000fea0003800200 */
.L_x_1568:
[----:B-----5:R0:W-:Y:S01]  /*92650*/  STL.U16 [R1+0x5bc], R16 ;  /* 0x0005bc1001007387 */ /* 0x0201e20000100400 */
[----:B------:R-:W-:Y:S04]  /*92660*/  BSSY.RECONVERGENT B3, `(.L_x_1570) ;  /* 0x0000003000037945 */ /* 0x000fe80003800200 */
[----:B------:R-:W-:Y:S05]  /*92670*/  @P1 BRA `(.L_x_1571) ;  /* 0x0000000000041947 */ /* 0x000fea0003800000 */
[----:B------:R0:W5:Y:S02]  /*92680*/  LDL.U16 R74, [R9+0x2e] ;  /* 0x00002e00094a7983 */ /* 0x0001640000100400 */
.L_x_1571:
[----:B------:R-:W-:Y:S05]  /*92690*/  BSYNC.RECONVERGENT B3 ;  /* 0x0000000000037941 */ /* 0x000fea0003800200 */
.L_x_1570:
[----:B------:R0:W-:Y:S01]  /*926a0*/  STL [R1+0x5c4], R14 ;  /* 0x0005c40e01007387 */ /* 0x0001e20000100800 */
[----:B------:R-:W-:-:S03]  /*926b0*/  PRMT R76, R8, 0x7610, R76 ;  /* 0x00007610084c7816 */ /* 0x000fc6000000004c */
[----:B-----5:R0:W-:Y:S04]  /*926c0*/  STL.U16 [R1+0x5be], R74 ;  /* 0x0005be4a01007387 */ /* 0x0201e80000100400 */
[----:B------:R0:W-:Y:S02]  /*926d0*/  STL.U16 [R1+0x5c0], R8 ;  /* 0x0005c00801007387 */ /* 0x0001e40000100400 */
.L_x_1529:
[----:B------:R-:W-:Y:S05]  /*926e0*/  BSYNC.RECONVERGENT B2 ;  /* 0x0000000000027941 */ /* 0x000fea0003800200 */
.L_x_1526:
[----:B------:R-:W5:Y:S04]  /*926f0*/  LDL.U8 R11, [R1+0x558] ;  /* 0x00055800010b7983 */ /* 0x000f680000100000 */
[----:B0-----:R-:W5:Y:S01]  /*92700*/  LDL.U8 R8, [R1+0x30c] ;  /* 0x00030c0001087983 */ /* 0x001f620000100000 */
[----:B----4-:R-:W-:Y:S01]  /*92710*/  IMAD.MOV.U32 R9, RZ, RZ, 0x1 ;  /* 0x00000001ff097424 */ /* 0x010fe200078e00ff */
[----:B-----5:R-:W-:-:S13]  /*92720*/  LOP3.LUT P0, RZ, R11, 0xff, R8, 0xc8, !PT ;  /* 0x000000ff0bff7812 */ /* 0x020fda000780c808 */
[C---:B---3--:R-:W-:Y:S02]  /*92730*/  @!P0 PRMT R7, R9.reuse, 0x7610, R7 ;  /* 0x0000761009078816 */ /* 0x048fe40000000007 */
[----:B------:R-:W-:-:S03]  /*92740*/  @!P0 PRMT R63, R9, 0x7610, R63 ;  /* 0x00007610093f8816 */ /* 0x000fc6000000003f */
[----:B------:R3:W-:Y:S01]  /*92750*/  @!P0 STL.U8 [R1+0x590], R7 ;  /* 0x0005900701008387 */ /* 0x0007e20000100000 */
[----:B------:R-:W-:Y:S05]  /*92760*/  @!P0 BRA `(.L_x_1488) ;  /* 0x0000000000108947 */ /* 0x000fea0003800000 */
[----:B------:R-:W-:-:S04]  /*92770*/  ISETP.NE.AND P0, PT, R8, RZ, PT ;  /* 0x000000ff0800720c */ /* 0x000fc80003f05270 */
[----:B------:R-:W-:-:S13]  /*92780*/  ISETP.NE.AND P0, PT, R11, RZ, P0 ;  /* 0x000000ff0b00720c */ /* 0x000fda0000705270 */
[----:B------:R4:W-:Y:S01]  /*92790*/  @!P0 STL.U8 [R1+0x590], RZ ;  /* 0x000590ff01008387 */ /* 0x0009e20000100000 */
[----:B------:R-:W-:-:S07]  /*927a0*/  @!P0 PRMT R63, RZ, 0x7610, R63 ;  /* 0x00007610ff3f8816 */ /* 0x000fce000000003f */
.L_x_1488:
[----:B------:R-:W-:Y:S05]  /*927b0*/  BSYNC.RECONVERGENT B1 ;  /* 0x0000000000017941 */ /* 0x000fea0003800200 */
.L_x_1487:
[----:B------:R-:W5:Y:S01]  /*927c0*/  LDL.U8 R78, [R1+0x264] ;  /* 0x00026400014e7983 */ /* 0x000f620000100000 */
[----:B------:R-:W-:Y:S01]  /*927d0*/  PRMT R25, R63, 0x9910, RZ ;  /* 0x000099103f197816 */ /* 0x000fe200000000ff */
[----:B------:R-:W-:Y:S01]  /*927e0*/  BSSY.RECONVERGENT B1, `(.L_x_1572) ;  /* 0x0000b93000017945 */ /* 0x000fe20003800200 */
[----:B------:R-:W-:Y:S02]  /*927f0*/  PRMT R23, R44, 0x7610, R23 ;  /* 0x000076102c177816 */ /* 0x000fe40000000017 */
[----:B------:R-:W-:Y:S01]  /*92800*/  PRMT R19, R18, 0x7610, R19 ;  /* 0x0000761012137816 */ /* 0x000fe20000000013 */
[----:B------:R-:W-:Y:S01]  /*92810*/  IMAD.MOV.U32 R44, RZ, RZ, R25 ;  /* 0x000000ffff2c7224 */ /* 0x000fe200078e0019 */
[----:B------:R-:W-:Y:S02]  /*92820*/  PRMT R18, R76, 0x7610, R18 ;  /* 0x000076104c127816 */ /* 0x000fe40000000012 */
[----:B------:R-:W-:Y:S02]  /*92830*/  PRMT R17, R74, 0x7610, R17 ;  /* 0x000076104a117816 */ /* 0x000fe40000000011 */
[----:B------:R-:W-:-:S02]  /*92840*/  PRMT R15, R72, 0x7610, R15 ;  /* 0x00007610480f7816 */ /* 0x000fc4000000000f */
[----:B------:R-:W-:Y:S02]  /*92850*/  PRMT R14, R70, 0x7610, R14 ;  /* 0x00007610460e7816 */ /* 0x000fe4000000000e */
[----:B------:R-:W-:Y:S02]  /*92860*/  PRMT R13, R68, 0x7610, R13 ;  /* 0x00007610440d7816 */ /* 0x000fe4000000000d */
[----:B------:R-:W-:Y:S02]  /*92870*/  PRMT R12, R66, 0x7610, R12 ;  /* 0x00007610420c7816 */ /* 0x000fe4000000000c */
[----:B------:R-:W-:Y:S02]  /*92880*/  PRMT R11, R64, 0x7610, R11 ;  /* 0x00007610400b7816 */ /* 0x000fe4000000000b */
[----:B0-----:R-:W-:Y:S02]  /*92890*/  PRMT R10, R62, 0x7610, R10 ;  /* 0x000076103e0a7816 */ /* 0x001fe4000000000a */
[----:B------:R-:W-:-:S02]  /*928a0*/  PRMT R9, R60, 0x7610, R9 ;  /* 0x000076103c097816 */ /* 0x000fc40000000009 */
[----:B------:R-:W-:Y:S02]  /*928b0*/  PRMT R8, R58, 0x7610, R8 ;  /* 0x000076103a087816 */ /* 0x000fe40000000008 */
[----:B------:R-:W-:Y:S02]  /*928c0*/  PRMT R25, R42, 0x7610, R25 ;  /* 0x000076102a197816 */ /* 0x000fe40000000019 */
[----:B------:R-:W-:Y:S02]  /*928d0*/  PRMT R27, R40, 0x7610, R27 ;  /* 0x00007610281b7816 */ /* 0x000fe4000000001b */
[----:B------:R-:W-:Y:S02]  /*928e0*/  PRMT R31, R38, 0x7610, R31 ;  /* 0x00007610261f7816 */ /* 0x000fe4000000001f */
[----:B------:R-:W-:Y:S02]  /*928f0*/  PRMT R61, R36, 0x7610, R61 ;  /* 0x00007610243d7816 */ /* 0x000fe4000000003d */
[----:B-----5:R-:W-:-:S04]  /*92900*/  ISETP.NE.AND P0, PT, R78, 0x1, PT ;  /* 0x000000014e00780c */ /* 0x020fc80003f05270 */
[----:B------:R-:W-:-:S13]  /*92910*/  ISETP.NE.OR P1, PT, R44, RZ, P0 ;  /* 0x000000ff2c00720c */ /* 0x000fda0000725670 */
[----:B------:R-:W-:Y:S05]  /*92920*/  @P1 BRA `(.L_x_1573) ;  /* 0x0000002c00ac1947 */ /* 0x000fea0003800000 */
[----:B------:R-:W5:Y:S04]  /*92930*/  LDL R75, [R1+0x268] ;  /* 0x00026800014b7983 */ /* 0x000f680000100800 */
[----:B------:R-:W2:Y:S04]  /*92940*/  LDL.U16 R63, [R1+0x266] ;  /* 0x00026600013f7983 */ /* 0x000ea80000100400 */
        /* <DEDUP_REMOVED lines=24> */
[----:B-----5:R-:W-:-:S02]  /*92ad0*/  PRMT R38, R75, 0x7632, R38 ;  /* 0x000076324b267816 */ /* 0x020fc40000000026 */
[----:B--2---:R-:W-:-:S04]  /*92ae0*/  LOP3.LUT R36, R75, R63, R20, 0xfe, !PT ;  /* 0x0000003f4b247212 */ /* 0x004fc800078efe14 */
        /* <DEDUP_REMOVED lines=57> */
.L_x_1577:
[----:B------:R-:W-:Y:S02]  /*92e80*/  PRMT R72, R20, 0x9910, RZ ;  /* 0x0000991014487816 */ /* 0x000fe400000000ff */
[----:B------:R-:W-:-:S04]  /*92e90*/  PRMT R73, R63, 0x9910, RZ ;  /* 0x000099103f497816 */ /* 0x000fc800000000ff */
[----:B------:R-:W-:Y:S01]  /*92ea0*/  ISETP.NE.AND P0, PT, R73, R72, PT ;  /* 0x000000484900720c */ /* 0x000fe20003f05270 */
[C---:B------:R-:W-:Y:S02]  /*92eb0*/  VIADD R73, R1.reuse, 0x266 ;  /* 0x0000026601497836 */ /* 0x040fe40000000000 */
[----:B------:R-:W-:-:S10]  /*92ec0*/  VIADD R72, R1, 0x592 ;  /* 0x0000059201487836 */ /* 0x000fd40000000000 */
        /* <DEDUP_REMOVED lines=145> */
.L_x_1580:
[----:B------:R-:W2:Y:S04]  /*937e0*/  LDL.U16 R34, [R73] ;  /* 0x0000000049227983 */ /* 0x000ea80000100400 */
[----:B------:R-:W2:Y:S01]  /*937f0*/  LDL.U16 R61, [R72] ;  /* 0x00000000483d7983 */ /* 0x000ea20000100400 */
[----:B------:R-:W-:Y:S02]  /*93800*/  PLOP3.LUT P0, PT, PT, PT, PT, 0x80, 0x8 ;  /* 0x000000000008781c */ /* 0x000fe40003f0f070 */
[----:B--2---:R-:W-:-:S13]  /*93810*/  ISETP.GT.U32.AND P1, PT, R34, R61, PT ;  /* 0x0000003d2200720c */ /* 0x004fda0003f24070 */
[----:B------:R-:W-:Y:S05]  /*93820*/  @P1 BREAK.RELIABLE B3 ;  /* 0x0000000000031942 */ /* 0x000fea0003800100 */
[----:B------:R-:W-:Y:S05]  /*93830*/  @P1 BRA `(.L_x_1578) ;  /* 0x00000000000c1947 */ /* 0x000fea0003800000 */
.L_x_1579:
[----:B------:R-:W-:Y:S05]  /*93840*/  BSYNC.RELIABLE B3 ;  /* 0x0000000000037941 */ /* 0x000fea0003800100 */
.L_x_1576:
[----:B------:R0:W-:Y:S01]  /*93850*/  STL.U8 [R1+0x30c], RZ ;  /* 0x00030cff01007387 */ /* 0x0001e20000100000 */
[----:B------:R-:W-:-:S13]  /*93860*/  PLOP3.LUT P0, PT, PT, PT, PT, 0x8, 0x80 ;  /* 0x000000000080781c */ /* 0x000fda0003f0e170 */
.L_x_1578:
[----:B------:R-:W-:Y:S05]  /*93870*/  BSYNC.RECONVERGENT B2 ;  /* 0x0000000000027941 */ /* 0x000fea0003800200 */
.L_x_1575:
        /* <DEDUP_REMOVED lines=15> */
.L_x_1582:
[----:B------:R-:W-:Y:S05]  /*93970*/  BSYNC.RECONVERGENT B2 ;  /* 0x0000000000027941 */ /* 0x000fea0003800200 */
.L_x_1581:
        /* <DEDUP_REMOVED lines=11> */
[----:B------:R-:W-:-:S05]  /*93a30*/  @!P0 IMAD R19, R18, 0x2, R46 ;  /* 0x0000000212138824 */ /* 0x000fca00078e022e */
[----:B------:R-:W3:Y:S01]  /*93a40*/  @!P0 LDL.U16 R70, [R19+0x2] ;  /* 0x0000020013468983 */ /* 0x000ee20000100400 */
[----:B--2---:R-:W-:-:S05]  /*93a50*/  @P0 IMAD R72, R18, 0x2, R55 ;  /* 0x0000000212480824 */ /* 0x004fca00078e0237 */
[----:B------:R-:W3:Y:S02]  /*93a60*/  @P0 LDL.U16 R70, [R72+0x2] ;  /* 0x0000020048460983 */ /* 0x000ee40000100400 */
[----:B---3--:R-:W-:-:S07]  /*93a70*/  LOP3.LUT R18, R70, 0xffff, RZ, 0xc0, !PT ;  /* 0x0000ffff46127812 */ /* 0x008fce00078ec0ff */
.L_x_1584:
[----:B------:R-:W-:Y:S05]  /*93a80*/  BSYNC.RECONVERGENT B2 ;  /* 0x0000000000027941 */ /* 0x000fea0003800200 */
.L_x_1583:
        /* <DEDUP_REMOVED lines=15> */
[----:B--2---:R-:W-:-:S05]  /*93b80*/  @P0 IMAD R72, R17, 0x2, R55 ;  /* 0x0000000211480824 */ /* 0x004fca00078e0237 */
[----:B------:R-:W4:Y:S02]  /*93b90*/  @P0 LDL.U16 R70, [R72+0x2] ;  /* 0x0000020048460983 */ /* 0x000f240000100400 */
[----:B----4-:R-:W-:-:S07]  /*93ba0*/  LOP3.LUT R17, R70, 0xffff, RZ, 0xc0, !PT ;  /* 0x0000ffff46117812 */ /* 0x010fce00078ec0ff */
.L_x_1586:
[----:B------:R-:W-:Y:S05]  /*93bb0*/  BSYNC.RECONVERGENT B2 ;  /* 0x0000000000027941 */ /* 0x000fea0003800200 */
.L_x_1585:
[----:B------:R-:W-:Y:S01]  /*93bc0*/  LEA.HI R17, R73, R17, RZ, 0x1 ;  /* 0x0000001149117211 */ /* 0x000fe200078f08ff */
[----:B------:R-:W-:Y:S01]  /*93bd0*/  BSSY.RECONVERGENT B2, `(.L_x_1587) ;  /* 0x0000011000027945 */ /* 0x000fe20003800200 */
[----:B------:R-:W-:Y:S02]  /*93be0*/  LOP3.LUT R70, R81, 0xffff, RZ, 0xc0, !PT ;  /* 0x0000ffff51467812 */ /* 0x000fe400078ec0ff */
[----:B------:R-:W-:Y:S02]  /*93bf0*/  ISETP.GT.U32.AND P2, PT, R61, 0x15, PT ;  /* 0x000000153d00780c */ /* 0x000fe40003f44070 */
[----:B------:R-:W-:Y:S01]  /*93c00*/  SEL R73, R68, R16, P0 ;  /* 0x0000001044497207 */ /* 0x000fe20000000000 */
[----:B--2---:R-:W-:Y:S02]  /*93c10*/  IMAD.IADD R72, R70, 0x1, -R17 ;  /* 0x0000000146487824 */ /* 0x004fe400078e0a11 */
        /* <DEDUP_REMOVED lines=12> */
.L_x_1588:
[----:B------:R-:W-:Y:S05]  /*93ce0*/  BSYNC.RECONVERGENT B2 ;  /* 0x0000000000027941 */ /* 0x000fea0003800200 */
.L_x_1587:
        /* <DEDUP_REMOVED lines=18> */
.L_x_1590:
[----:B------:R-:W-:Y:S05]  /*93e10*/  BSYNC.RECONVERGENT B2 ;  /* 0x0000000000027941 */ /* 0x000fea0003800200 */
.L_x_1589:
        /* <DEDUP_REMOVED lines=18> */
.L_x_1592:
[----:B------:R-:W-:Y:S05]  /*93f40*/  BSYNC.RECONVERGENT B2 ;  /* 0x0000000000027941 */ /* 0x000fea0003800200 */
.L_x_1591:
        /* <DEDUP_REMOVED lines=18> */
.L_x_1594:
[----:B------:R-:W-:Y:S05]  /*94070*/  BSYNC.RECONVERGENT B2 ;  /* 0x0000000000027941 */ /* 0x000fea0003800200 */
.L_x_1593:
        /* <DEDUP_REMOVED lines=18> */
.L_x_1596:
[----:B------:R-:W-:Y:S05]  /*941a0*/  BSYNC.RECONVERGENT B2 ;  /* 0x0000000000027941 */ /* 0x000fea0003800200 */
.L_x_1595:
        /* <DEDUP_REMOVED lines=18> */
.L_x_1598:
[----:B------:R-:W-:Y:S05]  /*942d0*/  BSYNC.RECONVERGENT B2 ;  /* 0x0000000000027941 */ /* 0x000fea0003800200 */
.L_x_1597:
        /* <DEDUP_REMOVED lines=18> */
.L_x_1600:
[----:B------:R-:W-:Y:S05]  /*94400*/  BSYNC.RECONVERGENT B2 ;  /* 0x0000000000027941 */ /* 0x000fea0003800200 */
.L_x_1599:
        /* <DEDUP_REMOVED lines=18> */
.L_x_1602:
[----:B------:R-:W-:Y:S05]  /*94530*/  BSYNC.RECONVERGENT B2 ;  /* 0x0000000000027941 */ /* 0x000fea0003800200 */
.L_x_1601:
        /* <DEDUP_REMOVED lines=18> */
.L_x_1604:
[----:B------:R-:W-:Y:S05]  /*94660*/  BSYNC.RECONVERGENT B2 ;  /* 0x0000000000027941 */ /* 0x000fea0003800200 */
.L_x_1603:
        /* <DEDUP_REMOVED lines=18> */
.L_x_1606:
[----:B------:R-:W-:Y:S05]  /*94790*/  BSYNC.RECONVERGENT B2 ;  /* 0x0000000000027941 */ /* 0x000fea0003800200 */
.L_x_1605:
        /* <DEDUP_REMOVED lines=18> */
.L_x_1608:
[----:B------:R-:W-:Y:S05]  /*948c0*/  BSYNC.RECONVERGENT B2 ;  /* 0x0000000000027941 */ /* 0x000fea0003800200 */
.L_x_1607:
        /* <DEDUP_REMOVED lines=18> */
.L_x_1610:
[----:B------:R-:W-:Y:S05]  /*949f0*/  BSYNC.RECONVERGENT B2 ;  /* 0x0000000000027941 */ /* 0x000fea0003800200 */
.L_x_1609:
        /* <DEDUP_REMOVED lines=18> */
.L_x_1612:
[----:B------:R-:W-:Y:S05]  /*94b20*/  BSYNC.RECONVERGENT B2 ;  /* 0x0000000000027941 */ /* 0x000fea0003800200 */
.L_x_1611:
        /* <DEDUP_REMOVED lines=18> */
.L_x_1614:
[----:B------:R-:W-:Y:S05]  /*94c50*/  BSYNC.RECONVERGENT B2 ;  /* 0x0000000000027941 */ /* 0x000fea0003800200 */
.L_x_1613:
        /* <DEDUP_REMOVED lines=18> */
.L_x_1616:
[----:B------:R-:W-:Y:S05]  /*94d80*/  BSYNC.RECONVERGENT B2 ;  /* 0x0000000000027941 */ /* 0x000fea0003800200 */
.L_x_1615:
        /* <DEDUP_REMOVED lines=18> */
.L_x_1618:
[----:B------:R-:W-:Y:S05]  /*94eb0*/  BSYNC.RECONVERGENT B2 ;  /* 0x0000000000027941 */ /* 0x000fea0003800200 */
.L_x_1617:
        /* <DEDUP_REMOVED lines=18> */
.L_x_1620:
[----:B------:R-:W-:Y:S05]  /*94fe0*/  BSYNC.RECONVERGENT B2 ;  /* 0x0000000000027941 */ /* 0x000fea0003800200 */
.L_x_1619:
        /* <DEDUP_REMOVED lines=18> */
.L_x_1622:
[----:B------:R-:W-:Y:S05]  /*95110*/  BSYNC.RECONVERGENT B2 ;  /* 0x0000000000027941 */ /* 0x000fea0003800200 */
.L_x_1621:
        /* <DEDUP_REMOVED lines=18> */
.L_x_1624:
[----:B------:R-:W-:Y:S05]  /*95240*/  BSYNC.RECONVERGENT B2 ;  /* 0x0000000000027941 */ /* 0x000fea0003800200 */
.L_x_1623:
[----:B------:R-:W-:Y:S01]  /*95250*/  LEA.HI R30, R44, R30, RZ, 0x1 ;  /* 0x0000001e2c1e7211 */ /* 0x000fe200078f08ff */
[----:B------:R-:W-:Y:S01]  /*95260*/  BSSY.RECONVERGENT B2, `(.L_x_1625) ;  /* 0x0000011000027945 */ /* 0x000fe20003800200 */
[----:B------:R-:W-:Y:S02]  /*95270*/  LOP3.LUT R65, R65, 0xffff, RZ, 0xc0, !PT ;  /* 0x0000ffff41417812 */ /* 0x000fe400078ec0ff */
[----:B------:R-:W-:-:S03]  /*95280*/  ISETP.GT.U32.AND P2, PT, R61, 0x2, PT ;  /* 0x000000023d00780c */ /* 0x000fc60003f44070 */
[----:B------:R-:W-:Y:S01]  /*95290*/  IMAD.IADD R67, R65, 0x1, -R30 ;  /* 0x0000000141437824 */ /* 0x000fe200078e0a1e */
[----:B-----5:R-:W-:Y:S01]  /*952a0*/  LOP3.LUT R65, R38, 0xffff, RZ, 0xc0, !PT ;  /* 0x0000ffff26417812 */ /* 0x020fe200078ec0ff */
        /* <DEDUP_REMOVED lines=12> */
.L_x_1626:
[----:B------:R-:W-:Y:S05]  /*95370*/  BSYNC.RECONVERGENT B2 ;  /* 0x0000000000027941 */ /* 0x000fea0003800200 */
.L_x_1625:
        /* <DEDUP_REMOVED lines=18> */
.L_x_1628:
[----:B------:R-:W-:Y:S05]  /*954a0*/  BSYNC.RECONVERGENT B2 ;  /* 0x0000000000027941 */ /* 0x000fea0003800200 */
.L_x_1627:
        /* <DEDUP_REMOVED lines=19> */
.L_x_1630:
[----:B------:R-:W-:Y:S05]  /*955e0*/  BSYNC.RECONVERGENT B2 ;  /* 0x0000000000027941 */ /* 0x000fea0003800200 */
.L_x_1629:
        /* <DEDUP_REMOVED lines=17> */
[----:B---3--:R-:W-:Y:S01]  /*95700*/  PRMT R18, R23, 0x5410, R22 ;  /* 0x0000541017127816 */ /* 0x008fe20000000016 */
        /* <DEDUP_REMOVED lines=13> */
.L_x_1573:
[----:B------:R-:W-:-:S04]  /*957e0*/  ISETP.NE.AND P1, PT, R44, RZ, PT ;  /* 0x000000ff2c00720c */ /* 0x000fc80003f25270 */
[----:B------:R-:W-:-:S13]  /*957f0*/  ISETP.NE.OR P1, PT, R78, RZ, !P1 ;  /* 0x000000ff4e00720c */ /* 0x000fda0004f25670 */
        /* <DEDUP_REMOVED lines=95> */
[----:B------:R-:W-:Y:S02]  /*95df0*/  PLOP3.LUT P0, PT, PT, PT, PT, 0x80, 0x8 ;  /* 0x000000000008781c */ /* 0x000fe40003f0f070 */
[----:B------:R-:W-:Y:S01]  /*95e00*/  PRMT R79, R19, 0x9910, RZ ;  /* 0x00009910134f7816 */ /* 0x000fe200000000ff */
        /* <DEDUP_REMOVED lines=25> */
[----:B-----5:R-:W-:-:S04]  /*95fa0*/  @!P1 ISETP.NE.AND P0, PT, R34, RZ, PT ;  /* 0x000000ff2200920c */ /* 0x020fc80003f05270 */
[----:B------:R-:W-:-:S04]  /*95fb0*/  ISETP.NE.OR P0, PT, R79, RZ, P0 ;  /* 0x000000ff4f00720c */ /* 0x000fc80000705670 */
[----:B--2---:R-:W-:Y:S01]  /*95fc0*/  ISETP.NE.OR P0, PT, R38, RZ, P0 ;  /* 0x000000ff2600720c */ /* 0x004fe20000705670 */
[----:B------:R-:W-:-:S12]  /*95fd0*/  IMAD.MOV.U32 R34, RZ, RZ, 0x1 ;  /* 0x00000001ff227424 */ /* 0x000fd800078e00ff */
[----:B---3--:R-:W-:Y:S01]  /*95fe0*/  @!P0 PRMT R7, R34, 0x7610, R7 ;  /* 0x0000761022078816 */ /* 0x008fe20000000007 */
[----:B------:R0:W-:Y:S04]  /*95ff0*/  @!P0 STL [R1+0x340], RZ ;  /* 0x000340ff01008387 */ /* 0x0001e80000100800 */
[----:B------:R0:W-:Y:S01]  /*96000*/  @!P0 STL.U8 [R1+0x30c], R7 ;  /* 0x00030c0701008387 */ /* 0x0001e20000100000 */
[----:B------:R-:W-:Y:S05]  /*96010*/  @!P0 BRA `(.L_x_1574) ;  /* 0x00000080003c8947 */ /* 0x000fea0003800000 */
[----:B------:R-:W2:Y:S04]  /*96020*/  LDL R83, [R1+0x5c4] ;  /* 0x0005c40001537983 */ /* 0x000ea80000100800 */
[----:B------:R-:W2:Y:S01]  /*96030*/  LDL R80, [R1+0x298] ;  /* 0x0002980001507983 */ /* 0x000ea20000100800 */
[----:B------:R-:W-:Y:S01]  /*96040*/  IMAD.MOV.U32 R34, RZ, RZ, 0x1 ;  /* 0x00000001ff227424 */ /* 0x000fe200078e00ff */
[----:B------:R-:W-:Y:S04]  /*96050*/  BSSY.RECONVERGENT B2, `(.L_x_1632) ;  /* 0x000009a000027945 */ /* 0x000fe80003800200 */
[----:B------:R-:W-:Y:S01]  /*96060*/  BSSY.RELIABLE B3, `(.L_x_1633) ;  /* 0x0000095000037945 */ /* 0x000fe20003800100 */
[----:B0-----:R-:W-:-:S05]  /*96070*/  PRMT R7, R34, 0x7610, R7 ;  /* 0x0000761022077816 */ /* 0x001fca0000000007 */
        /* <DEDUP_REMOVED lines=12> */
.L_x_1634:
        /* <DEDUP_REMOVED lines=128> */
.L_x_1637:
[----:B------:R-:W2:Y:S01]  /*96940*/  LDL.U16 R80, [R80] ;  /* 0x0000000050507983 */ /* 0x000ea20000100400 */
[----:B------:R-:W-:Y:S02]  /*96950*/  LOP3.LUT R61, R82, 0xffff, RZ, 0xc0, !PT ;  /* 0x0000ffff523d7812 */ /* 0x000fe400078ec0ff */
[----:B------:R-:W-:Y:S02]  /*96960*/  PLOP3.LUT P0, PT, PT, PT, PT, 0x80, 0x8 ;  /* 0x000000000008781c */ /* 0x000fe40003f0f070 */
[----:B--2---:R-:W-:-:S13]  /*96970*/  ISETP.GT.U32.AND P1, PT, R80, R61, PT ;  /* 0x0000003d5000720c */ /* 0x004fda0003f24070 */
[----:B------:R-:W-:Y:S05]  /*96980*/  @P1 BREAK.RELIABLE B3 ;  /* 0x0000000000031942 */ /* 0x000fea0003800100 */
[----:B------:R-:W-:Y:S05]  /*96990*/  @P1 BRA `(.L_x_1635) ;  /* 0x0000000000141947 */ /* 0x000fea0003800000 */
[----:B------:R-:W-:-:S07]  /*969a0*/  PRMT R7, R38, 0x7610, R7 ;  /* 0x0000761026077816 */ /* 0x000fce0000000007 */
.L_x_1636:
[----:B------:R-:W-:Y:S05]  /*969b0*/  BSYNC.RELIABLE B3 ;  /* 0x0000000000037941 */ /* 0x000fea0003800100 */
.L_x_1633:
[----:B------:R0:W-:Y:S01]  /*969c0*/  STL.U8 [R1+0x30c], RZ ;  /* 0x00030cff01007387 */ /* 0x0001e20000100000 */
[----:B------:R-:W-:Y:S02]  /*969d0*/  PLOP3.LUT P0, PT, PT, PT, PT, 0x8, 0x80 ;  /* 0x000000000080781c */ /* 0x000fe40003f0e170 */
[----:B------:R-:W-:-:S11]  /*969e0*/  PRMT R38, R7, 0x7610, R38 ;  /* 0x0000761007267816 */ /* 0x000fd60000000026 */
.L_x_1635:
[----:B------:R-:W-:Y:S05]  /*969f0*/  BSYNC.RECONVERGENT B2 ;  /* 0x0000000000027941 */ /* 0x000fea0003800200 */
.L_x_1632:
        /* <DEDUP_REMOVED lines=38> */
.L_x_1639:
[----:B------:R-:W-:Y:S05]  /*96c60*/  BSYNC.RECONVERGENT B2 ;  /* 0x0000000000027941 */ /* 0x000fea0003800200 */
.L_x_1638:
        /* <DEDUP_REMOVED lines=12> */
[----:B--2---:R-:W2:Y:S01]  /*96d30*/  @!P0 LDL.U16 R38, [R19+0x2] ;  /* 0x0000020013268983 */ /* 0x004ea20000100400 */
[----:B------:R-:W-:-:S05]  /*96d40*/  @P0 IMAD R76, R18, 0x2, R46 ;  /* 0x00000002124c0824 */ /* 0x000fca00078e022e */
[----:B------:R-:W2:Y:S02]  /*96d50*/  @P0 LDL.U16 R38, [R76+0x2] ;  /* 0x000002004c260983 */ /* 0x000ea40000100400 */
[----:B--2---:R-:W-:-:S07]  /*96d60*/  LOP3.LUT R18, R38, 0xffff, RZ, 0xc0, !PT ;  /* 0x0000ffff26127812 */ /* 0x004fce00078ec0ff */
.L_x_1641:
[----:B------:R-:W-:Y:S05]  /*96d70*/  BSYNC.RECONVERGENT B2 ;  /* 0x0000000000027941 */ /* 0x000fea0003800200 */
.L_x_1640:
        /* <DEDUP_REMOVED lines=18> */
.L_x_1643:
[----:B------:R-:W-:Y:S05]  /*96ea0*/  BSYNC.RECONVERGENT B2 ;  /* 0x0000000000027941 */ /* 0x000fea0003800200 */
.L_x_1642:
        /* <DEDUP_REMOVED lines=18> */
.L_x_1645:
[----:B------:R-:W-:Y:S05]  /*96fd0*/  BSYNC.RECONVERGENT B2 ;  /* 0x0000000000027941 */ /* 0x000fea0003800200 */
.L_x_1644:
        /* <DEDUP_REMOVED lines=18> */
.L_x_1647:
[----:B------:R-:W-:Y:S05]  /*97100*/  BSYNC.RECONVERGENT B2 ;  /* 0x0000000000027941 */ /* 0x000fea0003800200 */
.L_x_1646:
        /* <DEDUP_REMOVED lines=18> */
.L_x_1649:
[----:B------:R-:W-:Y:S05]  /*97230*/  BSYNC.RECONVERGENT B2 ;  /* 0x0000000000027941 */ /* 0x000fea0003800200 */
.L_x_1648:
        /* <DEDUP_REMOVED lines=18> */
.L_x_1651:
[----:B------:R-:W-:Y:S05]  /*97360*/  BSYNC.RECONVERGENT B2 ;  /* 0x0000000000027941 */ /* 0x000fea0003800200 */
.L_x_1650:
        /* <DEDUP_REMOVED lines=18> */
.L_x_1653:
[----:B------:R-:W-:Y:S05]  /*97490*/  BSYNC.RECONVERGENT B2 ;  /* 0x0000000000027941 */ /* 0x000fea0003800200 */
.L_x_1652:
        /* <DEDUP_REMOVED lines=18> */
.L_x_1655:
[----:B------:R-:W-:Y:S05]  /*975c0*/  BSYNC.RECONVERGENT B2 ;  /* 0x0000000000027941 */ /* 0x000fea0003800200 */
.L_x_1654:
        /* <DEDUP_REMOVED lines=18> */
.L_x_1657:
[----:B------:R-:W-:Y:S05]  /*976f0*/  BSYNC.RECONVERGENT B2 ;  /* 0x0000000000027941 */ /* 0x000fea0003800200 */
.L_x_1656:
        /* <DEDUP_REMOVED lines=18> */
.L_x_1659:
[----:B------:R-:W-:Y:S05]  /*97820*/  BSYNC.RECONVERGENT B2 ;  /* 0x0000000000027941 */ /* 0x000fea0003800200 */
.L_x_1658:
        /* <DEDUP_REMOVED lines=18> */
.L_x_1661:
[----:B------:R-:W-:Y:S05]  /*97950*/  BSYNC.RECONVERGENT B2 ;  /* 0x0000000000027941 */ /* 0x000fea0003800200 */
.L_x_1660:
        /* <DEDUP_REMOVED lines=18> */
.L_x_1663:
[----:B------:R-:W-:Y:S05]  /*97a80*/  BSYNC.RECONVERGENT B2 ;  /* 0x0000000000027941 */ /* 0x000fea0003800200 */
.L_x_1662:
        /* <DEDUP_REMOVED lines=18> */
.L_x_1665:
[----:B------:R-:W-:Y:S05]  /*97bb0*/  BSYNC.RECONVERGENT B2 ;  /* 0x0000000000027941 */ /* 0x000fea0003800200 */
.L_x_1664:
        /* <DEDUP_REMOVED lines=18> */
.L_x_1667:
[----:B------:R-:W-:Y:S05]  /*97ce0*/  BSYNC.RECONVERGENT B2 ;  /* 0x0000000000027941 */ /* 0x000fea0003800200 */
.L_x_1666:
        /* <DEDUP_REMOVED lines=18> */
.L_x_1669:
[----:B------:R-:W-:Y:S05]  /*97e10*/  BSYNC.RECONVERGENT B2 ;  /* 0x0000000000027941 */ /* 0x000fea0003800200 */
.L_x_1668:
        /* <DEDUP_REMOVED lines=18> */
.L_x_1671:
[----:B------:R-:W-:Y:S05]  /*97f40*/  BSYNC.RECONVERGENT B2 ;  /* 0x0000000000027941 */ /* 0x000fea0003800200 */
.L_x_1670:
        /* <DEDUP_REMOVED lines=18> */
.L_x_1673:
[----:B------:R-:W-:Y:S05]  /*98070*/  BSYNC.RECONVERGENT B2 ;  /* 0x0000000000027941 */ /* 0x000fea0003800200 */
.L_x_1672:
        /* <DEDUP_REMOVED lines=18> */
.L_x_1675:
[----:B------:R-:W-:Y:S05]  /*981a0*/  BSYNC.RECONVERGENT B2 ;  /* 0x0000000000027941 */ /* 0x000fea0003800200 */
.L_x_1674:
        /* <DEDUP_REMOVED lines=18> */
.L_x_1677:
[----:B------:R-:W-:Y:S05]  /*982d0*/  BSYNC.RECONVERGENT B2 ;  /* 0x0000000000027941 */ /* 0x000fea0003800200 */
.L_x_1676:
        /* <DEDUP_REMOVED lines=18> */
.L_x_1679:
[----:B------:R-:W-:Y:S05]  /*98400*/  BSYNC.RECONVERGENT B2 ;  /* 0x0000000000027941 */ /* 0x000fea0003800200 */
.L_x_1678:
        /* <DEDUP_REMOVED lines=18> */
.L_x_1681:
[----:B------:R-:W-:Y:S05]  /*98530*/  BSYNC.RECONVERGENT B2 ;  /* 0x0000000000027941 */ /* 0x000fea0003800200 */
.L_x_1680:
        /* <DEDUP_REMOVED lines=17> */
.L_x_1683:
[----:B------:R-:W-:Y:S05]  /*98650*/  BSYNC.RECONVERGENT B2 ;  /* 0x0000000000027941 */ /* 0x000fea0003800200 */
.L_x_1682:
        /* <DEDUP_REMOVED lines=16> */
.L_x_1685:
[----:B------:R-:W-:Y:S05]  /*98760*/  BSYNC.RECONVERGENT B2 ;  /* 0x0000000000027941 */ /* 0x000fea0003800200 */
.L_x_1684:
        /* <DEDUP_REMOVED lines=19> */
.L_x_1687:
[----:B------:R-:W-:Y:S05]  /*988a0*/  BSYNC.RECONVERGENT B2 ;  /* 0x0000000000027941 */ /* 0x000fea0003800200 */
.L_x_1686:
        /* <DEDUP_REMOVED lines=31> */
.L_x_1631:
[----:B------:R-:W-:-:S13]  /*98aa0*/  ISETP.EQ.OR P0, PT, R44, RZ, P0 ;  /* 0x000000ff2c00720c */ /* 0x000fda0000702670 */
[----:B------:R-:W-:Y:S05]  /*98ab0*/  @P0 BRA `(.L_x_1688) ;  /* 0x0000002800f40947 */ /* 0x000fea0003800000 */
[----:B------:R-:W5:Y:S04]  /*98ac0*/  LDL R63, [R1+0x5c4] ;  /* 0x0005c400013f7983 */ /* 0x000f680000100800 */
[----:B------:R-:W5:Y:S01]  /*98ad0*/  LDL R38, [R1+0x298] ;  /* 0x0002980001267983 */ /* 0x000f620000100800 */
[----:B------:R-:W-:Y:S01]  /*98ae0*/  IMAD.MOV.U32 R36, RZ, RZ, 0x1 ;  /* 0x00000001ff247424 */ /* 0x000fe200078e00ff */
[----:B------:R-:W-:Y:S02]  /*98af0*/  BSSY.RECONVERGENT B2, `(.L_x_1689) ;  /* 0x00000ab000027945 */ /* 0x000fe40003800200 */
[----:B------:R0:W-:Y:S02]  /*98b00*/  STL.U16 [R1+0x30e], RZ ;  /* 0x00030eff01007387 */ /* 0x0001e40000100400 */
[----:B---3--:R-:W-:-:S02]  /*98b10*/  PRMT R7, R36, 0x7610, R7 ;  /* 0x0000761024077816 */ /* 0x008fc40000000007 */
[----:B------:R0:W-:Y:S04]  /*98b20*/  STL.64 [R1+0x310], RZ ;  /* 0x000310ff01007387 */ /* 0x0001e80000100a00 */
[----:B------:R0:W-:Y:S04]  /*98b30*/  STL.U8 [R1+0x30c], R7 ;  /* 0x00030c0701007387 */ /* 0x0001e80000100000 */
[----:B------:R0:W-:Y:S04]  /*98b40*/  STL.64 [R1+0x318], RZ ;  /* 0x000318ff01007387 */ /* 0x0001e80000100a00 */
[----:B------:R0:W-:Y:S04]  /*98b50*/  STL.64 [R1+0x320], RZ ;  /* 0x000320ff01007387 */ /* 0x0001e80000100a00 */
[----:B------:R0:W-:Y:S01]  /*98b60*/  STL.64 [R1+0x328], RZ ;  /* 0x000328ff01007387 */ /* 0x0001e20000100a00 */
[----:B-----5:R-:W-:-:S02]  /*98b70*/  VIMNMX R36, PT, PT, R63, R38, !PT ;  /* 0x000000263f247248 */ /* 0x020fc40007fe0100 */
[----:B------:R-:W-:-:S03]  /*98b80*/  ISETP.NE.AND P1, PT, R63, R38, PT ;  /* 0x000000263f00720c */ /* 0x000fc60003f25270 */
[----:B------:R0:W-:Y:S10]  /*98b90*/  STL [R1+0x340], R36 ;  /* 0x0003402401007387 */ /* 0x0001f40000100800 */
[C---:B------:R-:W-:Y:S01]  /*98ba0*/  @P1 ISETP.GT.AND P0, PT, R63.reuse, R38, PT ;  /* 0x000000263f00120c */ /* 0x040fe20003f04270 */
[----:B------:R-:W-:Y:S01]  /*98bb0*/  IMAD.IADD R38, R63, 0x1, -R38 ;  /* 0x000000013f267824 */ /* 0x000fe200078e0a26 */
[----:B0-----:R-:W-:Y:S11]  /*98bc0*/  @P1 BRA `(.L_x_1690) ;  /* 0x0000000800741947 */ /* 0x001ff60003800000 */
        /* <DEDUP_REMOVED lines=153> */
.L_x_1692:
[----:B------:R-:W-:Y:S05]  /*99560*/  BSYNC.RELIABLE B3 ;  /* 0x0000000000037941 */ /* 0x000fea0003800100 */
.L_x_1691:
[----:B------:R-:W3:Y:S01]  /*99570*/  LDL.U16 R40, [R40] ;  /* 0x0000000028287983 */ /* 0x000ee20000100400 */
[----:B------:R-:W-:-:S04]  /*99580*/  LOP3.LUT R63, R42, 0xffff, RZ, 0xc0, !PT ;  /* 0x0000ffff2a3f7812 */ /* 0x000fc800078ec0ff */
[----:B---3--:R-:W-:-:S13]  /*99590*/  ISETP.GT.U32.AND P0, PT, R40, R63, PT ;  /* 0x0000003f2800720c */ /* 0x008fda0003f04070 */
.L_x_1690:
[----:B------:R-:W-:Y:S05]  /*995a0*/  BSYNC.RECONVERGENT B2 ;  /* 0x0000000000027941 */ /* 0x000fea0003800200 */
.L_x_1689:
        /* <DEDUP_REMOVED lines=38> */
.L_x_1694:
[----:B------:R-:W-:Y:S05]  /*99810*/  BSYNC.RECONVERGENT B2 ;  /* 0x0000000000027941 */ /* 0x000fea0003800200 */
.L_x_1693:
        /* <DEDUP_REMOVED lines=18> */
.L_x_1696:
[----:B------:R-:W-:Y:S05]  /*99940*/  BSYNC.RECONVERGENT B2 ;  /* 0x0000000000027941 */ /* 0x000fea0003800200 */
.L_x_1695:
        /* <DEDUP_REMOVED lines=14> */
[----:B------:R-:W3:Y:S01]  /*99a30*/  @!P0 LDL.U16 R72, [R19+0x2] ;  /* 0x0000020013488983 */ /* 0x000ee20000100400 */
[----:B------:R-:W-:-:S05]  /*99a40*/  @P0 IMAD R18, R18, 0x2, R46 ;  /* 0x0000000212120824 */ /* 0x000fca00078e022e */
[----:B------:R-:W3:Y:S02]  /*99a50*/  @P0 LDL.U16 R72, [R18+0x2] ;  /* 0x0000020012480983 */ /* 0x000ee40000100400 */
[----:B---3--:R-:W-:-:S07]  /*99a60*/  LOP3.LUT R72, R72, 0xffff, RZ, 0xc0, !PT ;  /* 0x0000ffff48487812 */ /* 0x008fce00078ec0ff */
.L_x_1698:
[----:B------:R-:W-:Y:S05]  /*99a70*/  BSYNC.RECONVERGENT B2 ;  /* 0x0000000000027941 */ /* 0x000fea0003800200 */
.L_x_1697:
[----:B0-----:R-:W-:Y:S01]  /*99a80*/  IMAD.IADD R18, R17, 0x1, R72 ;  /* 0x0000000111127824 */ /* 0x001fe200078e0248 */
        /* <DEDUP_REMOVED lines=17> */
.L_x_1700:
[----:B------:R-:W-:Y:S05]  /*99ba0*/  BSYNC.RECONVERGENT B2 ;  /* 0x0000000000027941 */ /* 0x000fea0003800200 */
.L_x_1699:
        /* <DEDUP_REMOVED lines=18> */
.L_x_1702:
[----:B------:R-:W-:Y:S05]  /*99cd0*/  BSYNC.RECONVERGENT B2 ;  /* 0x0000000000027941 */ /* 0x000fea0003800200 */
.L_x_1701:
        /* <DEDUP_REMOVED lines=18> */
.L_x_1704:
[----:B------:R-:W-:Y:S05]  /*99e00*/  BSYNC.RECONVERGENT B2 ;  /* 0x0000000000027941 */ /* 0x000fea0003800200 */
.L_x_1703:
        /* <DEDUP_REMOVED lines=18> */
.L_x_1706:
[----:B------:R-:W-:Y:S05]  /*99f30*/  BSYNC.RECONVERGENT B2 ;  /* 0x0000000000027941 */ /* 0x000fea0003800200 */
.L_x_1705:
        /* <DEDUP_REMOVED lines=18> */
.L_x_1708:
[----:B------:R-:W-:Y:S05]  /*9a060*/  BSYNC.RECONVERGENT B2 ;  /* 0x0000000000027941 */ /* 0x000fea0003800200 */
.L_x_1707:
        /* <DEDUP_REMOVED lines=18> */
.L_x_1710:
[----:B------:R-:W-:Y:S05]  /*9a190*/  BSYNC.RECONVERGENT B2 ;  /* 0x0000000000027941 */ /* 0x000fea0003800200 */
.L_x_1709:
        /* <DEDUP_REMOVED lines=18> */
.L_x_1712:
[----:B------:R-:W-:Y:S05]  /*9a2c0*/  BSYNC.RECONVERGENT B2 ;  /* 0x0000000000027941 */ /* 0x000fea0003800200 */
.L_x_1711:
        /* <DEDUP_REMOVED lines=18> */
.L_x_1714:
[----:B------:R-:W-:Y:S05]  /*9a3f0*/  BSYNC.RECONVERGENT B2 ;  /* 0x0000000000027941 */ /* 0x000fea0003800200 */
.L_x_1713:
        /* <DEDUP_REMOVED lines=18> */
.L_x_1716:
[----:B------:R-:W-:Y:S05]  /*9a520*/  BSYNC.RECONVERGENT B2 ;  /* 0x0000000000027941 */ /* 0x000fea0003800200 */
.L_x_1715:
        /* <DEDUP_REMOVED lines=18> */
.L_x_1718:
[----:B------:R-:W-:Y:S05]  /*9a650*/  BSYNC.RECONVERGENT B2 ;  /* 0x0000000000027941 */ /* 0x000fea0003800200 */
.L_x_1717:
        /* <DEDUP_REMOVED lines=18> */
.L_x_1720:
[----:B------:R-:W-:Y:S05]  /*9a780*/  BSYNC.RECONVERGENT B2 ;  /* 0x0000000000027941 */ /* 0x000fea0003800200 */
.L_x_1719:
        /* <DEDUP_REMOVED lines=18> */
.L_x_1722:
[----:B------:R-:W-:Y:S05]  /*9a8b0*/  BSYNC.RECONVERGENT B2 ;  /* 0x0000000000027941 */ /* 0x000fea0003800200 */
.L_x_1721:
        /* <DEDUP_REMOVED lines=18> */
.L_x_1724:
[----:B------:R-:W-:Y:S05]  /*9a9e0*/  BSYNC.RECONVERGENT B2 ;  /* 0x0000000000027941 */ /* 0x000fea0003800200 */
.L_x_1723:
        /* <DEDUP_REMOVED lines=18> */
.L_x_1726:
[----:B------:R-:W-:Y:S05]  /*9ab10*/  BSYNC.RECONVERGENT B2 ;  /* 0x0000000000027941 */ /* 0x000fea0003800200 */
.L_x_1725:
        /* <DEDUP_REMOVED lines=18> */
.L_x_1728:
[----:B------:R-:W-:Y:S05]  /*9ac40*/  BSYNC.RECONVERGENT B2 ;  /* 0x0000000000027941 */ /* 0x000fea0003800200 */
.L_x_1727:
        /* <DEDUP_REMOVED lines=18> */
.L_x_1730:
[----:B------:R-:W-:Y:S05]  /*9ad70*/  BSYNC.RECONVERGENT B2 ;  /* 0x0000000000027941 */ /* 0x000fea0003800200 */
.L_x_1729:
        /* <DEDUP_REMOVED lines=18> */
.L_x_1732:
[----:B------:R-:W-:Y:S05]  /*9aea0*/  BSYNC.RECONVERGENT B2 ;  /* 0x0000000000027941 */ /* 0x000fea0003800200 */
.L_x_1731:
        /* <DEDUP_REMOVED lines=18> */
.L_x_1734:
[----:B------:R-:W-:Y:S05]  /*9afd0*/  BSYNC.RECONVERGENT B2 ;  /* 0x0000000000027941 */ /* 0x000fea0003800200 */
.L_x_1733:
        /* <DEDUP_REMOVED lines=18> */
.L_x_1736:
[----:B------:R-:W-:Y:S05]  /*9b100*/  BSYNC.RECONVERGENT B2 ;  /* 0x0000000000027941 */ /* 0x000fea0003800200 */
.L_x_1735:
        /* <DEDUP_REMOVED lines=18> */
.L_x_1738:
[----:B------:R-:W-:Y:S05]  /*9b230*/  BSYNC.RECONVERGENT B2 ;  /* 0x0000000000027941 */ /* 0x000fea0003800200 */
.L_x_1737:
        /* <DEDUP_REMOVED lines=18> */
.L_x_1740:
[----:B------:R-:W-:Y:S05]  /*9b360*/  BSYNC.RECONVERGENT B2 ;  /* 0x0000000000027941 */ /* 0x000fea0003800200 */
.L_x_1739:
        /* <DEDUP_REMOVED lines=19> */
.L_x_1742:
[----:B------:R-:W-:Y:S05]  /*9b4a0*/  BSYNC.RECONVERGENT B2 ;  /* 0x0000000000027941 */ /* 0x000fea0003800200 */
.L_x_1741:
[----:B------:R-:W-:-:S05]  /*9b4b0*/  IMAD.IADD R20, R20, 0x1, R61 ;  /* 0x0000000114147824 */ /* 0x000fca00078e023d */
[C---:B------:R-:W-:Y:S02]  /*9b4c0*/  ISETP.GT.U32.AND P0, PT, R20.reuse, 0x270f, PT ;  /* 0x0000270f1400780c */ /* 0x040fe40003f04070 */
[----:B------:R-:W-:-:S11]  /*9b4d0*/  ISETP.GE.U32.AND P1, PT, R20, 0x2710, PT ;  /* 0x000027101400780c */ /* 0x000fd60003f26070 */
[----:B------:R-:W-:-:S05]  /*9b4e0*/  @P0 VIADD R20, R20, 0xd8f0 ;  /* 0x0000d8f014140836 */ /* 0x000fca0000000000 */
[----:B------:R0:W-:Y:S01]  /*9b4f0*/  STL.U16 [R1+0x30e], R20 ;  /* 0x00030e1401007387 */ /* 0x0001e20000100400 */
[----:B------:R-:W-:Y:S05]  /*9b500*/  @!P1 BRA `(.L_x_1574) ;  /* 0x0000002c00009947 */ /* 0x000fea0003800000 */
[----:B0-----:R-:W-:Y:S01]  /*9b510*/  PRMT R9, R9, 0x5410, R10 ;  /* 0x0000541009097816 */ /* 0x001fe2000000000a */
[----:B------:R-:W-:Y:S01]  /*9b520*/  IMAD.MOV.U32 R10, RZ, RZ, 0x1 ;  /* 0x00000001ff0a7424 */ /* 0x000fe200078e00ff */
[----:B------:R0:W-:Y:S01]  /*9b530*/  STL.U16 [R1+0x33c], R18 ;  /* 0x00033c1201007387 */ /* 0x0001e20000100400 */
[----:B------:R-:W-:Y:S01]  /*9b540*/  PRMT R31, R31, 0x5410, R30 ;  /* 0x000054101f1f7816 */ /* 0x000fe2000000001e */
[----:B------:R-:W-:Y:S01]  /*9b550*/  VIADD R36, R36, 0x1 ;  /* 0x0000000124247836 */ /* 0x000fe20000000000 */
[----:B---3--:R-:W-:Y:S02]  /*9b560*/  PRMT R16, R15, 0x5410, R16 ;  /* 0x000054100f107816 */ /* 0x008fe40000000010 */
[----:B------:R-:W-:Y:S02]  /*9b570*/  PRMT R13, R13, 0x5410, R14 ;  /* 0x000054100d0d7816 */ /* 0x000fe4000000000e */
[----:B------:R-:W-:Y:S01]  /*9b580*/  PRMT R12, R11, 0x5410, R12 ;  /* 0x000054100b0c7816 */ /* 0x000fe2000000000c */
[----:B------:R3:W-:Y:S01]  /*9b590*/  STL [R1+0x338], R16 ;  /* 0x0003381001007387 */ /* 0x0007e20000100800 */
[----:B------:R-:W-:-:S02]  /*9b5a0*/  PRMT R8, R17, 0x5410, R8 ;  /* 0x0000541011087816 */ /* 0x000fc40000000008 */
[----:B0-----:R-:W-:Y:S01]  /*9b5b0*/  PRMT R18, R23, 0x5410, R24 ;  /* 0x0000541017127816 */ /* 0x001fe20000000018 */
[----:B------:R3:W-:Y:S01]  /*9b5c0*/  STL.64 [R1+0x330], R12 ;  /* 0x0003300c01007387 */ /* 0x0007e20000100a00 */
[----:B------:R-:W-:Y:S02]  /*9b5d0*/  PRMT R19, R19, 0x5410, R22 ;  /* 0x0000541013137816 */ /* 0x000fe40000000016 */
        /* <DEDUP_REMOVED lines=11> */
.L_x_1688:
[----:B------:R-:W-:-:S13]  /*9b690*/  LOP3.LUT P0, RZ, R63, 0xff, R78, 0xc8, !PT ;  /* 0x000000ff3fff7812 */ /* 0x000fda000780c84e */
        /* <DEDUP_REMOVED lines=171> */
.L_x_1746:
[----:B------:R-:W-:Y:S05]  /*9c150*/  BSYNC.RELIABLE B3 ;  /* 0x0000000000037941 */ /* 0x000fea0003800100 */
.L_x_1745:
[----:B------:R-:W3:Y:S01]  /*9c160*/  LDL.U16 R40, [R40] ;  /* 0x0000000028287983 */ /* 0x000ee20000100400 */
[----:B------:R-:W-:-:S04]  /*9c170*/  LOP3.LUT R63, R42, 0xffff, RZ, 0xc0, !PT ;  /* 0x0000ffff2a3f7812 */ /* 0x000fc800078ec0ff */
[----:B---3--:R-:W-:-:S13]  /*9c180*/  ISETP.GT.U32.AND P0, PT, R40, R63, PT ;  /* 0x0000003f2800720c */ /* 0x008fda0003f04070 */
.L_x_1744:
[----:B------:R-:W-:Y:S05]  /*9c190*/  BSYNC.RECONVERGENT B2 ;  /* 0x0000000000027941 */ /* 0x000fea0003800200 */
.L_x_1743:
[----:B------:R-:W3:Y:S04]  /*9c1a0*/  @!P0 LDL.U16 R19, [R1+0x296] ;  /* 0x0002960001138983 */ /* 0x000ee80000100400 */
        /* <DEDUP_REMOVED lines=25> */
[----:B------:R-:W-:Y:S03]  /*9c340*/  BSSY.RECONVERGENT B2, `(.L_x_1747) ;  /* 0x000000b000027945 */ /* 0x000fe60003800200 */
[----:B------:R-:W-:-:S02]  /*9c350*/  ISETP.GT.U32.AND P1, PT, R40, 0x18, PT ;  /* 0x000000182800780c */ /* 0x000fc40003f24070 */
[----:B---3--:R-:W-:Y:S01]  /*9c360*/  LOP3.LUT R42, R19, 0xffff, RZ, 0xc0, !PT ;  /* 0x0000ffff132a7812 */ /* 0x008fe200078ec0ff */
[----:B------:R-:W-:-:S10]  /*9c370*/  IMAD.MOV.U32 R19, RZ, RZ, RZ ;  /* 0x000000ffff137224 */ /* 0x000fd400078e00ff */
[----:B0-----:R-:W-:Y:S05]  /*9c380*/  @P1 BRA `(.L_x_1748) ;  /* 0x0000000000181947 */ /* 0x001fea0003800000 */
[----:B------:R-:W-:-:S05]  /*9c390*/  IADD3 R19, PT, PT, -R40, 0x18, RZ ;  /* 0x0000001828137810 */ /* 0x000fca0007ffe1ff */
[----:B------:R-:W-:-:S05]  /*9c3a0*/  @P0 IMAD R44, R19, 0x2, R46 ;  /* 0x00000002132c0824 */ /* 0x000fca00078e022e */
[----:B------:R-:W3:Y:S01]  /*9c3b0*/  @P0 LDL.U16 R58, [R44+0x2] ;  /* 0x000002002c3a0983 */ /* 0x000ee20000100400 */
[----:B------:R-:W-:-:S05]  /*9c3c0*/  @!P0 IMAD R60, R19, 0x2, R55 ;  /* 0x00000002133c8824 */ /* 0x000fca00078e0237 */
[----:B------:R-:W3:Y:S02]  /*9c3d0*/  @!P0 LDL.U16 R58, [R60+0x2] ;  /* 0x000002003c3a8983 */ /* 0x000ee40000100400 */
[----:B---3--:R-:W-:-:S07]  /*9c3e0*/  LOP3.LUT R19, R58, 0xffff, RZ, 0xc0, !PT ;  /* 0x0000ffff3a137812 */ /* 0x008fce00078ec0ff */
.L_x_1748:
[----:B------:R-:W-:Y:S05]  /*9c3f0*/  BSYNC.RECONVERGENT B2 ;  /* 0x0000000000027941 */ /* 0x000fea0003800200 */
.L_x_1747:
[----:B------:R-:W-:Y:S01]  /*9c400*/  IMAD.IADD R42, R42, 0x1, R19 ;  /* 0x000000012a2a7824 */ /* 0x000fe200078e0213 */
[----:B------:R-:W-:Y:S01]  /*9c410*/  ISETP.GT.U32.AND P2, PT, R40, 0x17, PT ;  /* 0x000000172800780c */ /* 0x000fe20003f44070 */
[----:B------:R-:W-:Y:S01]  /*9c420*/  BSSY.RECONVERGENT B2, `(.L_x_1749) ;  /* 0x000000f000027945 */ /* 0x000fe20003800200 */
[----:B-----5:R-:W-:Y:S02]  /*9c430*/  LOP3.LUT R19, R18, 0xffff, RZ, 0xc0, !PT ;  /* 0x0000ffff12137812 */ /* 0x020fe400078ec0ff */
        /* <DEDUP_REMOVED lines=13> */
.L_x_1750:
[----:B------:R-:W-:Y:S05]  /*9c510*/  BSYNC.RECONVERGENT B2 ;  /* 0x0000000000027941 */ /* 0x000fea0003800200 */
.L_x_1749:
        /* <DEDUP_REMOVED lines=17> */
.L_x_1752:
[----:B------:R-:W-:Y:S05]  /*9c630*/  BSYNC.RECONVERGENT B2 ;  /* 0x0000000000027941 */ /* 0x000fea0003800200 */
.L_x_1751:
        /* <DEDUP_REMOVED lines=17> */
.L_x_1754:
[----:B------:R-:W-:Y:S05]  /*9c750*/  BSYNC.RECONVERGENT B2 ;  /* 0x0000000000027941 */ /* 0x000fea0003800200 */
.L_x_1753:
        /* <DEDUP_REMOVED lines=17> */
.L_x_1756:
[----:B------:R-:W-:Y:S05]  /*9c870*/  BSYNC.RECONVERGENT B2 ;  /* 0x0000000000027941 */ /* 0x000fea0003800200 */
.L_x_1755:
        /* <DEDUP_REMOVED lines=17> */
.L_x_1758:
[----:B------:R-:W-:Y:S05]  /*9c990*/  BSYNC.RECONVERGENT B2 ;  /* 0x0000000000027941 */ /* 0x000fea0003800200 */
.L_x_1757:
        /* <DEDUP_REMOVED lines=17> */
.L_x_1760:
[----:B------:R-:W-:Y:S05]  /*9cab0*/  BSYNC.RECONVERGENT B2 ;  /* 0x0000000000027941 */ /* 0x000fea0003800200 */
.L_x_1759:
        /* <DEDUP_REMOVED lines=17> */
.L_x_1762:
[----:B------:R-:W-:Y:S05]  /*9cbd0*/  BSYNC.RECONVERGENT B2 ;  /* 0x0000000000027941 */ /* 0x000fea0003800200 */
.L_x_1761:
        /* <DEDUP_REMOVED lines=17> */
.L_x_1764:
[----:B------:R-:W-:Y:S05]  /*9ccf0*/  BSYNC.RECONVERGENT B2 ;  /* 0x0000000000027941 */ /* 0x000fea0003800200 */
.L_x_1763:
        /* <DEDUP_REMOVED lines=17> */
.L_x_1766:
[----:B------:R-:W-:Y:S05]  /*9ce10*/  BSYNC.RECONVERGENT B2 ;  /* 0x0000000000027941 */ /* 0x000fea0003800200 */
.L_x_1765:
        /* <DEDUP_REMOVED lines=17> */
.L_x_1768:
[----:B------:R-:W-:Y:S05]  /*9cf30*/  BSYNC.RECONVERGENT B2 ;  /* 0x0000000000027941 */ /* 0x000fea0003800200 */
.L_x_1767:
        /* <DEDUP_REMOVED lines=17> */
.L_x_1770:
[----:B------:R-:W-:Y:S05]  /*9d050*/  BSYNC.RECONVERGENT B2 ;  /* 0x0000000000027941 */ /* 0x000fea0003800200 */
.L_x_1769:
        /* <DEDUP_REMOVED lines=17> */
.L_x_1772:
[----:B------:R-:W-:Y:S05]  /*9d170*/  BSYNC.RECONVERGENT B2 ;  /* 0x0000000000027941 */ /* 0x000fea0003800200 */
.L_x_1771:
        /* <DEDUP_REMOVED lines=17> */
.L_x_1774:
[----:B------:R-:W-:Y:S05]  /*9d290*/  BSYNC.RECONVERGENT B2 ;  /* 0x0000000000027941 */ /* 0x000fea0003800200 */
.L_x_1773:
        /* <DEDUP_REMOVED lines=17> */
.L_x_1776:
[----:B------:R-:W-:Y:S05]  /*9d3b0*/  BSYNC.RECONVERGENT B2 ;  /* 0x0000000000027941 */ /* 0x000fea0003800200 */
.L_x_1775:
        /* <DEDUP_REMOVED lines=17> */
.L_x_1778:
[----:B------:R-:W-:Y:S05]  /*9d4d0*/  BSYNC.RECONVERGENT B2 ;  /* 0x0000000000027941 */ /* 0x000fea0003800200 */
.L_x_1777:
        /* <DEDUP_REMOVED lines=17> */
.L_x_1780:
[----:B------:R-:W-:Y:S05]  /*9d5f0*/  BSYNC.RECONVERGENT B2 ;  /* 0x0000000000027941 */ /* 0x000fea0003800200 */
.L_x_1779:
        /* <DEDUP_REMOVED lines=17> */
.L_x_1782:
[----:B------:R-:W-:Y:S05]  /*9d710*/  BSYNC.RECONVERGENT B2 ;  /* 0x0000000000027941 */ /* 0x000fea0003800200 */
.L_x_1781:
        /* <DEDUP_REMOVED lines=17> */
.L_x_1784:
[----:B------:R-:W-:Y:S05]  /*9d830*/  BSYNC.RECONVERGENT B2 ;  /* 0x0000000000027941 */ /* 0x000fea0003800200 */
.L_x_1783:
        /* <DEDUP_REMOVED lines=17> */
.L_x_1786:
[----:B------:R-:W-:Y:S05]  /*9d950*/  BSYNC.RECONVERGENT B2 ;  /* 0x0000000000027941 */ /* 0x000fea0003800200 */
.L_x_1785:
        /* <DEDUP_REMOVED lines=17> */
.L_x_1788:
[----:B------:R-:W-:Y:S05]  /*9da70*/  BSYNC.RECONVERGENT B2 ;  /* 0x0000000000027941 */ /* 0x000fea0003800200 */
.L_x_1787:
        /* <DEDUP_REMOVED lines=17> */
.L_x_1790:
[----:B------:R-:W-:Y:S05]  /*9db90*/  BSYNC.RECONVERGENT B2 ;  /* 0x0000000000027941 */ /* 0x000fea0003800200 */
.L_x_1789:
        /* <DEDUP_REMOVED lines=17> */
.L_x_1792:
[----:B------:R-:W-:Y:S05]  /*9dcb0*/  BSYNC.RECONVERGENT B2 ;  /* 0x0000000000027941 */ /* 0x000fea0003800200 */
.L_x_1791:
        /* <DEDUP_REMOVED lines=17> */
.L_x_1794:
[----:B------:R-:W-:Y:S05]  /*9ddd0*/  BSYNC.RECONVERGENT B2 ;  /* 0x0000000000027941 */ /* 0x000fea0003800200 */
.L_x_1793:
[----:B------:R-:W-:Y:S01]  /*9dde0*/  IMAD.IADD R32, R32, 0x1, R61 ;  /* 0x0000000120207824 */ /* 0x000fe200078e023d */
[----:B------:R-:W-:Y:S01]  /*9ddf0*/  ISETP.NE.AND P2, PT, R38, RZ, PT ;  /* 0x000000ff2600720c */ /* 0x000fe20003f45270 */
        /* <DEDUP_REMOVED lines=16> */
.L_x_1796:
[----:B------:R-:W-:Y:S05]  /*9df00*/  BSYNC.RECONVERGENT B2 ;  /* 0x0000000000027941 */ /* 0x000fea0003800200 */
.L_x_1795:
        /* <DEDUP_REMOVED lines=30> */
[----:B------:R3:W-:Y:S02]  /*9e0f0*/  STL.U16 [R1+0x30e], R7 ;  /* 0x00030e0701007387 */ /* 0x0007e40000100400 */
.L_x_1797:
[----:B------:R-:W-:Y:S05]  /*9e100*/  BSYNC.RECONVERGENT B2 ;  /* 0x0000000000027941 */ /* 0x000fea0003800200 */
.L_x_1574:
[----:B------:R-:W-:Y:S05]  /*9e110*/  BSYNC.RECONVERGENT B1 ;  /* 0x0000000000017941 */ /* 0x000fea0003800200 */
.L_x_1572:
[----:B0-----:R-:W-:Y:S01]  /*9e120*/  PRMT R10, R47, 0x7610, R45 ;  /* 0x000076102f0a7816 */ /* 0x001fe2000000002d */
[----:B------:R-:W-:Y:S01]  /*9e130*/  STL.U16 [R1+0x2d6], R3 ;  /* 0x0002d60301007387 */ /* 0x000fe20000100400 */
[----:B------:R-:W-:Y:S01]  /*9e140*/  PRMT R11, R45, 0x7610, R43 ;  /* 0x000076102d0b7816 */ /* 0x000fe2000000002b */
[----:B------:R-:W-:Y:S01]  /*9e150*/  VIADD R2, R2, 0x1 ;  /* 0x0000000102027836 */ /* 0x000fe20000000000 */
[----:B---3--:R-:W-:Y:S02]  /*9e160*/  PRMT R8, R59, 0x7610, R57 ;  /* 0x000076103b087816 */ /* 0x008fe40000000039 */
[----:B------:R-:W-:Y:S01]  /*9e170*/  PRMT R9, R57, 0x7610, R47 ;  /* 0x0000761039097816 */ /* 0x000fe2000000002f */
[----:B------:R0:W-:Y:S04]  /*9e180*/  STL.64 [R1+0x2e0], R10 ;  /* 0x0002e00a01007387 */ /* 0x0001e80000100a00 */
[----:B------:R3:W-:Y:S01]  /*9e190*/  STL.64 [R1+0x2d8], R8 ;  /* 0x0002d80801007387 */ /* 0x0007e20000100a00 */
[----:B0-----:R-:W-:-:S02]  /*9e1a0*/  PRMT R10, R37, 0x7610, R35 ;  /* 0x00007610250a7816 */ /* 0x001fc40000000023 */
[----:B------:R-:W-:Y:S02]  /*9e1b0*/  PRMT R11, R35, 0x7610, R7 ;  /* 0x00007610230b7816 */ /* 0x000fe40000000007 */
[----:B---3--:R-:W-:Y:S02]  /*9e1c0*/  PRMT R8, R43, 0x7610, R39 ;  /* 0x000076102b087816 */ /* 0x008fe40000000027 */
[----:B------:R-:W-:Y:S01]  /*9e1d0*/  PRMT R9, R39, 0x7610, R37 ;  /* 0x0000761027097816 */ /* 0x000fe20000000025 */
[----:B------:R0:W-:Y:S04]  /*9e1e0*/  STL.64 [R1+0x2f0], R10 ;  /* 0x0002f00a01007387 */ /* 0x0001e80000100a00 */
[----:B------:R3:W-:Y:S01]  /*9e1f0*/  STL.64 [R1+0x2e8], R8 ;  /* 0x0002e80801007387 */ /* 0x0007e20000100a00 */
[----:B0-----:R-:W-:Y:S01]  /*9e200*/  IMAD.MOV.U32 R10, RZ, RZ, R6 ;  /* 0x000000ffff0a7224 */ /* 0x001fe200078e0006 */
[----:B------:R-:W-:-:S02]  /*9e210*/  PRMT R11, R5, 0x7632, R4 ;  /* 0x00007632050b7816 */ /* 0x000fc40000000004 */
[----:B---3--:R-:W-:-:S03]  /*9e220*/  PRMT R8, R33, 0x7610, R8 ;  /* 0x0000761021087816 */ /* 0x008fc60000000008 */
[----:B------:R0:W-:Y:S02]  /*9e230*/  STL.64 [R1+0x2f8], R10 ;  /* 0x0002f80a01007387 */ /* 0x0001e40000100a00 */
[----:B0-----:R-:W-:Y:S02]  /*9e240*/  PRMT R10, R5, 0x7610, R3 ;  /* 0x00007610050a7816 */ /* 0x001fe40000000003 */
[----:B------:R-:W-:-:S05]  /*9e250*/  PRMT R11, R4, 0x5410, R33 ;  /* 0x00005410040b7816 */ /* 0x000fca0000000021 */
[----:B------:R0:W-:Y:S01]  /*9e260*/  STL.64 [R1+0x300], R10 ;  /* 0x0003000a01007387 */ /* 0x0001e20000100a00 */
[----:B------:R-:W-:Y:S05]  /*9e270*/  BRA `(.L_x_1798) ;  /* 0xfffff9b400787947 */ /* 0x000fea000383ffff */
.L_x_907:
[----:B------:R-:W-:Y:S05]  /*9e280*/  BSYNC.RECONVERGENT B0 ;  /* 0x0000000000007941 */ /* 0x000fea0003800200 */
.L_x_648:
[----:B------:R-:W-:Y:S05]  /*9e290*/  WARPSYNC.ALL ;  /* 0x0000000000007948 */ /* 0x000fea0003800000 */
[----:B------:R-:W0:Y:S02]  /*9e2a0*/  LDC.64 R4, c[0x0][0x388] ;  /* 0x0000e200ff047b82 */ /* 0x000e240000000a00 */
[----:B0-----:R-:W-:-:S05]  /*9e2b0*/  IMAD.WIDE R4, R29, 0x4, R4 ;  /* 0x000000041d047825 */ /* 0x001fca00078e0204 */
[----:B------:R-:W-:Y:S01]  /*9e2c0*/  STG.E desc[UR6][R4.64], R2 ;  /* 0x0000000204007986 */ /* 0x000fe2000c101906 */
[----:B------:R-:W-:Y:S05]  /*9e2d0*/  EXIT ;  /* 0x000000000000794d */ /* 0x000fea0003800000 */
.L_x_1799:
[----:B------:R-:W-:-:S00]  /*9e2e0*/  BRA `(.L_x_1799) ;  /* 0xfffffffc00fc7947 */ /* 0x000fc0000383ffff */
[----:B------:R-:W-:-:S00]  /*9e2f0*/  NOP ;  /* 0x0000000000007918 */ /* 0x000fc00000000000 */
        /* <DEDUP_REMOVED lines=8> */
.L_x_1800:


//--------------------- .nv.shared.reserved.0     --------------------------
	.section	.nv.shared.reserved.0,"aw",@nobits
	.weak		__nv_reservedSMEM_offset_0_alias
	.size		__nv_reservedSMEM_offset_0_alias, 0, 64
	.other		__nv_reservedSMEM_offset_0_alias,@"STO_CUDA_RESERVED_SHARED STV_DEFAULT"
__nv_reservedSMEM_offset_0_alias:
	.zero		0
	.zero		64


//--------------------- .nv.constant0._Z6kernelPPdPiiiiPtiiS2_iiS2_iiS2_i --------------------------
	.section	.nv.constant0._Z6kernelPPdPiiiiPtiiS2_iiS2_iiS2_i,"a",@progbits
	.sectionflags	@""
	.align	4
.nv.constant0._Z6kernelPPdPiiiiPtiiS2_iiS2_iiS2_i:
	.zero		988


//--------------------- SYMBOLS --------------------------

	.type		.nv.reservedSmem.offset0,@object
	.size		.nv.reservedSmem.offset0,0x4
